//
// Generated by NVIDIA NVVM Compiler
//
// Compiler Build ID: CL-36424714
// Cuda compilation tools, release 13.0, V13.0.88
// Based on NVVM 20.0.0
//

.version 9.0
.target sm_100
.address_size 64

	// .globl	_Z14exclusive_scanPii
// _ZZ14exclusive_scanPiiE4logN has been demoted
// _ZZN3cub18CUB_300001_SM_10006detail4scan16DeviceScanKernelINS2_10policy_hubIiiijN4cuda3std3__44plusIvEEE10Policy1000EPiSC_NS0_13ScanTileStateIiLb1EEES9_NS1_10InputValueIiSC_EEjiLb0EiEEvT0_T1_T2_iT3_T4_T5_E12temp_storage has been demoted
// _ZZN3cub18CUB_300001_SM_10006detail4scan16DeviceScanKernelINS2_10policy_hubIiiimN4cuda3std3__44plusIvEEE10Policy1000EPiSC_NS0_13ScanTileStateIiLb1EEES9_NS1_10InputValueIiSC_EEmiLb0EiEEvT0_T1_T2_iT3_T4_T5_E12temp_storage has been demoted
.global .align 1 .b8 _ZN34_INTERNAL_b6d65653_4_k_cu_5563a1064cuda3std3__45__cpo5beginE[1];
.global .align 1 .b8 _ZN34_INTERNAL_b6d65653_4_k_cu_5563a1064cuda3std3__45__cpo3endE[1];
.global .align 1 .b8 _ZN34_INTERNAL_b6d65653_4_k_cu_5563a1064cuda3std3__45__cpo6cbeginE[1];
.global .align 1 .b8 _ZN34_INTERNAL_b6d65653_4_k_cu_5563a1064cuda3std3__45__cpo4cendE[1];
.global .align 1 .b8 _ZN34_INTERNAL_b6d65653_4_k_cu_5563a1064cuda3std3__45__cpo6rbeginE[1];
.global .align 1 .b8 _ZN34_INTERNAL_b6d65653_4_k_cu_5563a1064cuda3std3__45__cpo4rendE[1];
.global .align 1 .b8 _ZN34_INTERNAL_b6d65653_4_k_cu_5563a1064cuda3std3__45__cpo7crbeginE[1];
.global .align 1 .b8 _ZN34_INTERNAL_b6d65653_4_k_cu_5563a1064cuda3std3__45__cpo5crendE[1];
.global .align 1 .b8 _ZN34_INTERNAL_b6d65653_4_k_cu_5563a1064cuda3std3__436_GLOBAL__N__b6d65653_4_k_cu_5563a1066ignoreE[1];
.global .align 1 .b8 _ZN34_INTERNAL_b6d65653_4_k_cu_5563a1064cuda3std3__419piecewise_constructE[1];
.global .align 1 .b8 _ZN34_INTERNAL_b6d65653_4_k_cu_5563a1064cuda3std3__48in_placeE[1];
.global .align 1 .b8 _ZN34_INTERNAL_b6d65653_4_k_cu_5563a1064cuda3std3__420unreachable_sentinelE[1];
.global .align 1 .b8 _ZN34_INTERNAL_b6d65653_4_k_cu_5563a1064cuda3std3__47nulloptE[1];
.global .align 1 .b8 _ZN34_INTERNAL_b6d65653_4_k_cu_5563a1064cuda3std3__48unexpectE[1];
.global .align 1 .b8 _ZN34_INTERNAL_b6d65653_4_k_cu_5563a1064cuda3std6ranges3__45__cpo4swapE[1];
.global .align 1 .b8 _ZN34_INTERNAL_b6d65653_4_k_cu_5563a1064cuda3std6ranges3__45__cpo9iter_moveE[1];
.global .align 1 .b8 _ZN34_INTERNAL_b6d65653_4_k_cu_5563a1064cuda3std6ranges3__45__cpo5beginE[1];
.global .align 1 .b8 _ZN34_INTERNAL_b6d65653_4_k_cu_5563a1064cuda3std6ranges3__45__cpo3endE[1];
.global .align 1 .b8 _ZN34_INTERNAL_b6d65653_4_k_cu_5563a1064cuda3std6ranges3__45__cpo6cbeginE[1];
.global .align 1 .b8 _ZN34_INTERNAL_b6d65653_4_k_cu_5563a1064cuda3std6ranges3__45__cpo4cendE[1];
.global .align 1 .b8 _ZN34_INTERNAL_b6d65653_4_k_cu_5563a1064cuda3std6ranges3__45__cpo7advanceE[1];
.global .align 1 .b8 _ZN34_INTERNAL_b6d65653_4_k_cu_5563a1064cuda3std6ranges3__45__cpo9iter_swapE[1];
.global .align 1 .b8 _ZN34_INTERNAL_b6d65653_4_k_cu_5563a1064cuda3std6ranges3__45__cpo4nextE[1];
.global .align 1 .b8 _ZN34_INTERNAL_b6d65653_4_k_cu_5563a1064cuda3std6ranges3__45__cpo4prevE[1];
.global .align 1 .b8 _ZN34_INTERNAL_b6d65653_4_k_cu_5563a1064cuda3std6ranges3__45__cpo4dataE[1];
.global .align 1 .b8 _ZN34_INTERNAL_b6d65653_4_k_cu_5563a1064cuda3std6ranges3__45__cpo5cdataE[1];
.global .align 1 .b8 _ZN34_INTERNAL_b6d65653_4_k_cu_5563a1064cuda3std6ranges3__45__cpo4sizeE[1];
.global .align 1 .b8 _ZN34_INTERNAL_b6d65653_4_k_cu_5563a1064cuda3std6ranges3__45__cpo5ssizeE[1];
.global .align 1 .b8 _ZN34_INTERNAL_b6d65653_4_k_cu_5563a1064cuda3std6ranges3__45__cpo8distanceE[1];
.global .align 1 .b8 _ZN34_INTERNAL_b6d65653_4_k_cu_5563a1066thrust24THRUST_300001_SM_1000_NS8cuda_cub3parE[1];
.global .align 1 .b8 _ZN34_INTERNAL_b6d65653_4_k_cu_5563a1066thrust24THRUST_300001_SM_1000_NS8cuda_cub10par_nosyncE[1];
.global .align 1 .b8 _ZN34_INTERNAL_b6d65653_4_k_cu_5563a1066thrust24THRUST_300001_SM_1000_NS6system6detail10sequential3seqE[1];
.global .align 1 .b8 _ZN34_INTERNAL_b6d65653_4_k_cu_5563a1066thrust24THRUST_300001_SM_1000_NS6system3cpp3parE[1];
.global .align 1 .b8 _ZN34_INTERNAL_b6d65653_4_k_cu_5563a1066thrust24THRUST_300001_SM_1000_NS12placeholders2_1E[1];
.global .align 1 .b8 _ZN34_INTERNAL_b6d65653_4_k_cu_5563a1066thrust24THRUST_300001_SM_1000_NS12placeholders2_2E[1];
.global .align 1 .b8 _ZN34_INTERNAL_b6d65653_4_k_cu_5563a1066thrust24THRUST_300001_SM_1000_NS12placeholders2_3E[1];
.global .align 1 .b8 _ZN34_INTERNAL_b6d65653_4_k_cu_5563a1066thrust24THRUST_300001_SM_1000_NS12placeholders2_4E[1];
.global .align 1 .b8 _ZN34_INTERNAL_b6d65653_4_k_cu_5563a1066thrust24THRUST_300001_SM_1000_NS12placeholders2_5E[1];
.global .align 1 .b8 _ZN34_INTERNAL_b6d65653_4_k_cu_5563a1066thrust24THRUST_300001_SM_1000_NS12placeholders2_6E[1];
.global .align 1 .b8 _ZN34_INTERNAL_b6d65653_4_k_cu_5563a1066thrust24THRUST_300001_SM_1000_NS12placeholders2_7E[1];
.global .align 1 .b8 _ZN34_INTERNAL_b6d65653_4_k_cu_5563a1066thrust24THRUST_300001_SM_1000_NS12placeholders2_8E[1];
.global .align 1 .b8 _ZN34_INTERNAL_b6d65653_4_k_cu_5563a1066thrust24THRUST_300001_SM_1000_NS12placeholders2_9E[1];
.global .align 1 .b8 _ZN34_INTERNAL_b6d65653_4_k_cu_5563a1066thrust24THRUST_300001_SM_1000_NS12placeholders3_10E[1];
.global .align 1 .b8 _ZN34_INTERNAL_b6d65653_4_k_cu_5563a1066thrust24THRUST_300001_SM_1000_NS3seqE[1];
.global .align 1 .b8 _ZN34_INTERNAL_b6d65653_4_k_cu_5563a1066thrust24THRUST_300001_SM_1000_NS6deviceE[1];

.visible .entry _Z14exclusive_scanPii(
	.param .u64 .ptr .align 1 _Z14exclusive_scanPii_param_0,
	.param .u32 _Z14exclusive_scanPii_param_1
)
{
	.reg .pred 	%p<34>;
	.reg .b32 	%r<87>;
	.reg .b32 	%f<157>;
	.reg .b64 	%rd<15>;
	// demoted variable
	.shared .align 4 .u32 _ZZ14exclusive_scanPiiE4logN;
	ld.param.u64 	%rd3, [_Z14exclusive_scanPii_param_0];
	ld.param.u32 	%r13, [_Z14exclusive_scanPii_param_1];
	cvta.to.global.u64 	%rd1, %rd3;
	mov.u32 	%r14, %ntid.x;
	mov.u32 	%r15, %ctaid.x;
	mov.u32 	%r16, %tid.x;
	mad.lo.s32 	%r1, %r14, %r15, %r16;
	setp.ge.s32 	%p1, %r1, %r13;
	@%p1 bra 	$L__BB0_21;
	setp.ne.s32 	%p2, %r1, 0;
	@%p2 bra 	$L__BB0_3;
	cvt.rn.f32.s32 	%f5, %r13;
	setp.lt.s32 	%p3, %r13, 1;
	mul.f32 	%f6, %f5, 0f4B000000;
	selp.f32 	%f7, %f6, %f5, %p3;
	selp.f32 	%f8, 0fC1B80000, 0f00000000, %p3;
	mov.b32 	%r17, %f7;
	add.s32 	%r18, %r17, -1060439283;
	and.b32  	%r19, %r18, -8388608;
	sub.s32 	%r20, %r17, %r19;
	mov.b32 	%f9, %r20;
	cvt.rn.f32.s32 	%f10, %r19;
	fma.rn.f32 	%f11, %f10, 0f34000000, %f8;
	add.f32 	%f12, %f9, 0fBF800000;
	fma.rn.f32 	%f13, %f12, 0f3DC6B27F, 0fBE2C7F30;
	fma.rn.f32 	%f14, %f13, %f12, 0f3E2FCF2A;
	fma.rn.f32 	%f15, %f14, %f12, 0fBE374E43;
	fma.rn.f32 	%f16, %f15, %f12, 0f3E520BF4;
	fma.rn.f32 	%f17, %f16, %f12, 0fBE763C8B;
	fma.rn.f32 	%f18, %f17, %f12, 0f3E93BF99;
	fma.rn.f32 	%f19, %f18, %f12, 0fBEB8AA49;
	fma.rn.f32 	%f20, %f19, %f12, 0f3EF6384A;
	fma.rn.f32 	%f21, %f20, %f12, 0fBF38AA3B;
	mul.f32 	%f22, %f12, %f21;
	mul.f32 	%f23, %f12, %f22;
	fma.rn.f32 	%f24, %f12, 0f3FB8AA3B, %f23;
	add.f32 	%f25, %f11, %f24;
	setp.gt.u32 	%p4, %r17, 2139095039;
	fma.rn.f32 	%f26, %f7, 0f7F800000, 0f7F800000;
	selp.f32 	%f27, %f26, %f25, %p4;
	setp.eq.f32 	%p5, %f7, 0f00000000;
	selp.f32 	%f28, 0fFF800000, %f27, %p5;
	cvt.rzi.s32.f32 	%r21, %f28;
	st.shared.u32 	[_ZZ14exclusive_scanPiiE4logN], %r21;
$L__BB0_3:
	bar.sync 	0;
	ld.shared.u32 	%r22, [_ZZ14exclusive_scanPiiE4logN];
	setp.lt.s32 	%p6, %r22, 1;
	mul.wide.s32 	%rd4, %r1, 4;
	add.s64 	%rd2, %rd1, %rd4;
	@%p6 bra 	$L__BB0_8;
	mov.f32 	%f29, 0f00000000;
	mov.f32 	%f30, 0f3F000000;
	mul.rn.f32 	%f31, %f30, %f29;
	mov.f32 	%f32, 0f3DF6384F;
	mul.rn.f32 	%f33, %f32, %f29;
	fma.rn.f32 	%f34, %f31, 0f3FB8AA3B, 0f00000000;
	add.f32 	%f35, %f34, 0f00000000;
	mul.f32 	%f36, %f33, 0f40400000;
	fma.rn.f32 	%f37, %f36, %f31, %f35;
	fma.rn.f32 	%f38, %f33, 0f00000000, %f37;
	mov.f32 	%f39, 0f3F800000;
	add.rn.f32 	%f1, %f39, %f38;
	mov.f32 	%f40, 0fBF800000;
	add.rn.f32 	%f41, %f1, %f40;
	neg.f32 	%f42, %f41;
	add.rn.f32 	%f2, %f38, %f42;
	mov.b32 	%r84, 0;
$L__BB0_5:
	add.s32 	%r84, %r84, 1;
	cvt.rn.f32.u32 	%f43, %r84;
	mul.rn.f32 	%f44, %f1, %f43;
	neg.f32 	%f45, %f44;
	fma.rn.f32 	%f46, %f1, %f43, %f45;
	fma.rn.f32 	%f47, %f2, %f43, %f46;
	cvt.rni.f32.f32 	%f48, %f44;
	sub.f32 	%f49, %f44, %f48;
	add.f32 	%f50, %f49, %f47;
	fma.rn.f32 	%f51, %f50, 0f391FCB8E, 0f3AAF85ED;
	fma.rn.f32 	%f52, %f51, %f50, 0f3C1D9856;
	fma.rn.f32 	%f53, %f52, %f50, 0f3D6357BB;
	fma.rn.f32 	%f54, %f53, %f50, 0f3E75FDEC;
	fma.rn.f32 	%f55, %f54, %f50, 0f3F317218;
	fma.rn.f32 	%f56, %f55, %f50, 0f3F800000;
	cvt.rzi.s32.f32 	%r24, %f48;
	setp.gt.f32 	%p7, %f48, 0f00000000;
	selp.b32 	%r25, 0, -2097152000, %p7;
	add.s32 	%r26, %r25, 2130706432;
	mov.b32 	%f57, %r26;
	mul.f32 	%f58, %f56, %f57;
	shl.b32 	%r27, %r24, 23;
	sub.s32 	%r28, %r27, %r25;
	mov.b32 	%f59, %r28;
	mul.f32 	%f60, %f58, %f59;
	abs.f32 	%f61, %f44;
	setp.gt.f32 	%p8, %f61, 0f43180000;
	setp.lt.f32 	%p9, %f44, 0f00000000;
	selp.f32 	%f62, 0f00000000, 0f7F800000, %p9;
	selp.f32 	%f63, %f62, %f60, %p8;
	abs.f32 	%f64, %f43;
	setp.nan.f32 	%p10, %f64, %f64;
	mov.f32 	%f65, 0f40000000;
	add.rn.f32 	%f66, %f65, %f43;
	selp.f32 	%f67, %f66, %f63, %p10;
	cvt.rzi.s32.f32 	%r4, %f67;
	rem.s32 	%r29, %r1, %r4;
	add.s32 	%r30, %r4, -1;
	setp.ne.s32 	%p11, %r29, %r30;
	@%p11 bra 	$L__BB0_7;
	shr.u32 	%r31, %r4, 31;
	add.s32 	%r32, %r4, %r31;
	shr.s32 	%r33, %r32, 1;
	neg.s32 	%r34, %r33;
	mul.wide.s32 	%rd5, %r34, 4;
	add.s64 	%rd6, %rd2, %rd5;
	ld.global.u32 	%r35, [%rd6];
	ld.global.u32 	%r36, [%rd2];
	add.s32 	%r37, %r36, %r35;
	st.global.u32 	[%rd2], %r37;
$L__BB0_7:
	bar.sync 	0;
	ld.shared.u32 	%r38, [_ZZ14exclusive_scanPiiE4logN];
	setp.lt.s32 	%p12, %r84, %r38;
	@%p12 bra 	$L__BB0_5;
$L__BB0_8:
	setp.ne.s32 	%p13, %r1, 0;
	@%p13 bra 	$L__BB0_10;
	mul.wide.s32 	%rd7, %r13, 4;
	add.s64 	%rd8, %rd1, %rd7;
	mov.b32 	%r39, 0;
	st.global.u32 	[%rd8+-4], %r39;
$L__BB0_10:
	bar.sync 	0;
	ld.shared.u32 	%r5, [_ZZ14exclusive_scanPiiE4logN];
	setp.lt.s32 	%p14, %r5, 1;
	@%p14 bra 	$L__BB0_21;
	mov.f32 	%f68, 0f00000000;
	mov.f32 	%f69, 0f3F000000;
	mul.rn.f32 	%f70, %f69, %f68;
	mov.f32 	%f71, 0f3DF6384F;
	mul.rn.f32 	%f72, %f71, %f68;
	fma.rn.f32 	%f73, %f70, 0f3FB8AA3B, 0f00000000;
	add.f32 	%f74, %f73, 0f00000000;
	mul.f32 	%f75, %f72, 0f40400000;
	fma.rn.f32 	%f76, %f75, %f70, %f74;
	fma.rn.f32 	%f77, %f72, 0f00000000, %f76;
	mov.f32 	%f78, 0f3F800000;
	add.rn.f32 	%f3, %f78, %f77;
	mov.f32 	%f79, 0fBF800000;
	add.rn.f32 	%f80, %f3, %f79;
	neg.f32 	%f81, %f80;
	add.rn.f32 	%f4, %f77, %f81;
	and.b32  	%r40, %r5, 1;
	setp.eq.b32 	%p15, %r40, 1;
	not.pred 	%p16, %p15;
	mov.u32 	%r86, %r5;
	@%p16 bra 	$L__BB0_15;
	cvt.rn.f32.u32 	%f82, %r5;
	mul.rn.f32 	%f83, %f3, %f82;
	neg.f32 	%f84, %f83;
	fma.rn.f32 	%f85, %f3, %f82, %f84;
	fma.rn.f32 	%f86, %f4, %f82, %f85;
	cvt.rni.f32.f32 	%f87, %f83;
	sub.f32 	%f88, %f83, %f87;
	add.f32 	%f89, %f88, %f86;
	fma.rn.f32 	%f90, %f89, 0f391FCB8E, 0f3AAF85ED;
	fma.rn.f32 	%f91, %f90, %f89, 0f3C1D9856;
	fma.rn.f32 	%f92, %f91, %f89, 0f3D6357BB;
	fma.rn.f32 	%f93, %f92, %f89, 0f3E75FDEC;
	fma.rn.f32 	%f94, %f93, %f89, 0f3F317218;
	fma.rn.f32 	%f95, %f94, %f89, 0f3F800000;
	cvt.rzi.s32.f32 	%r41, %f87;
	setp.gt.f32 	%p17, %f87, 0f00000000;
	selp.b32 	%r42, 0, -2097152000, %p17;
	add.s32 	%r43, %r42, 2130706432;
	mov.b32 	%f96, %r43;
	mul.f32 	%f97, %f95, %f96;
	shl.b32 	%r44, %r41, 23;
	sub.s32 	%r45, %r44, %r42;
	mov.b32 	%f98, %r45;
	mul.f32 	%f99, %f97, %f98;
	abs.f32 	%f100, %f83;
	setp.gt.f32 	%p18, %f100, 0f43180000;
	setp.lt.f32 	%p19, %f83, 0f00000000;
	selp.f32 	%f101, 0f00000000, 0f7F800000, %p19;
	selp.f32 	%f102, %f101, %f99, %p18;
	abs.f32 	%f103, %f82;
	setp.nan.f32 	%p20, %f103, %f103;
	mov.f32 	%f104, 0f40000000;
	add.rn.f32 	%f105, %f104, %f82;
	selp.f32 	%f106, %f105, %f102, %p20;
	cvt.rzi.s32.f32 	%r6, %f106;
	rem.s32 	%r46, %r1, %r6;
	add.s32 	%r47, %r6, -1;
	setp.ne.s32 	%p21, %r46, %r47;
	@%p21 bra 	$L__BB0_14;
	shr.u32 	%r48, %r6, 31;
	add.s32 	%r49, %r6, %r48;
	shr.s32 	%r50, %r49, 1;
	neg.s32 	%r51, %r50;
	mul.wide.s32 	%rd9, %r51, 4;
	add.s64 	%rd10, %rd2, %rd9;
	ld.global.u32 	%r52, [%rd10];
	ld.global.u32 	%r53, [%rd2];
	st.global.u32 	[%rd10], %r53;
	add.s32 	%r54, %r53, %r52;
	st.global.u32 	[%rd2], %r54;
$L__BB0_14:
	bar.sync 	0;
	add.s32 	%r86, %r5, -1;
$L__BB0_15:
	setp.eq.s32 	%p22, %r5, 1;
	@%p22 bra 	$L__BB0_21;
$L__BB0_16:
	cvt.rn.f32.u32 	%f107, %r86;
	mul.rn.f32 	%f108, %f3, %f107;
	neg.f32 	%f109, %f108;
	fma.rn.f32 	%f110, %f3, %f107, %f109;
	fma.rn.f32 	%f111, %f4, %f107, %f110;
	cvt.rni.f32.f32 	%f112, %f108;
	sub.f32 	%f113, %f108, %f112;
	add.f32 	%f114, %f113, %f111;
	fma.rn.f32 	%f115, %f114, 0f391FCB8E, 0f3AAF85ED;
	fma.rn.f32 	%f116, %f115, %f114, 0f3C1D9856;
	fma.rn.f32 	%f117, %f116, %f114, 0f3D6357BB;
	fma.rn.f32 	%f118, %f117, %f114, 0f3E75FDEC;
	fma.rn.f32 	%f119, %f118, %f114, 0f3F317218;
	fma.rn.f32 	%f120, %f119, %f114, 0f3F800000;
	cvt.rzi.s32.f32 	%r55, %f112;
	setp.gt.f32 	%p23, %f112, 0f00000000;
	selp.b32 	%r56, 0, -2097152000, %p23;
	add.s32 	%r57, %r56, 2130706432;
	mov.b32 	%f121, %r57;
	mul.f32 	%f122, %f120, %f121;
	shl.b32 	%r58, %r55, 23;
	sub.s32 	%r59, %r58, %r56;
	mov.b32 	%f123, %r59;
	mul.f32 	%f124, %f122, %f123;
	abs.f32 	%f125, %f108;
	setp.gt.f32 	%p24, %f125, 0f43180000;
	setp.lt.f32 	%p25, %f108, 0f00000000;
	selp.f32 	%f126, 0f00000000, 0f7F800000, %p25;
	selp.f32 	%f127, %f126, %f124, %p24;
	abs.f32 	%f128, %f107;
	setp.nan.f32 	%p26, %f128, %f128;
	mov.f32 	%f129, 0f40000000;
	add.rn.f32 	%f130, %f129, %f107;
	selp.f32 	%f131, %f130, %f127, %p26;
	cvt.rzi.s32.f32 	%r10, %f131;
	rem.s32 	%r60, %r1, %r10;
	add.s32 	%r61, %r10, -1;
	setp.ne.s32 	%p27, %r60, %r61;
	@%p27 bra 	$L__BB0_18;
	shr.u32 	%r62, %r10, 31;
	add.s32 	%r63, %r10, %r62;
	shr.s32 	%r64, %r63, 1;
	neg.s32 	%r65, %r64;
	mul.wide.s32 	%rd11, %r65, 4;
	add.s64 	%rd12, %rd2, %rd11;
	ld.global.u32 	%r66, [%rd12];
	ld.global.u32 	%r67, [%rd2];
	st.global.u32 	[%rd12], %r67;
	add.s32 	%r68, %r67, %r66;
	st.global.u32 	[%rd2], %r68;
$L__BB0_18:
	bar.sync 	0;
	add.s32 	%r69, %r86, -1;
	cvt.rn.f32.u32 	%f132, %r69;
	mul.rn.f32 	%f133, %f3, %f132;
	neg.f32 	%f134, %f133;
	fma.rn.f32 	%f135, %f3, %f132, %f134;
	fma.rn.f32 	%f136, %f4, %f132, %f135;
	cvt.rni.f32.f32 	%f137, %f133;
	sub.f32 	%f138, %f133, %f137;
	add.f32 	%f139, %f138, %f136;
	fma.rn.f32 	%f140, %f139, 0f391FCB8E, 0f3AAF85ED;
	fma.rn.f32 	%f141, %f140, %f139, 0f3C1D9856;
	fma.rn.f32 	%f142, %f141, %f139, 0f3D6357BB;
	fma.rn.f32 	%f143, %f142, %f139, 0f3E75FDEC;
	fma.rn.f32 	%f144, %f143, %f139, 0f3F317218;
	fma.rn.f32 	%f145, %f144, %f139, 0f3F800000;
	cvt.rzi.s32.f32 	%r70, %f137;
	setp.gt.f32 	%p28, %f137, 0f00000000;
	selp.b32 	%r71, 0, -2097152000, %p28;
	add.s32 	%r72, %r71, 2130706432;
	mov.b32 	%f146, %r72;
	mul.f32 	%f147, %f145, %f146;
	shl.b32 	%r73, %r70, 23;
	sub.s32 	%r74, %r73, %r71;
	mov.b32 	%f148, %r74;
	mul.f32 	%f149, %f147, %f148;
	abs.f32 	%f150, %f133;
	setp.gt.f32 	%p29, %f150, 0f43180000;
	setp.lt.f32 	%p30, %f133, 0f00000000;
	selp.f32 	%f151, 0f00000000, 0f7F800000, %p30;
	selp.f32 	%f152, %f151, %f149, %p29;
	abs.f32 	%f153, %f132;
	setp.nan.f32 	%p31, %f153, %f153;
	mov.f32 	%f154, 0f40000000;
	add.rn.f32 	%f155, %f154, %f132;
	selp.f32 	%f156, %f155, %f152, %p31;
	cvt.rzi.s32.f32 	%r11, %f156;
	rem.s32 	%r75, %r1, %r11;
	add.s32 	%r76, %r11, -1;
	setp.ne.s32 	%p32, %r75, %r76;
	@%p32 bra 	$L__BB0_20;
	shr.u32 	%r77, %r11, 31;
	add.s32 	%r78, %r11, %r77;
	shr.s32 	%r79, %r78, 1;
	neg.s32 	%r80, %r79;
	mul.wide.s32 	%rd13, %r80, 4;
	add.s64 	%rd14, %rd2, %rd13;
	ld.global.u32 	%r81, [%rd14];
	ld.global.u32 	%r82, [%rd2];
	st.global.u32 	[%rd14], %r82;
	add.s32 	%r83, %r82, %r81;
	st.global.u32 	[%rd2], %r83;
$L__BB0_20:
	bar.sync 	0;
	setp.gt.u32 	%p33, %r86, 2;
	add.s32 	%r86, %r86, -2;
	@%p33 bra 	$L__BB0_16;
$L__BB0_21:
	ret;

}
	// .globl	_ZN3cub18CUB_300001_SM_10006detail11EmptyKernelIvEEvv
.visible .entry _ZN3cub18CUB_300001_SM_10006detail11EmptyKernelIvEEvv()
{


	ret;

}
	// .globl	_ZN3cub18CUB_300001_SM_10006detail4scan20DeviceScanInitKernelINS0_13ScanTileStateIiLb1EEEEEvT_i
.visible .entry _ZN3cub18CUB_300001_SM_10006detail4scan20DeviceScanInitKernelINS0_13ScanTileStateIiLb1EEEEEvT_i(
	.param .align 8 .b8 _ZN3cub18CUB_300001_SM_10006detail4scan20DeviceScanInitKernelINS0_13ScanTileStateIiLb1EEEEEvT_i_param_0[8],
	.param .u32 _ZN3cub18CUB_300001_SM_10006detail4scan20DeviceScanInitKernelINS0_13ScanTileStateIiLb1EEEEEvT_i_param_1
)
{
	.reg .pred 	%p<5>;
	.reg .b32 	%r<10>;
	.reg .b64 	%rd<7>;

	ld.param.u64 	%rd2, [_ZN3cub18CUB_300001_SM_10006detail4scan20DeviceScanInitKernelINS0_13ScanTileStateIiLb1EEEEEvT_i_param_0];
	ld.param.u32 	%r4, [_ZN3cub18CUB_300001_SM_10006detail4scan20DeviceScanInitKernelINS0_13ScanTileStateIiLb1EEEEEvT_i_param_1];
	cvta.to.global.u64 	%rd1, %rd2;
	mov.u32 	%r1, %ctaid.x;
	mov.u32 	%r5, %ntid.x;
	mov.u32 	%r2, %tid.x;
	mad.lo.s32 	%r3, %r1, %r5, %r2;
	setp.ge.s32 	%p1, %r3, %r4;
	@%p1 bra 	$L__BB2_2;
	mul.wide.s32 	%rd3, %r3, 8;
	add.s64 	%rd4, %rd1, %rd3;
	mov.b32 	%r6, 0;
	mov.b32 	%r7, 99;
	st.global.v2.u32 	[%rd4+256], {%r7, %r6};
$L__BB2_2:
	setp.ne.s32 	%p2, %r1, 0;
	setp.gt.u32 	%p3, %r2, 31;
	or.pred  	%p4, %p2, %p3;
	@%p4 bra 	$L__BB2_4;
	mul.wide.u32 	%rd5, %r2, 8;
	add.s64 	%rd6, %rd1, %rd5;
	mov.b32 	%r9, 0;
	st.global.v2.u32 	[%rd6], {%r9, %r9};
$L__BB2_4:
	ret;

}
	// .globl	_ZN3cub18CUB_300001_SM_10006detail4scan16DeviceScanKernelINS2_10policy_hubIiiijN4cuda3std3__44plusIvEEE10Policy1000EPiSC_NS0_13ScanTileStateIiLb1EEES9_NS1_10InputValueIiSC_EEjiLb0EiEEvT0_T1_T2_iT3_T4_T5_
.visible .entry _ZN3cub18CUB_300001_SM_10006detail4scan16DeviceScanKernelINS2_10policy_hubIiiijN4cuda3std3__44plusIvEEE10Policy1000EPiSC_NS0_13ScanTileStateIiLb1EEES9_NS1_10InputValueIiSC_EEjiLb0EiEEvT0_T1_T2_iT3_T4_T5_(
	.param .u64 .ptr .align 1 _ZN3cub18CUB_300001_SM_10006detail4scan16DeviceScanKernelINS2_10policy_hubIiiijN4cuda3std3__44plusIvEEE10Policy1000EPiSC_NS0_13ScanTileStateIiLb1EEES9_NS1_10InputValueIiSC_EEjiLb0EiEEvT0_T1_T2_iT3_T4_T5__param_0,
	.param .u64 .ptr .align 1 _ZN3cub18CUB_300001_SM_10006detail4scan16DeviceScanKernelINS2_10policy_hubIiiijN4cuda3std3__44plusIvEEE10Policy1000EPiSC_NS0_13ScanTileStateIiLb1EEES9_NS1_10InputValueIiSC_EEjiLb0EiEEvT0_T1_T2_iT3_T4_T5__param_1,
	.param .align 8 .b8 _ZN3cub18CUB_300001_SM_10006detail4scan16DeviceScanKernelINS2_10policy_hubIiiijN4cuda3std3__44plusIvEEE10Policy1000EPiSC_NS0_13ScanTileStateIiLb1EEES9_NS1_10InputValueIiSC_EEjiLb0EiEEvT0_T1_T2_iT3_T4_T5__param_2[8],
	.param .u32 _ZN3cub18CUB_300001_SM_10006detail4scan16DeviceScanKernelINS2_10policy_hubIiiijN4cuda3std3__44plusIvEEE10Policy1000EPiSC_NS0_13ScanTileStateIiLb1EEES9_NS1_10InputValueIiSC_EEjiLb0EiEEvT0_T1_T2_iT3_T4_T5__param_3,
	.param .align 1 .b8 _ZN3cub18CUB_300001_SM_10006detail4scan16DeviceScanKernelINS2_10policy_hubIiiijN4cuda3std3__44plusIvEEE10Policy1000EPiSC_NS0_13ScanTileStateIiLb1EEES9_NS1_10InputValueIiSC_EEjiLb0EiEEvT0_T1_T2_iT3_T4_T5__param_4[1],
	.param .align 8 .b8 _ZN3cub18CUB_300001_SM_10006detail4scan16DeviceScanKernelINS2_10policy_hubIiiijN4cuda3std3__44plusIvEEE10Policy1000EPiSC_NS0_13ScanTileStateIiLb1EEES9_NS1_10InputValueIiSC_EEjiLb0EiEEvT0_T1_T2_iT3_T4_T5__param_5[16],
	.param .u32 _ZN3cub18CUB_300001_SM_10006detail4scan16DeviceScanKernelINS2_10policy_hubIiiijN4cuda3std3__44plusIvEEE10Policy1000EPiSC_NS0_13ScanTileStateIiLb1EEES9_NS1_10InputValueIiSC_EEjiLb0EiEEvT0_T1_T2_iT3_T4_T5__param_6
)
.maxntid 384
{
	.reg .pred 	%p<160>;
	.reg .b16 	%rs<3>;
	.reg .b32 	%r<1038>;
	.reg .b64 	%rd<61>;
	// demoted variable
	.shared .align 16 .b8 _ZZN3cub18CUB_300001_SM_10006detail4scan16DeviceScanKernelINS2_10policy_hubIiiijN4cuda3std3__44plusIvEEE10Policy1000EPiSC_NS0_13ScanTileStateIiLb1EEES9_NS1_10InputValueIiSC_EEjiLb0EiEEvT0_T1_T2_iT3_T4_T5_E12temp_storage[33808];
	ld.param.u32 	%r241, [_ZN3cub18CUB_300001_SM_10006detail4scan16DeviceScanKernelINS2_10policy_hubIiiijN4cuda3std3__44plusIvEEE10Policy1000EPiSC_NS0_13ScanTileStateIiLb1EEES9_NS1_10InputValueIiSC_EEjiLb0EiEEvT0_T1_T2_iT3_T4_T5__param_5];
	bfe.u32 	%r242, %r241, 0, 8;
	cvt.u16.u32 	%rs1, %r242;
	and.b16  	%rs2, %rs1, 255;
	ld.param.u64 	%rd14, [_ZN3cub18CUB_300001_SM_10006detail4scan16DeviceScanKernelINS2_10policy_hubIiiijN4cuda3std3__44plusIvEEE10Policy1000EPiSC_NS0_13ScanTileStateIiLb1EEES9_NS1_10InputValueIiSC_EEjiLb0EiEEvT0_T1_T2_iT3_T4_T5__param_2];
	ld.param.u64 	%rd2, [_ZN3cub18CUB_300001_SM_10006detail4scan16DeviceScanKernelINS2_10policy_hubIiiijN4cuda3std3__44plusIvEEE10Policy1000EPiSC_NS0_13ScanTileStateIiLb1EEES9_NS1_10InputValueIiSC_EEjiLb0EiEEvT0_T1_T2_iT3_T4_T5__param_5+8];
	ld.param.u64 	%rd15, [_ZN3cub18CUB_300001_SM_10006detail4scan16DeviceScanKernelINS2_10policy_hubIiiijN4cuda3std3__44plusIvEEE10Policy1000EPiSC_NS0_13ScanTileStateIiLb1EEES9_NS1_10InputValueIiSC_EEjiLb0EiEEvT0_T1_T2_iT3_T4_T5__param_0];
	ld.param.u32 	%r240, [_ZN3cub18CUB_300001_SM_10006detail4scan16DeviceScanKernelINS2_10policy_hubIiiijN4cuda3std3__44plusIvEEE10Policy1000EPiSC_NS0_13ScanTileStateIiLb1EEES9_NS1_10InputValueIiSC_EEjiLb0EiEEvT0_T1_T2_iT3_T4_T5__param_6];
	cvta.to.global.u64 	%rd1, %rd15;
	setp.eq.s16 	%p1, %rs2, 0;
	@%p1 bra 	$L__BB3_2;
	cvta.to.global.u64 	%rd16, %rd2;
	ld.global.u32 	%r985, [%rd16];
	bra.uni 	$L__BB3_3;
$L__BB3_2:
	cvt.u32.u64 	%r985, %rd2;
$L__BB3_3:
	ld.param.u32 	%r983, [_ZN3cub18CUB_300001_SM_10006detail4scan16DeviceScanKernelINS2_10policy_hubIiiijN4cuda3std3__44plusIvEEE10Policy1000EPiSC_NS0_13ScanTileStateIiLb1EEES9_NS1_10InputValueIiSC_EEjiLb0EiEEvT0_T1_T2_iT3_T4_T5__param_3];
	mov.u32 	%r243, %ctaid.x;
	add.s32 	%r986, %r983, %r243;
	mul.lo.s32 	%r5, %r986, 8448;
	sub.s32 	%r6, %r240, %r5;
	setp.lt.u32 	%p2, %r6, 8449;
	@%p2 bra 	$L__BB3_29;
	cvt.u64.u32 	%rd40, %r5;
	mov.u32 	%r7, %tid.x;
	and.b32  	%r628, %r7, 31;
	and.b32  	%r629, %r7, 992;
	mul.lo.s32 	%r630, %r629, 22;
	or.b32  	%r631, %r630, %r628;
	cvt.u64.u32 	%rd41, %r631;
	add.s64 	%rd4, %rd41, %rd40;
	shl.b64 	%rd42, %rd4, 2;
	add.s64 	%rd43, %rd1, %rd42;
	ld.global.u32 	%r632, [%rd43];
	ld.global.u32 	%r633, [%rd43+128];
	ld.global.u32 	%r634, [%rd43+256];
	ld.global.u32 	%r635, [%rd43+384];
	ld.global.u32 	%r636, [%rd43+512];
	ld.global.u32 	%r637, [%rd43+640];
	ld.global.u32 	%r638, [%rd43+768];
	ld.global.u32 	%r639, [%rd43+896];
	ld.global.u32 	%r640, [%rd43+1024];
	ld.global.u32 	%r641, [%rd43+1152];
	ld.global.u32 	%r642, [%rd43+1280];
	ld.global.u32 	%r643, [%rd43+1408];
	ld.global.u32 	%r644, [%rd43+1536];
	ld.global.u32 	%r645, [%rd43+1664];
	ld.global.u32 	%r646, [%rd43+1792];
	ld.global.u32 	%r647, [%rd43+1920];
	ld.global.u32 	%r648, [%rd43+2048];
	ld.global.u32 	%r649, [%rd43+2176];
	ld.global.u32 	%r650, [%rd43+2304];
	ld.global.u32 	%r651, [%rd43+2432];
	ld.global.u32 	%r652, [%rd43+2560];
	ld.global.u32 	%r653, [%rd43+2688];
	// begin inline asm
	mov.u32 %r627, %laneid;
	// end inline asm
	shr.u32 	%r9, %r7, 5;
	mad.lo.s32 	%r654, %r9, 704, %r627;
	shl.b32 	%r655, %r654, 2;
	mov.u32 	%r656, _ZZN3cub18CUB_300001_SM_10006detail4scan16DeviceScanKernelINS2_10policy_hubIiiijN4cuda3std3__44plusIvEEE10Policy1000EPiSC_NS0_13ScanTileStateIiLb1EEES9_NS1_10InputValueIiSC_EEjiLb0EiEEvT0_T1_T2_iT3_T4_T5_E12temp_storage;
	add.s32 	%r10, %r656, %r655;
	st.shared.u32 	[%r10], %r632;
	st.shared.u32 	[%r10+128], %r633;
	st.shared.u32 	[%r10+256], %r634;
	st.shared.u32 	[%r10+384], %r635;
	st.shared.u32 	[%r10+512], %r636;
	st.shared.u32 	[%r10+640], %r637;
	st.shared.u32 	[%r10+768], %r638;
	st.shared.u32 	[%r10+896], %r639;
	st.shared.u32 	[%r10+1024], %r640;
	st.shared.u32 	[%r10+1152], %r641;
	st.shared.u32 	[%r10+1280], %r642;
	st.shared.u32 	[%r10+1408], %r643;
	st.shared.u32 	[%r10+1536], %r644;
	st.shared.u32 	[%r10+1664], %r645;
	st.shared.u32 	[%r10+1792], %r646;
	st.shared.u32 	[%r10+1920], %r647;
	st.shared.u32 	[%r10+2048], %r648;
	st.shared.u32 	[%r10+2176], %r649;
	st.shared.u32 	[%r10+2304], %r650;
	st.shared.u32 	[%r10+2432], %r651;
	st.shared.u32 	[%r10+2560], %r652;
	st.shared.u32 	[%r10+2688], %r653;
	bar.warp.sync 	-1;
	mad.lo.s32 	%r11, %r627, 84, %r10;
	ld.shared.v2.u32 	{%r12, %r13}, [%r11];
	ld.shared.v2.u32 	{%r14, %r15}, [%r11+8];
	ld.shared.v2.u32 	{%r16, %r17}, [%r11+16];
	ld.shared.v2.u32 	{%r18, %r19}, [%r11+24];
	ld.shared.v2.u32 	{%r20, %r21}, [%r11+32];
	ld.shared.v2.u32 	{%r22, %r23}, [%r11+40];
	ld.shared.v2.u32 	{%r24, %r25}, [%r11+48];
	ld.shared.v2.u32 	{%r26, %r27}, [%r11+56];
	ld.shared.v2.u32 	{%r28, %r29}, [%r11+64];
	ld.shared.v2.u32 	{%r30, %r31}, [%r11+72];
	ld.shared.v2.u32 	{%r32, %r33}, [%r11+80];
	bar.sync 	0;
	setp.ne.s32 	%p104, %r986, 0;
	@%p104 bra 	$L__BB3_9;
	add.s32 	%r878, %r13, %r12;
	add.s32 	%r879, %r14, %r878;
	add.s32 	%r880, %r15, %r879;
	add.s32 	%r881, %r16, %r880;
	add.s32 	%r882, %r17, %r881;
	add.s32 	%r883, %r18, %r882;
	add.s32 	%r884, %r19, %r883;
	add.s32 	%r885, %r20, %r884;
	add.s32 	%r886, %r21, %r885;
	add.s32 	%r887, %r22, %r886;
	add.s32 	%r888, %r23, %r887;
	add.s32 	%r889, %r24, %r888;
	add.s32 	%r890, %r25, %r889;
	add.s32 	%r891, %r26, %r890;
	add.s32 	%r892, %r27, %r891;
	add.s32 	%r893, %r28, %r892;
	add.s32 	%r894, %r29, %r893;
	add.s32 	%r895, %r30, %r894;
	add.s32 	%r896, %r31, %r895;
	add.s32 	%r897, %r32, %r896;
	add.s32 	%r852, %r33, %r897;
	mov.b32 	%r850, 1;
	mov.b32 	%r875, 0;
	mov.b32 	%r877, -1;
	// begin inline asm
	{  .reg .s32 r0;  .reg .pred p;  shfl.sync.up.b32 r0|p, %r852, %r850, %r875, %r877;  @p add.s32 r0, r0, %r852;  mov.s32 %r848, r0;}
	// end inline asm
	mov.b32 	%r856, 2;
	// begin inline asm
	{  .reg .s32 r0;  .reg .pred p;  shfl.sync.up.b32 r0|p, %r848, %r856, %r875, %r877;  @p add.s32 r0, r0, %r848;  mov.s32 %r854, r0;}
	// end inline asm
	mov.b32 	%r862, 4;
	// begin inline asm
	{  .reg .s32 r0;  .reg .pred p;  shfl.sync.up.b32 r0|p, %r854, %r862, %r875, %r877;  @p add.s32 r0, r0, %r854;  mov.s32 %r860, r0;}
	// end inline asm
	mov.b32 	%r868, 8;
	// begin inline asm
	{  .reg .s32 r0;  .reg .pred p;  shfl.sync.up.b32 r0|p, %r860, %r868, %r875, %r877;  @p add.s32 r0, r0, %r860;  mov.s32 %r866, r0;}
	// end inline asm
	mov.b32 	%r874, 16;
	// begin inline asm
	{  .reg .s32 r0;  .reg .pred p;  shfl.sync.up.b32 r0|p, %r866, %r874, %r875, %r877;  @p add.s32 r0, r0, %r866;  mov.s32 %r872, r0;}
	// end inline asm
	setp.ne.s32 	%p146, %r627, 31;
	@%p146 bra 	$L__BB3_7;
	shl.b32 	%r898, %r9, 2;
	add.s32 	%r900, %r656, %r898;
	st.shared.u32 	[%r900+16], %r872;
$L__BB3_7:
	bar.sync 	0;
	ld.shared.v4.u32 	{%r901, %r902, %r903, %r904}, [_ZZN3cub18CUB_300001_SM_10006detail4scan16DeviceScanKernelINS2_10policy_hubIiiijN4cuda3std3__44plusIvEEE10Policy1000EPiSC_NS0_13ScanTileStateIiLb1EEES9_NS1_10InputValueIiSC_EEjiLb0EiEEvT0_T1_T2_iT3_T4_T5_E12temp_storage+16];
	add.s32 	%r905, %r902, %r901;
	setp.eq.s32 	%p147, %r9, 2;
	selp.b32 	%r906, %r905, %r901, %p147;
	add.s32 	%r907, %r905, %r903;
	setp.eq.s32 	%p148, %r9, 3;
	selp.b32 	%r908, %r907, %r906, %p148;
	add.s32 	%r909, %r907, %r904;
	setp.eq.s32 	%p149, %r9, 4;
	selp.b32 	%r910, %r909, %r908, %p149;
	ld.shared.v4.u32 	{%r911, %r912, %r913, %r914}, [_ZZN3cub18CUB_300001_SM_10006detail4scan16DeviceScanKernelINS2_10policy_hubIiiijN4cuda3std3__44plusIvEEE10Policy1000EPiSC_NS0_13ScanTileStateIiLb1EEES9_NS1_10InputValueIiSC_EEjiLb0EiEEvT0_T1_T2_iT3_T4_T5_E12temp_storage+32];
	add.s32 	%r915, %r909, %r911;
	setp.eq.s32 	%p150, %r9, 5;
	selp.b32 	%r916, %r915, %r910, %p150;
	add.s32 	%r917, %r915, %r912;
	setp.eq.s32 	%p151, %r9, 6;
	selp.b32 	%r918, %r917, %r916, %p151;
	add.s32 	%r919, %r917, %r913;
	setp.eq.s32 	%p152, %r9, 7;
	selp.b32 	%r920, %r919, %r918, %p152;
	add.s32 	%r921, %r919, %r914;
	setp.eq.s32 	%p153, %r9, 8;
	selp.b32 	%r922, %r921, %r920, %p153;
	ld.shared.v4.u32 	{%r923, %r924, %r925, %r926}, [_ZZN3cub18CUB_300001_SM_10006detail4scan16DeviceScanKernelINS2_10policy_hubIiiijN4cuda3std3__44plusIvEEE10Policy1000EPiSC_NS0_13ScanTileStateIiLb1EEES9_NS1_10InputValueIiSC_EEjiLb0EiEEvT0_T1_T2_iT3_T4_T5_E12temp_storage+48];
	add.s32 	%r927, %r921, %r923;
	setp.eq.s32 	%p154, %r9, 9;
	selp.b32 	%r928, %r927, %r922, %p154;
	add.s32 	%r929, %r927, %r924;
	setp.eq.s32 	%p155, %r9, 10;
	selp.b32 	%r930, %r929, %r928, %p155;
	add.s32 	%r931, %r929, %r925;
	setp.eq.s32 	%p156, %r9, 11;
	selp.b32 	%r932, %r931, %r930, %p156;
	setp.lt.u32 	%p157, %r7, 32;
	selp.b32 	%r933, 0, %r932, %p157;
	setp.eq.s32 	%p158, %r627, 0;
	sub.s32 	%r934, %r872, %r852;
	selp.b32 	%r935, 0, %r934, %p158;
	add.s32 	%r936, %r935, %r985;
	add.s32 	%r1000, %r936, %r933;
	add.s32 	%r937, %r926, %r985;
	add.s32 	%r37, %r937, %r931;
	setp.ne.s32 	%p159, %r7, 0;
	@%p159 bra 	$L__BB3_28;
	add.s64 	%rd55, %rd14, 256;
	mov.b32 	%r938, 101;
	// begin inline asm
	st.relaxed.gpu.v2.u32 [%rd55], {%r938, %r37};
	// end inline asm
	bra.uni 	$L__BB3_28;
$L__BB3_9:
	add.s32 	%r687, %r13, %r12;
	add.s32 	%r688, %r14, %r687;
	add.s32 	%r689, %r15, %r688;
	add.s32 	%r690, %r16, %r689;
	add.s32 	%r691, %r17, %r690;
	add.s32 	%r692, %r18, %r691;
	add.s32 	%r693, %r19, %r692;
	add.s32 	%r694, %r20, %r693;
	add.s32 	%r695, %r21, %r694;
	add.s32 	%r696, %r22, %r695;
	add.s32 	%r697, %r23, %r696;
	add.s32 	%r698, %r24, %r697;
	add.s32 	%r699, %r25, %r698;
	add.s32 	%r700, %r26, %r699;
	add.s32 	%r701, %r27, %r700;
	add.s32 	%r702, %r28, %r701;
	add.s32 	%r703, %r29, %r702;
	add.s32 	%r704, %r30, %r703;
	add.s32 	%r705, %r31, %r704;
	add.s32 	%r706, %r32, %r705;
	add.s32 	%r661, %r33, %r706;
	mov.b32 	%r659, 1;
	mov.b32 	%r684, 0;
	mov.b32 	%r686, -1;
	// begin inline asm
	{  .reg .s32 r0;  .reg .pred p;  shfl.sync.up.b32 r0|p, %r661, %r659, %r684, %r686;  @p add.s32 r0, r0, %r661;  mov.s32 %r657, r0;}
	// end inline asm
	mov.b32 	%r665, 2;
	// begin inline asm
	{  .reg .s32 r0;  .reg .pred p;  shfl.sync.up.b32 r0|p, %r657, %r665, %r684, %r686;  @p add.s32 r0, r0, %r657;  mov.s32 %r663, r0;}
	// end inline asm
	mov.b32 	%r671, 4;
	// begin inline asm
	{  .reg .s32 r0;  .reg .pred p;  shfl.sync.up.b32 r0|p, %r663, %r671, %r684, %r686;  @p add.s32 r0, r0, %r663;  mov.s32 %r669, r0;}
	// end inline asm
	mov.b32 	%r677, 8;
	// begin inline asm
	{  .reg .s32 r0;  .reg .pred p;  shfl.sync.up.b32 r0|p, %r669, %r677, %r684, %r686;  @p add.s32 r0, r0, %r669;  mov.s32 %r675, r0;}
	// end inline asm
	mov.b32 	%r683, 16;
	// begin inline asm
	{  .reg .s32 r0;  .reg .pred p;  shfl.sync.up.b32 r0|p, %r675, %r683, %r684, %r686;  @p add.s32 r0, r0, %r675;  mov.s32 %r681, r0;}
	// end inline asm
	setp.ne.s32 	%p105, %r627, 31;
	@%p105 bra 	$L__BB3_11;
	shl.b32 	%r707, %r9, 2;
	add.s32 	%r709, %r656, %r707;
	st.shared.u32 	[%r709+16], %r681;
$L__BB3_11:
	sub.s32 	%r710, %r681, %r661;
	bar.sync 	0;
	ld.shared.v4.u32 	{%r711, %r712, %r713, %r714}, [_ZZN3cub18CUB_300001_SM_10006detail4scan16DeviceScanKernelINS2_10policy_hubIiiijN4cuda3std3__44plusIvEEE10Policy1000EPiSC_NS0_13ScanTileStateIiLb1EEES9_NS1_10InputValueIiSC_EEjiLb0EiEEvT0_T1_T2_iT3_T4_T5_E12temp_storage+16];
	add.s32 	%r715, %r712, %r711;
	setp.eq.s32 	%p106, %r9, 2;
	selp.b32 	%r716, %r715, %r711, %p106;
	add.s32 	%r717, %r715, %r713;
	setp.eq.s32 	%p107, %r9, 3;
	selp.b32 	%r718, %r717, %r716, %p107;
	add.s32 	%r719, %r717, %r714;
	setp.eq.s32 	%p108, %r9, 4;
	selp.b32 	%r720, %r719, %r718, %p108;
	ld.shared.v4.u32 	{%r721, %r722, %r723, %r724}, [_ZZN3cub18CUB_300001_SM_10006detail4scan16DeviceScanKernelINS2_10policy_hubIiiijN4cuda3std3__44plusIvEEE10Policy1000EPiSC_NS0_13ScanTileStateIiLb1EEES9_NS1_10InputValueIiSC_EEjiLb0EiEEvT0_T1_T2_iT3_T4_T5_E12temp_storage+32];
	add.s32 	%r725, %r719, %r721;
	setp.eq.s32 	%p109, %r9, 5;
	selp.b32 	%r726, %r725, %r720, %p109;
	add.s32 	%r727, %r725, %r722;
	setp.eq.s32 	%p110, %r9, 6;
	selp.b32 	%r728, %r727, %r726, %p110;
	add.s32 	%r729, %r727, %r723;
	setp.eq.s32 	%p111, %r9, 7;
	selp.b32 	%r730, %r729, %r728, %p111;
	add.s32 	%r731, %r729, %r724;
	setp.eq.s32 	%p112, %r9, 8;
	selp.b32 	%r732, %r731, %r730, %p112;
	ld.shared.v4.u32 	{%r733, %r734, %r735, %r736}, [_ZZN3cub18CUB_300001_SM_10006detail4scan16DeviceScanKernelINS2_10policy_hubIiiijN4cuda3std3__44plusIvEEE10Policy1000EPiSC_NS0_13ScanTileStateIiLb1EEES9_NS1_10InputValueIiSC_EEjiLb0EiEEvT0_T1_T2_iT3_T4_T5_E12temp_storage+48];
	add.s32 	%r737, %r731, %r733;
	setp.eq.s32 	%p113, %r9, 9;
	selp.b32 	%r738, %r737, %r732, %p113;
	add.s32 	%r739, %r737, %r734;
	setp.eq.s32 	%p114, %r9, 10;
	selp.b32 	%r740, %r739, %r738, %p114;
	add.s32 	%r741, %r739, %r735;
	setp.eq.s32 	%p115, %r9, 11;
	selp.b32 	%r742, %r741, %r740, %p115;
	add.s32 	%r40, %r741, %r736;
	setp.gt.u32 	%p116, %r7, 31;
	setp.lt.u32 	%p117, %r7, 32;
	setp.eq.s32 	%p118, %r627, 0;
	selp.b32 	%r743, 0, %r710, %p118;
	add.s32 	%r999, %r742, %r743;
	selp.b32 	%r42, %r710, %r999, %p117;
	@%p116 bra 	$L__BB3_27;
	setp.ne.s32 	%p119, %r7, 0;
	mul.wide.s32 	%rd44, %r986, 8;
	add.s64 	%rd5, %rd14, %rd44;
	@%p119 bra 	$L__BB3_14;
	st.shared.u32 	[_ZZN3cub18CUB_300001_SM_10006detail4scan16DeviceScanKernelINS2_10policy_hubIiiijN4cuda3std3__44plusIvEEE10Policy1000EPiSC_NS0_13ScanTileStateIiLb1EEES9_NS1_10InputValueIiSC_EEjiLb0EiEEvT0_T1_T2_iT3_T4_T5_E12temp_storage+12], %r40;
	add.s64 	%rd45, %rd5, 256;
	mov.b32 	%r744, 100;
	// begin inline asm
	st.relaxed.gpu.v2.u32 [%rd45], {%r744, %r40};
	// end inline asm
$L__BB3_14:
	not.b32 	%r750, %r7;
	add.s32 	%r994, %r986, %r750;
	mov.b32 	%r746, 830;
	// begin inline asm
	nanosleep.u32 %r746;
	// end inline asm
	mul.wide.s32 	%rd47, %r994, 8;
	add.s64 	%rd48, %rd14, %rd47;
	add.s64 	%rd46, %rd48, 256;
	// begin inline asm
	ld.relaxed.gpu.v2.u32 {%r996, %r988}, [%rd46];
	// end inline asm
	mov.b32 	%r989, 952;
$L__BB3_15:
	setp.eq.s32 	%p120, %r996, 99;
	mov.b32 	%r751, -1;
	vote.sync.any.pred 	%p121, %p120, %r751;
	not.pred 	%p122, %p121;
	@%p122 bra 	$L__BB3_17;
	mul.lo.s32 	%r846, %r986, 16807;
	and.b32  	%r986, %r846, 2147483647;
	add.s32 	%r847, %r989, 1;
	rem.u32 	%r843, %r986, %r847;
	// begin inline asm
	nanosleep.u32 %r843;
	// end inline asm
	shr.u32 	%r989, %r989, 1;
	// begin inline asm
	ld.relaxed.gpu.v2.u32 {%r996, %r988}, [%rd46];
	// end inline asm
	bra.uni 	$L__BB3_15;
$L__BB3_17:
	setp.eq.s32 	%p123, %r996, 101;
	mov.b32 	%r778, -1;
	vote.sync.ballot.b32 	%r780, %p123, %r778;
	// begin inline asm
	mov.u32 %r753, %lanemask_ge;
	// end inline asm
	and.b32  	%r781, %r780, %r753;
	or.b32  	%r782, %r781, -2147483648;
	add.s32 	%r783, %r782, -1;
	not.b32 	%r784, %r782;
	and.b32  	%r785, %r784, %r783;
	popc.b32 	%r757, %r785;
	mov.b32 	%r756, 1;
	// begin inline asm
	shfl.sync.down.b32 %r754, %r988, %r756, %r757, %r778;
	// end inline asm
	setp.lt.s32 	%p125, %r627, %r757;
	selp.b32 	%r786, %r754, 0, %p125;
	add.s32 	%r760, %r786, %r988;
	mov.b32 	%r761, 2;
	// begin inline asm
	shfl.sync.down.b32 %r759, %r760, %r761, %r757, %r778;
	// end inline asm
	add.s32 	%r57, %r627, 2;
	setp.gt.s32 	%p126, %r57, %r757;
	selp.b32 	%r787, 0, %r759, %p126;
	add.s32 	%r765, %r760, %r787;
	mov.b32 	%r766, 4;
	// begin inline asm
	shfl.sync.down.b32 %r764, %r765, %r766, %r757, %r778;
	// end inline asm
	add.s32 	%r58, %r627, 4;
	setp.gt.s32 	%p127, %r58, %r757;
	selp.b32 	%r788, 0, %r764, %p127;
	add.s32 	%r770, %r765, %r788;
	mov.b32 	%r771, 8;
	// begin inline asm
	shfl.sync.down.b32 %r769, %r770, %r771, %r757, %r778;
	// end inline asm
	add.s32 	%r59, %r627, 8;
	setp.gt.s32 	%p128, %r59, %r757;
	selp.b32 	%r789, 0, %r769, %p128;
	add.s32 	%r775, %r770, %r789;
	mov.b32 	%r776, 16;
	// begin inline asm
	shfl.sync.down.b32 %r774, %r775, %r776, %r757, %r778;
	// end inline asm
	add.s32 	%r60, %r627, 16;
	setp.gt.s32 	%p129, %r60, %r757;
	selp.b32 	%r790, 0, %r774, %p129;
	add.s32 	%r993, %r775, %r790;
	add.s64 	%rd7, %rd14, 256;
	mov.b32 	%r990, 952;
$L__BB3_18:
	setp.ne.s32 	%p130, %r996, 101;
	mov.b32 	%r791, -1;
	vote.sync.all.pred 	%p131, %p130, %r791;
	not.pred 	%p132, %p131;
	@%p132 bra 	$L__BB3_23;
	shr.u32 	%r990, %r990, 1;
	mul.wide.s32 	%rd51, %r994, 8;
	add.s64 	%rd52, %rd7, %rd51;
	add.s64 	%rd50, %rd52, -256;
	// begin inline asm
	ld.relaxed.gpu.v2.u32 {%r996, %r997}, [%rd50];
	// end inline asm
	mov.u32 	%r998, %r990;
$L__BB3_20:
	setp.eq.s32 	%p136, %r996, 99;
	mov.b32 	%r799, -1;
	vote.sync.any.pred 	%p137, %p136, %r799;
	not.pred 	%p138, %p137;
	@%p138 bra 	$L__BB3_22;
	mul.lo.s32 	%r841, %r986, 16807;
	and.b32  	%r986, %r841, 2147483647;
	add.s32 	%r842, %r998, 1;
	rem.u32 	%r838, %r986, %r842;
	// begin inline asm
	nanosleep.u32 %r838;
	// end inline asm
	shr.u32 	%r998, %r998, 1;
	// begin inline asm
	ld.relaxed.gpu.v2.u32 {%r996, %r997}, [%rd50];
	// end inline asm
	bra.uni 	$L__BB3_20;
$L__BB3_22:
	setp.eq.s32 	%p139, %r996, 101;
	mov.b32 	%r825, -1;
	vote.sync.ballot.b32 	%r826, %p139, %r825;
	and.b32  	%r827, %r826, %r753;
	or.b32  	%r828, %r827, -2147483648;
	add.s32 	%r829, %r828, -1;
	not.b32 	%r830, %r828;
	and.b32  	%r831, %r830, %r829;
	popc.b32 	%r804, %r831;
	mov.b32 	%r803, 1;
	// begin inline asm
	shfl.sync.down.b32 %r801, %r997, %r803, %r804, %r825;
	// end inline asm
	setp.lt.s32 	%p141, %r627, %r804;
	selp.b32 	%r832, %r801, 0, %p141;
	add.s32 	%r807, %r832, %r997;
	mov.b32 	%r808, 2;
	// begin inline asm
	shfl.sync.down.b32 %r806, %r807, %r808, %r804, %r825;
	// end inline asm
	setp.gt.s32 	%p142, %r57, %r804;
	selp.b32 	%r833, 0, %r806, %p142;
	add.s32 	%r812, %r807, %r833;
	mov.b32 	%r813, 4;
	// begin inline asm
	shfl.sync.down.b32 %r811, %r812, %r813, %r804, %r825;
	// end inline asm
	setp.gt.s32 	%p143, %r58, %r804;
	selp.b32 	%r834, 0, %r811, %p143;
	add.s32 	%r817, %r812, %r834;
	mov.b32 	%r818, 8;
	// begin inline asm
	shfl.sync.down.b32 %r816, %r817, %r818, %r804, %r825;
	// end inline asm
	setp.gt.s32 	%p144, %r59, %r804;
	selp.b32 	%r835, 0, %r816, %p144;
	add.s32 	%r822, %r817, %r835;
	mov.b32 	%r823, 16;
	// begin inline asm
	shfl.sync.down.b32 %r821, %r822, %r823, %r804, %r825;
	// end inline asm
	setp.gt.s32 	%p145, %r60, %r804;
	selp.b32 	%r836, 0, %r821, %p145;
	add.s32 	%r837, %r836, %r993;
	add.s32 	%r993, %r837, %r822;
	add.s32 	%r994, %r994, -32;
	bra.uni 	$L__BB3_18;
$L__BB3_23:
	@%p119 bra 	$L__BB3_25;
	add.s32 	%r794, %r993, %r40;
	add.s64 	%rd49, %rd5, 256;
	mov.b32 	%r793, 101;
	// begin inline asm
	st.relaxed.gpu.v2.u32 [%rd49], {%r793, %r794};
	// end inline asm
	st.shared.u32 	[_ZZN3cub18CUB_300001_SM_10006detail4scan16DeviceScanKernelINS2_10policy_hubIiiijN4cuda3std3__44plusIvEEE10Policy1000EPiSC_NS0_13ScanTileStateIiLb1EEES9_NS1_10InputValueIiSC_EEjiLb0EiEEvT0_T1_T2_iT3_T4_T5_E12temp_storage+4], %r993;
	st.shared.u32 	[_ZZN3cub18CUB_300001_SM_10006detail4scan16DeviceScanKernelINS2_10policy_hubIiiijN4cuda3std3__44plusIvEEE10Policy1000EPiSC_NS0_13ScanTileStateIiLb1EEES9_NS1_10InputValueIiSC_EEjiLb0EiEEvT0_T1_T2_iT3_T4_T5_E12temp_storage+8], %r794;
$L__BB3_25:
	setp.ne.s32 	%p134, %r627, 0;
	mov.u32 	%r999, %r42;
	@%p134 bra 	$L__BB3_27;
	st.shared.u32 	[_ZZN3cub18CUB_300001_SM_10006detail4scan16DeviceScanKernelINS2_10policy_hubIiiijN4cuda3std3__44plusIvEEE10Policy1000EPiSC_NS0_13ScanTileStateIiLb1EEES9_NS1_10InputValueIiSC_EEjiLb0EiEEvT0_T1_T2_iT3_T4_T5_E12temp_storage+76], %r993;
	mov.u32 	%r999, %r993;
$L__BB3_27:
	bar.sync 	0;
	setp.eq.s32 	%p135, %r7, 0;
	ld.shared.u32 	%r795, [_ZZN3cub18CUB_300001_SM_10006detail4scan16DeviceScanKernelINS2_10policy_hubIiiijN4cuda3std3__44plusIvEEE10Policy1000EPiSC_NS0_13ScanTileStateIiLb1EEES9_NS1_10InputValueIiSC_EEjiLb0EiEEvT0_T1_T2_iT3_T4_T5_E12temp_storage+76];
	selp.b32 	%r796, 0, %r795, %p135;
	add.s32 	%r1000, %r796, %r999;
$L__BB3_28:
	ld.param.u64 	%rd60, [_ZN3cub18CUB_300001_SM_10006detail4scan16DeviceScanKernelINS2_10policy_hubIiiijN4cuda3std3__44plusIvEEE10Policy1000EPiSC_NS0_13ScanTileStateIiLb1EEES9_NS1_10InputValueIiSC_EEjiLb0EiEEvT0_T1_T2_iT3_T4_T5__param_1];
	add.s32 	%r940, %r1000, %r12;
	add.s32 	%r941, %r13, %r940;
	add.s32 	%r942, %r14, %r941;
	add.s32 	%r943, %r15, %r942;
	add.s32 	%r944, %r16, %r943;
	add.s32 	%r945, %r17, %r944;
	add.s32 	%r946, %r18, %r945;
	add.s32 	%r947, %r19, %r946;
	add.s32 	%r948, %r20, %r947;
	add.s32 	%r949, %r21, %r948;
	add.s32 	%r950, %r22, %r949;
	add.s32 	%r951, %r23, %r950;
	add.s32 	%r952, %r24, %r951;
	add.s32 	%r953, %r25, %r952;
	add.s32 	%r954, %r26, %r953;
	add.s32 	%r955, %r27, %r954;
	add.s32 	%r956, %r28, %r955;
	add.s32 	%r957, %r29, %r956;
	add.s32 	%r958, %r30, %r957;
	add.s32 	%r959, %r31, %r958;
	add.s32 	%r960, %r32, %r959;
	bar.sync 	0;
	st.shared.v2.u32 	[%r11], {%r1000, %r940};
	st.shared.v2.u32 	[%r11+8], {%r941, %r942};
	st.shared.v2.u32 	[%r11+16], {%r943, %r944};
	st.shared.v2.u32 	[%r11+24], {%r945, %r946};
	st.shared.v2.u32 	[%r11+32], {%r947, %r948};
	st.shared.v2.u32 	[%r11+40], {%r949, %r950};
	st.shared.v2.u32 	[%r11+48], {%r951, %r952};
	st.shared.v2.u32 	[%r11+56], {%r953, %r954};
	st.shared.v2.u32 	[%r11+64], {%r955, %r956};
	st.shared.v2.u32 	[%r11+72], {%r957, %r958};
	st.shared.v2.u32 	[%r11+80], {%r959, %r960};
	bar.warp.sync 	-1;
	ld.shared.u32 	%r961, [%r10];
	ld.shared.u32 	%r962, [%r10+128];
	ld.shared.u32 	%r963, [%r10+256];
	ld.shared.u32 	%r964, [%r10+384];
	ld.shared.u32 	%r965, [%r10+512];
	ld.shared.u32 	%r966, [%r10+640];
	ld.shared.u32 	%r967, [%r10+768];
	ld.shared.u32 	%r968, [%r10+896];
	ld.shared.u32 	%r969, [%r10+1024];
	ld.shared.u32 	%r970, [%r10+1152];
	ld.shared.u32 	%r971, [%r10+1280];
	ld.shared.u32 	%r972, [%r10+1408];
	ld.shared.u32 	%r973, [%r10+1536];
	ld.shared.u32 	%r974, [%r10+1664];
	ld.shared.u32 	%r975, [%r10+1792];
	ld.shared.u32 	%r976, [%r10+1920];
	ld.shared.u32 	%r977, [%r10+2048];
	ld.shared.u32 	%r978, [%r10+2176];
	ld.shared.u32 	%r979, [%r10+2304];
	ld.shared.u32 	%r980, [%r10+2432];
	ld.shared.u32 	%r981, [%r10+2560];
	ld.shared.u32 	%r982, [%r10+2688];
	cvta.to.global.u64 	%rd56, %rd60;
	add.s64 	%rd58, %rd56, %rd42;
	st.global.u32 	[%rd58], %r961;
	st.global.u32 	[%rd58+128], %r962;
	st.global.u32 	[%rd58+256], %r963;
	st.global.u32 	[%rd58+384], %r964;
	st.global.u32 	[%rd58+512], %r965;
	st.global.u32 	[%rd58+640], %r966;
	st.global.u32 	[%rd58+768], %r967;
	st.global.u32 	[%rd58+896], %r968;
	st.global.u32 	[%rd58+1024], %r969;
	st.global.u32 	[%rd58+1152], %r970;
	st.global.u32 	[%rd58+1280], %r971;
	st.global.u32 	[%rd58+1408], %r972;
	st.global.u32 	[%rd58+1536], %r973;
	st.global.u32 	[%rd58+1664], %r974;
	st.global.u32 	[%rd58+1792], %r975;
	st.global.u32 	[%rd58+1920], %r976;
	st.global.u32 	[%rd58+2048], %r977;
	st.global.u32 	[%rd58+2176], %r978;
	st.global.u32 	[%rd58+2304], %r979;
	st.global.u32 	[%rd58+2432], %r980;
	st.global.u32 	[%rd58+2560], %r981;
	st.global.u32 	[%rd58+2688], %r982;
	bra.uni 	$L__BB3_143;
$L__BB3_29:
	setp.eq.s32 	%p3, %r6, 0;
	@%p3 bra 	$L__BB3_143;
	mul.wide.u32 	%rd17, %r5, 4;
	add.s64 	%rd18, %rd1, %rd17;
	mov.u32 	%r85, %tid.x;
	ld.global.u32 	%r1022, [%rd18];
	and.b32  	%r244, %r85, 31;
	and.b32  	%r245, %r85, 992;
	mul.lo.s32 	%r246, %r245, 22;
	or.b32  	%r87, %r246, %r244;
	setp.ge.u32 	%p4, %r87, %r6;
	shl.b32 	%r247, %r87, 2;
	cvt.u64.u32 	%rd19, %r247;
	add.s64 	%rd9, %rd18, %rd19;
	mov.u32 	%r1001, %r1022;
	@%p4 bra 	$L__BB3_32;
	ld.global.u32 	%r1001, [%rd9];
$L__BB3_32:
	add.s32 	%r90, %r87, 32;
	setp.ge.u32 	%p5, %r90, %r6;
	mov.u32 	%r1002, %r1022;
	@%p5 bra 	$L__BB3_34;
	ld.global.u32 	%r1002, [%rd9+128];
$L__BB3_34:
	add.s32 	%r93, %r87, 64;
	setp.ge.u32 	%p6, %r93, %r6;
	mov.u32 	%r1003, %r1022;
	@%p6 bra 	$L__BB3_36;
	ld.global.u32 	%r1003, [%rd9+256];
$L__BB3_36:
	add.s32 	%r96, %r87, 96;
	setp.ge.u32 	%p7, %r96, %r6;
	mov.u32 	%r1004, %r1022;
	@%p7 bra 	$L__BB3_38;
	ld.global.u32 	%r1004, [%rd9+384];
$L__BB3_38:
	add.s32 	%r248, %r87, 128;
	setp.ge.u32 	%p8, %r248, %r6;
	mov.u32 	%r1005, %r1022;
	@%p8 bra 	$L__BB3_40;
	ld.global.u32 	%r1005, [%rd9+512];
$L__BB3_40:
	add.s32 	%r249, %r87, 160;
	setp.ge.u32 	%p9, %r249, %r6;
	mov.u32 	%r1006, %r1022;
	@%p9 bra 	$L__BB3_42;
	ld.global.u32 	%r1006, [%rd9+640];
$L__BB3_42:
	add.s32 	%r103, %r87, 192;
	setp.ge.u32 	%p10, %r103, %r6;
	mov.u32 	%r1007, %r1022;
	@%p10 bra 	$L__BB3_44;
	ld.global.u32 	%r1007, [%rd9+768];
$L__BB3_44:
	add.s32 	%r250, %r87, 224;
	setp.ge.u32 	%p11, %r250, %r6;
	mov.u32 	%r1008, %r1022;
	@%p11 bra 	$L__BB3_46;
	ld.global.u32 	%r1008, [%rd9+896];
$L__BB3_46:
	add.s32 	%r108, %r87, 256;
	setp.ge.u32 	%p12, %r108, %r6;
	mov.u32 	%r1009, %r1022;
	@%p12 bra 	$L__BB3_48;
	ld.global.u32 	%r1009, [%rd9+1024];
$L__BB3_48:
	add.s32 	%r251, %r87, 288;
	setp.ge.u32 	%p13, %r251, %r6;
	mov.u32 	%r1010, %r1022;
	@%p13 bra 	$L__BB3_50;
	ld.global.u32 	%r1010, [%rd9+1152];
$L__BB3_50:
	add.s32 	%r113, %r87, 320;
	setp.ge.u32 	%p14, %r113, %r6;
	mov.u32 	%r1011, %r1022;
	@%p14 bra 	$L__BB3_52;
	ld.global.u32 	%r1011, [%rd9+1280];
$L__BB3_52:
	add.s32 	%r116, %r87, 352;
	setp.ge.u32 	%p15, %r116, %r6;
	mov.u32 	%r1012, %r1022;
	@%p15 bra 	$L__BB3_54;
	ld.global.u32 	%r1012, [%rd9+1408];
$L__BB3_54:
	add.s32 	%r119, %r87, 384;
	setp.ge.u32 	%p16, %r119, %r6;
	mov.u32 	%r1013, %r1022;
	@%p16 bra 	$L__BB3_56;
	ld.global.u32 	%r1013, [%rd9+1536];
$L__BB3_56:
	add.s32 	%r122, %r87, 416;
	setp.ge.u32 	%p17, %r122, %r6;
	mov.u32 	%r1014, %r1022;
	@%p17 bra 	$L__BB3_58;
	ld.global.u32 	%r1014, [%rd9+1664];
$L__BB3_58:
	add.s32 	%r252, %r87, 448;
	setp.ge.u32 	%p18, %r252, %r6;
	mov.u32 	%r1015, %r1022;
	@%p18 bra 	$L__BB3_60;
	ld.global.u32 	%r1015, [%rd9+1792];
$L__BB3_60:
	add.s32 	%r127, %r87, 480;
	setp.ge.u32 	%p19, %r127, %r6;
	mov.u32 	%r1016, %r1022;
	@%p19 bra 	$L__BB3_62;
	ld.global.u32 	%r1016, [%rd9+1920];
$L__BB3_62:
	add.s32 	%r253, %r87, 512;
	setp.ge.u32 	%p20, %r253, %r6;
	mov.u32 	%r1017, %r1022;
	@%p20 bra 	$L__BB3_64;
	ld.global.u32 	%r1017, [%rd9+2048];
$L__BB3_64:
	add.s32 	%r254, %r87, 544;
	setp.ge.u32 	%p21, %r254, %r6;
	mov.u32 	%r1018, %r1022;
	@%p21 bra 	$L__BB3_66;
	ld.global.u32 	%r1018, [%rd9+2176];
$L__BB3_66:
	add.s32 	%r134, %r87, 576;
	setp.ge.u32 	%p22, %r134, %r6;
	mov.u32 	%r1019, %r1022;
	@%p22 bra 	$L__BB3_68;
	ld.global.u32 	%r1019, [%rd9+2304];
$L__BB3_68:
	add.s32 	%r255, %r87, 608;
	setp.ge.u32 	%p23, %r255, %r6;
	mov.u32 	%r1020, %r1022;
	@%p23 bra 	$L__BB3_70;
	ld.global.u32 	%r1020, [%rd9+2432];
$L__BB3_70:
	add.s32 	%r256, %r87, 640;
	setp.ge.u32 	%p24, %r256, %r6;
	mov.u32 	%r1021, %r1022;
	@%p24 bra 	$L__BB3_72;
	ld.global.u32 	%r1021, [%rd9+2560];
$L__BB3_72:
	add.s32 	%r141, %r87, 672;
	setp.ge.u32 	%p25, %r141, %r6;
	@%p25 bra 	$L__BB3_74;
	ld.global.u32 	%r1022, [%rd9+2688];
$L__BB3_74:
	// begin inline asm
	mov.u32 %r257, %laneid;
	// end inline asm
	shr.u32 	%r145, %r85, 5;
	mad.lo.s32 	%r258, %r145, 704, %r257;
	shl.b32 	%r259, %r258, 2;
	mov.u32 	%r260, _ZZN3cub18CUB_300001_SM_10006detail4scan16DeviceScanKernelINS2_10policy_hubIiiijN4cuda3std3__44plusIvEEE10Policy1000EPiSC_NS0_13ScanTileStateIiLb1EEES9_NS1_10InputValueIiSC_EEjiLb0EiEEvT0_T1_T2_iT3_T4_T5_E12temp_storage;
	add.s32 	%r146, %r260, %r259;
	st.shared.u32 	[%r146], %r1001;
	st.shared.u32 	[%r146+128], %r1002;
	st.shared.u32 	[%r146+256], %r1003;
	st.shared.u32 	[%r146+384], %r1004;
	st.shared.u32 	[%r146+512], %r1005;
	st.shared.u32 	[%r146+640], %r1006;
	st.shared.u32 	[%r146+768], %r1007;
	st.shared.u32 	[%r146+896], %r1008;
	st.shared.u32 	[%r146+1024], %r1009;
	st.shared.u32 	[%r146+1152], %r1010;
	st.shared.u32 	[%r146+1280], %r1011;
	st.shared.u32 	[%r146+1408], %r1012;
	st.shared.u32 	[%r146+1536], %r1013;
	st.shared.u32 	[%r146+1664], %r1014;
	st.shared.u32 	[%r146+1792], %r1015;
	st.shared.u32 	[%r146+1920], %r1016;
	st.shared.u32 	[%r146+2048], %r1017;
	st.shared.u32 	[%r146+2176], %r1018;
	st.shared.u32 	[%r146+2304], %r1019;
	st.shared.u32 	[%r146+2432], %r1020;
	st.shared.u32 	[%r146+2560], %r1021;
	st.shared.u32 	[%r146+2688], %r1022;
	bar.warp.sync 	-1;
	mad.lo.s32 	%r147, %r257, 84, %r146;
	ld.shared.v2.u32 	{%r148, %r149}, [%r147];
	ld.shared.v2.u32 	{%r150, %r151}, [%r147+8];
	ld.shared.v2.u32 	{%r152, %r153}, [%r147+16];
	ld.shared.v2.u32 	{%r154, %r155}, [%r147+24];
	ld.shared.v2.u32 	{%r156, %r157}, [%r147+32];
	ld.shared.v2.u32 	{%r158, %r159}, [%r147+40];
	ld.shared.v2.u32 	{%r160, %r161}, [%r147+48];
	ld.shared.v2.u32 	{%r162, %r163}, [%r147+56];
	ld.shared.v2.u32 	{%r164, %r165}, [%r147+64];
	ld.shared.v2.u32 	{%r166, %r167}, [%r147+72];
	ld.shared.v2.u32 	{%r168, %r169}, [%r147+80];
	bar.sync 	0;
	setp.ne.s32 	%p26, %r986, 0;
	@%p26 bra 	$L__BB3_78;
	add.s32 	%r490, %r149, %r148;
	add.s32 	%r491, %r150, %r490;
	add.s32 	%r492, %r151, %r491;
	add.s32 	%r493, %r152, %r492;
	add.s32 	%r494, %r153, %r493;
	add.s32 	%r495, %r154, %r494;
	add.s32 	%r496, %r155, %r495;
	add.s32 	%r497, %r156, %r496;
	add.s32 	%r498, %r157, %r497;
	add.s32 	%r499, %r158, %r498;
	add.s32 	%r500, %r159, %r499;
	add.s32 	%r501, %r160, %r500;
	add.s32 	%r502, %r161, %r501;
	add.s32 	%r503, %r162, %r502;
	add.s32 	%r504, %r163, %r503;
	add.s32 	%r505, %r164, %r504;
	add.s32 	%r506, %r165, %r505;
	add.s32 	%r507, %r166, %r506;
	add.s32 	%r508, %r167, %r507;
	add.s32 	%r509, %r168, %r508;
	add.s32 	%r464, %r169, %r509;
	mov.b32 	%r462, 1;
	mov.b32 	%r487, 0;
	mov.b32 	%r489, -1;
	// begin inline asm
	{  .reg .s32 r0;  .reg .pred p;  shfl.sync.up.b32 r0|p, %r464, %r462, %r487, %r489;  @p add.s32 r0, r0, %r464;  mov.s32 %r460, r0;}
	// end inline asm
	mov.b32 	%r468, 2;
	// begin inline asm
	{  .reg .s32 r0;  .reg .pred p;  shfl.sync.up.b32 r0|p, %r460, %r468, %r487, %r489;  @p add.s32 r0, r0, %r460;  mov.s32 %r466, r0;}
	// end inline asm
	mov.b32 	%r474, 4;
	// begin inline asm
	{  .reg .s32 r0;  .reg .pred p;  shfl.sync.up.b32 r0|p, %r466, %r474, %r487, %r489;  @p add.s32 r0, r0, %r466;  mov.s32 %r472, r0;}
	// end inline asm
	mov.b32 	%r480, 8;
	// begin inline asm
	{  .reg .s32 r0;  .reg .pred p;  shfl.sync.up.b32 r0|p, %r472, %r480, %r487, %r489;  @p add.s32 r0, r0, %r472;  mov.s32 %r478, r0;}
	// end inline asm
	mov.b32 	%r486, 16;
	// begin inline asm
	{  .reg .s32 r0;  .reg .pred p;  shfl.sync.up.b32 r0|p, %r478, %r486, %r487, %r489;  @p add.s32 r0, r0, %r478;  mov.s32 %r484, r0;}
	// end inline asm
	setp.ne.s32 	%p68, %r257, 31;
	@%p68 bra 	$L__BB3_77;
	shl.b32 	%r510, %r145, 2;
	mov.u32 	%r511, _ZZN3cub18CUB_300001_SM_10006detail4scan16DeviceScanKernelINS2_10policy_hubIiiijN4cuda3std3__44plusIvEEE10Policy1000EPiSC_NS0_13ScanTileStateIiLb1EEES9_NS1_10InputValueIiSC_EEjiLb0EiEEvT0_T1_T2_iT3_T4_T5_E12temp_storage;
	add.s32 	%r512, %r511, %r510;
	st.shared.u32 	[%r512+16], %r484;
$L__BB3_77:
	bar.sync 	0;
	ld.shared.v4.u32 	{%r513, %r514, %r515, %r516}, [_ZZN3cub18CUB_300001_SM_10006detail4scan16DeviceScanKernelINS2_10policy_hubIiiijN4cuda3std3__44plusIvEEE10Policy1000EPiSC_NS0_13ScanTileStateIiLb1EEES9_NS1_10InputValueIiSC_EEjiLb0EiEEvT0_T1_T2_iT3_T4_T5_E12temp_storage+16];
	add.s32 	%r517, %r514, %r513;
	setp.eq.s32 	%p69, %r145, 2;
	selp.b32 	%r518, %r517, %r513, %p69;
	add.s32 	%r519, %r517, %r515;
	setp.eq.s32 	%p70, %r145, 3;
	selp.b32 	%r520, %r519, %r518, %p70;
	add.s32 	%r521, %r519, %r516;
	setp.eq.s32 	%p71, %r145, 4;
	selp.b32 	%r522, %r521, %r520, %p71;
	ld.shared.v4.u32 	{%r523, %r524, %r525, %r526}, [_ZZN3cub18CUB_300001_SM_10006detail4scan16DeviceScanKernelINS2_10policy_hubIiiijN4cuda3std3__44plusIvEEE10Policy1000EPiSC_NS0_13ScanTileStateIiLb1EEES9_NS1_10InputValueIiSC_EEjiLb0EiEEvT0_T1_T2_iT3_T4_T5_E12temp_storage+32];
	add.s32 	%r527, %r521, %r523;
	setp.eq.s32 	%p72, %r145, 5;
	selp.b32 	%r528, %r527, %r522, %p72;
	add.s32 	%r529, %r527, %r524;
	setp.eq.s32 	%p73, %r145, 6;
	selp.b32 	%r530, %r529, %r528, %p73;
	add.s32 	%r531, %r529, %r525;
	setp.eq.s32 	%p74, %r145, 7;
	selp.b32 	%r532, %r531, %r530, %p74;
	add.s32 	%r533, %r531, %r526;
	setp.eq.s32 	%p75, %r145, 8;
	selp.b32 	%r534, %r533, %r532, %p75;
	.pragma "used_bytes_mask 4095";
	ld.shared.v4.u32 	{%r535, %r536, %r537, %r538}, [_ZZN3cub18CUB_300001_SM_10006detail4scan16DeviceScanKernelINS2_10policy_hubIiiijN4cuda3std3__44plusIvEEE10Policy1000EPiSC_NS0_13ScanTileStateIiLb1EEES9_NS1_10InputValueIiSC_EEjiLb0EiEEvT0_T1_T2_iT3_T4_T5_E12temp_storage+48];
	add.s32 	%r539, %r533, %r535;
	setp.eq.s32 	%p76, %r145, 9;
	selp.b32 	%r540, %r539, %r534, %p76;
	add.s32 	%r541, %r539, %r536;
	setp.eq.s32 	%p77, %r145, 10;
	selp.b32 	%r542, %r541, %r540, %p77;
	add.s32 	%r543, %r541, %r537;
	setp.eq.s32 	%p78, %r145, 11;
	selp.b32 	%r544, %r543, %r542, %p78;
	setp.lt.u32 	%p79, %r85, 32;
	selp.b32 	%r545, 0, %r544, %p79;
	setp.eq.s32 	%p80, %r257, 0;
	sub.s32 	%r546, %r484, %r464;
	selp.b32 	%r547, 0, %r546, %p80;
	add.s32 	%r548, %r547, %r985;
	add.s32 	%r1037, %r548, %r545;
	bra.uni 	$L__BB3_97;
$L__BB3_78:
	add.s32 	%r291, %r149, %r148;
	add.s32 	%r292, %r150, %r291;
	add.s32 	%r293, %r151, %r292;
	add.s32 	%r294, %r152, %r293;
	add.s32 	%r295, %r153, %r294;
	add.s32 	%r296, %r154, %r295;
	add.s32 	%r297, %r155, %r296;
	add.s32 	%r298, %r156, %r297;
	add.s32 	%r299, %r157, %r298;
	add.s32 	%r300, %r158, %r299;
	add.s32 	%r301, %r159, %r300;
	add.s32 	%r302, %r160, %r301;
	add.s32 	%r303, %r161, %r302;
	add.s32 	%r304, %r162, %r303;
	add.s32 	%r305, %r163, %r304;
	add.s32 	%r306, %r164, %r305;
	add.s32 	%r307, %r165, %r306;
	add.s32 	%r308, %r166, %r307;
	add.s32 	%r309, %r167, %r308;
	add.s32 	%r310, %r168, %r309;
	add.s32 	%r265, %r169, %r310;
	mov.b32 	%r263, 1;
	mov.b32 	%r288, 0;
	mov.b32 	%r290, -1;
	// begin inline asm
	{  .reg .s32 r0;  .reg .pred p;  shfl.sync.up.b32 r0|p, %r265, %r263, %r288, %r290;  @p add.s32 r0, r0, %r265;  mov.s32 %r261, r0;}
	// end inline asm
	mov.b32 	%r269, 2;
	// begin inline asm
	{  .reg .s32 r0;  .reg .pred p;  shfl.sync.up.b32 r0|p, %r261, %r269, %r288, %r290;  @p add.s32 r0, r0, %r261;  mov.s32 %r267, r0;}
	// end inline asm
	mov.b32 	%r275, 4;
	// begin inline asm
	{  .reg .s32 r0;  .reg .pred p;  shfl.sync.up.b32 r0|p, %r267, %r275, %r288, %r290;  @p add.s32 r0, r0, %r267;  mov.s32 %r273, r0;}
	// end inline asm
	mov.b32 	%r281, 8;
	// begin inline asm
	{  .reg .s32 r0;  .reg .pred p;  shfl.sync.up.b32 r0|p, %r273, %r281, %r288, %r290;  @p add.s32 r0, r0, %r273;  mov.s32 %r279, r0;}
	// end inline asm
	mov.b32 	%r287, 16;
	// begin inline asm
	{  .reg .s32 r0;  .reg .pred p;  shfl.sync.up.b32 r0|p, %r279, %r287, %r288, %r290;  @p add.s32 r0, r0, %r279;  mov.s32 %r285, r0;}
	// end inline asm
	setp.ne.s32 	%p27, %r257, 31;
	@%p27 bra 	$L__BB3_80;
	shl.b32 	%r311, %r145, 2;
	mov.u32 	%r312, _ZZN3cub18CUB_300001_SM_10006detail4scan16DeviceScanKernelINS2_10policy_hubIiiijN4cuda3std3__44plusIvEEE10Policy1000EPiSC_NS0_13ScanTileStateIiLb1EEES9_NS1_10InputValueIiSC_EEjiLb0EiEEvT0_T1_T2_iT3_T4_T5_E12temp_storage;
	add.s32 	%r313, %r312, %r311;
	st.shared.u32 	[%r313+16], %r285;
$L__BB3_80:
	sub.s32 	%r314, %r285, %r265;
	bar.sync 	0;
	ld.shared.v4.u32 	{%r315, %r316, %r317, %r318}, [_ZZN3cub18CUB_300001_SM_10006detail4scan16DeviceScanKernelINS2_10policy_hubIiiijN4cuda3std3__44plusIvEEE10Policy1000EPiSC_NS0_13ScanTileStateIiLb1EEES9_NS1_10InputValueIiSC_EEjiLb0EiEEvT0_T1_T2_iT3_T4_T5_E12temp_storage+16];
	add.s32 	%r319, %r316, %r315;
	setp.eq.s32 	%p28, %r145, 2;
	selp.b32 	%r320, %r319, %r315, %p28;
	add.s32 	%r321, %r319, %r317;
	setp.eq.s32 	%p29, %r145, 3;
	selp.b32 	%r322, %r321, %r320, %p29;
	add.s32 	%r323, %r321, %r318;
	setp.eq.s32 	%p30, %r145, 4;
	selp.b32 	%r324, %r323, %r322, %p30;
	ld.shared.v4.u32 	{%r325, %r326, %r327, %r328}, [_ZZN3cub18CUB_300001_SM_10006detail4scan16DeviceScanKernelINS2_10policy_hubIiiijN4cuda3std3__44plusIvEEE10Policy1000EPiSC_NS0_13ScanTileStateIiLb1EEES9_NS1_10InputValueIiSC_EEjiLb0EiEEvT0_T1_T2_iT3_T4_T5_E12temp_storage+32];
	add.s32 	%r329, %r323, %r325;
	setp.eq.s32 	%p31, %r145, 5;
	selp.b32 	%r330, %r329, %r324, %p31;
	add.s32 	%r331, %r329, %r326;
	setp.eq.s32 	%p32, %r145, 6;
	selp.b32 	%r332, %r331, %r330, %p32;
	add.s32 	%r333, %r331, %r327;
	setp.eq.s32 	%p33, %r145, 7;
	selp.b32 	%r334, %r333, %r332, %p33;
	add.s32 	%r335, %r333, %r328;
	setp.eq.s32 	%p34, %r145, 8;
	selp.b32 	%r336, %r335, %r334, %p34;
	ld.shared.v4.u32 	{%r337, %r338, %r339, %r340}, [_ZZN3cub18CUB_300001_SM_10006detail4scan16DeviceScanKernelINS2_10policy_hubIiiijN4cuda3std3__44plusIvEEE10Policy1000EPiSC_NS0_13ScanTileStateIiLb1EEES9_NS1_10InputValueIiSC_EEjiLb0EiEEvT0_T1_T2_iT3_T4_T5_E12temp_storage+48];
	add.s32 	%r341, %r335, %r337;
	setp.eq.s32 	%p35, %r145, 9;
	selp.b32 	%r342, %r341, %r336, %p35;
	add.s32 	%r343, %r341, %r338;
	setp.eq.s32 	%p36, %r145, 10;
	selp.b32 	%r344, %r343, %r342, %p36;
	add.s32 	%r345, %r343, %r339;
	setp.eq.s32 	%p37, %r145, 11;
	selp.b32 	%r346, %r345, %r344, %p37;
	add.s32 	%r175, %r345, %r340;
	setp.gt.u32 	%p38, %r85, 31;
	setp.lt.u32 	%p39, %r85, 32;
	setp.eq.s32 	%p40, %r257, 0;
	selp.b32 	%r347, 0, %r314, %p40;
	add.s32 	%r1036, %r346, %r347;
	selp.b32 	%r177, %r314, %r1036, %p39;
	@%p38 bra 	$L__BB3_96;
	setp.ne.s32 	%p41, %r85, 0;
	mul.wide.s32 	%rd20, %r986, 8;
	add.s64 	%rd10, %rd14, %rd20;
	@%p41 bra 	$L__BB3_83;
	st.shared.u32 	[_ZZN3cub18CUB_300001_SM_10006detail4scan16DeviceScanKernelINS2_10policy_hubIiiijN4cuda3std3__44plusIvEEE10Policy1000EPiSC_NS0_13ScanTileStateIiLb1EEES9_NS1_10InputValueIiSC_EEjiLb0EiEEvT0_T1_T2_iT3_T4_T5_E12temp_storage+12], %r175;
	add.s64 	%rd21, %rd10, 256;
	mov.b32 	%r348, 100;
	// begin inline asm
	st.relaxed.gpu.v2.u32 [%rd21], {%r348, %r175};
	// end inline asm
$L__BB3_83:
	not.b32 	%r354, %r85;
	add.s32 	%r1031, %r986, %r354;
	mov.b32 	%r350, 830;
	// begin inline asm
	nanosleep.u32 %r350;
	// end inline asm
	mul.wide.s32 	%rd23, %r1031, 8;
	add.s64 	%rd24, %rd14, %rd23;
	add.s64 	%rd22, %rd24, 256;
	// begin inline asm
	ld.relaxed.gpu.v2.u32 {%r1033, %r1025}, [%rd22];
	// end inline asm
	mov.b32 	%r1026, 952;
$L__BB3_84:
	setp.eq.s32 	%p42, %r1033, 99;
	mov.b32 	%r355, -1;
	vote.sync.any.pred 	%p43, %p42, %r355;
	not.pred 	%p44, %p43;
	@%p44 bra 	$L__BB3_86;
	mul.lo.s32 	%r458, %r986, 16807;
	and.b32  	%r986, %r458, 2147483647;
	add.s32 	%r459, %r1026, 1;
	rem.u32 	%r455, %r986, %r459;
	// begin inline asm
	nanosleep.u32 %r455;
	// end inline asm
	shr.u32 	%r1026, %r1026, 1;
	// begin inline asm
	ld.relaxed.gpu.v2.u32 {%r1033, %r1025}, [%rd22];
	// end inline asm
	bra.uni 	$L__BB3_84;
$L__BB3_86:
	setp.eq.s32 	%p45, %r1033, 101;
	mov.b32 	%r382, -1;
	vote.sync.ballot.b32 	%r384, %p45, %r382;
	// begin inline asm
	mov.u32 %r357, %lanemask_ge;
	// end inline asm
	and.b32  	%r385, %r384, %r357;
	or.b32  	%r386, %r385, -2147483648;
	add.s32 	%r387, %r386, -1;
	not.b32 	%r388, %r386;
	and.b32  	%r389, %r388, %r387;
	popc.b32 	%r361, %r389;
	mov.b32 	%r360, 1;
	// begin inline asm
	shfl.sync.down.b32 %r358, %r1025, %r360, %r361, %r382;
	// end inline asm
	setp.lt.s32 	%p47, %r257, %r361;
	selp.b32 	%r390, %r358, 0, %p47;
	add.s32 	%r364, %r390, %r1025;
	mov.b32 	%r365, 2;
	// begin inline asm
	shfl.sync.down.b32 %r363, %r364, %r365, %r361, %r382;
	// end inline asm
	add.s32 	%r391, %r257, 2;
	setp.gt.s32 	%p48, %r391, %r361;
	selp.b32 	%r392, 0, %r363, %p48;
	add.s32 	%r369, %r364, %r392;
	mov.b32 	%r370, 4;
	// begin inline asm
	shfl.sync.down.b32 %r368, %r369, %r370, %r361, %r382;
	// end inline asm
	add.s32 	%r393, %r257, 4;
	setp.gt.s32 	%p49, %r393, %r361;
	selp.b32 	%r394, 0, %r368, %p49;
	add.s32 	%r374, %r369, %r394;
	mov.b32 	%r375, 8;
	// begin inline asm
	shfl.sync.down.b32 %r373, %r374, %r375, %r361, %r382;
	// end inline asm
	add.s32 	%r395, %r257, 8;
	setp.gt.s32 	%p50, %r395, %r361;
	selp.b32 	%r396, 0, %r373, %p50;
	add.s32 	%r379, %r374, %r396;
	mov.b32 	%r380, 16;
	// begin inline asm
	shfl.sync.down.b32 %r378, %r379, %r380, %r361, %r382;
	// end inline asm
	add.s32 	%r397, %r257, 16;
	setp.gt.s32 	%p51, %r397, %r361;
	selp.b32 	%r398, 0, %r378, %p51;
	add.s32 	%r1029, %r379, %r398;
	add.s64 	%rd11, %rd14, 256;
	mov.b32 	%r1027, 952;
$L__BB3_87:
	setp.ne.s32 	%p52, %r1033, 101;
	mov.b32 	%r399, -1;
	vote.sync.all.pred 	%p53, %p52, %r399;
	not.pred 	%p54, %p53;
	@%p54 bra 	$L__BB3_92;
	shr.u32 	%r1027, %r1027, 1;
	mul.wide.s32 	%rd27, %r1031, 8;
	add.s64 	%rd28, %rd11, %rd27;
	add.s64 	%rd26, %rd28, -256;
	// begin inline asm
	ld.relaxed.gpu.v2.u32 {%r1033, %r1034}, [%rd26];
	// end inline asm
	mov.u32 	%r1035, %r1027;
$L__BB3_89:
	setp.eq.s32 	%p58, %r1033, 99;
	mov.b32 	%r407, -1;
	vote.sync.any.pred 	%p59, %p58, %r407;
	not.pred 	%p60, %p59;
	@%p60 bra 	$L__BB3_91;
	mul.lo.s32 	%r453, %r986, 16807;
	and.b32  	%r986, %r453, 2147483647;
	add.s32 	%r454, %r1035, 1;
	rem.u32 	%r450, %r986, %r454;
	// begin inline asm
	nanosleep.u32 %r450;
	// end inline asm
	shr.u32 	%r1035, %r1035, 1;
	// begin inline asm
	ld.relaxed.gpu.v2.u32 {%r1033, %r1034}, [%rd26];
	// end inline asm
	bra.uni 	$L__BB3_89;
$L__BB3_91:
	setp.eq.s32 	%p61, %r1033, 101;
	mov.b32 	%r433, -1;
	vote.sync.ballot.b32 	%r434, %p61, %r433;
	and.b32  	%r435, %r434, %r357;
	or.b32  	%r436, %r435, -2147483648;
	add.s32 	%r437, %r436, -1;
	not.b32 	%r438, %r436;
	and.b32  	%r439, %r438, %r437;
	popc.b32 	%r412, %r439;
	mov.b32 	%r411, 1;
	// begin inline asm
	shfl.sync.down.b32 %r409, %r1034, %r411, %r412, %r433;
	// end inline asm
	setp.lt.s32 	%p63, %r257, %r412;
	selp.b32 	%r440, %r409, 0, %p63;
	add.s32 	%r415, %r440, %r1034;
	mov.b32 	%r416, 2;
	// begin inline asm
	shfl.sync.down.b32 %r414, %r415, %r416, %r412, %r433;
	// end inline asm
	add.s32 	%r441, %r257, 2;
	setp.gt.s32 	%p64, %r441, %r412;
	selp.b32 	%r442, 0, %r414, %p64;
	add.s32 	%r420, %r415, %r442;
	mov.b32 	%r421, 4;
	// begin inline asm
	shfl.sync.down.b32 %r419, %r420, %r421, %r412, %r433;
	// end inline asm
	add.s32 	%r443, %r257, 4;
	setp.gt.s32 	%p65, %r443, %r412;
	selp.b32 	%r444, 0, %r419, %p65;
	add.s32 	%r425, %r420, %r444;
	mov.b32 	%r426, 8;
	// begin inline asm
	shfl.sync.down.b32 %r424, %r425, %r426, %r412, %r433;
	// end inline asm
	add.s32 	%r445, %r257, 8;
	setp.gt.s32 	%p66, %r445, %r412;
	selp.b32 	%r446, 0, %r424, %p66;
	add.s32 	%r430, %r425, %r446;
	mov.b32 	%r431, 16;
	// begin inline asm
	shfl.sync.down.b32 %r429, %r430, %r431, %r412, %r433;
	// end inline asm
	add.s32 	%r447, %r257, 16;
	setp.gt.s32 	%p67, %r447, %r412;
	selp.b32 	%r448, 0, %r429, %p67;
	add.s32 	%r449, %r448, %r1029;
	add.s32 	%r1029, %r449, %r430;
	add.s32 	%r1031, %r1031, -32;
	bra.uni 	$L__BB3_87;
$L__BB3_92:
	@%p41 bra 	$L__BB3_94;
	add.s32 	%r402, %r1029, %r175;
	add.s64 	%rd25, %rd10, 256;
	mov.b32 	%r401, 101;
	// begin inline asm
	st.relaxed.gpu.v2.u32 [%rd25], {%r401, %r402};
	// end inline asm
	st.shared.u32 	[_ZZN3cub18CUB_300001_SM_10006detail4scan16DeviceScanKernelINS2_10policy_hubIiiijN4cuda3std3__44plusIvEEE10Policy1000EPiSC_NS0_13ScanTileStateIiLb1EEES9_NS1_10InputValueIiSC_EEjiLb0EiEEvT0_T1_T2_iT3_T4_T5_E12temp_storage+4], %r1029;
	st.shared.u32 	[_ZZN3cub18CUB_300001_SM_10006detail4scan16DeviceScanKernelINS2_10policy_hubIiiijN4cuda3std3__44plusIvEEE10Policy1000EPiSC_NS0_13ScanTileStateIiLb1EEES9_NS1_10InputValueIiSC_EEjiLb0EiEEvT0_T1_T2_iT3_T4_T5_E12temp_storage+8], %r402;
$L__BB3_94:
	setp.ne.s32 	%p56, %r257, 0;
	mov.u32 	%r1036, %r177;
	@%p56 bra 	$L__BB3_96;
	st.shared.u32 	[_ZZN3cub18CUB_300001_SM_10006detail4scan16DeviceScanKernelINS2_10policy_hubIiiijN4cuda3std3__44plusIvEEE10Policy1000EPiSC_NS0_13ScanTileStateIiLb1EEES9_NS1_10InputValueIiSC_EEjiLb0EiEEvT0_T1_T2_iT3_T4_T5_E12temp_storage+76], %r1029;
	mov.u32 	%r1036, %r1029;
$L__BB3_96:
	bar.sync 	0;
	setp.eq.s32 	%p57, %r85, 0;
	ld.shared.u32 	%r403, [_ZZN3cub18CUB_300001_SM_10006detail4scan16DeviceScanKernelINS2_10policy_hubIiiijN4cuda3std3__44plusIvEEE10Policy1000EPiSC_NS0_13ScanTileStateIiLb1EEES9_NS1_10InputValueIiSC_EEjiLb0EiEEvT0_T1_T2_iT3_T4_T5_E12temp_storage+76];
	selp.b32 	%r404, 0, %r403, %p57;
	add.s32 	%r1037, %r404, %r1036;
$L__BB3_97:
	add.s32 	%r549, %r1037, %r148;
	add.s32 	%r550, %r149, %r549;
	add.s32 	%r551, %r150, %r550;
	add.s32 	%r552, %r151, %r551;
	add.s32 	%r553, %r152, %r552;
	add.s32 	%r554, %r153, %r553;
	add.s32 	%r555, %r154, %r554;
	add.s32 	%r556, %r155, %r555;
	add.s32 	%r557, %r156, %r556;
	add.s32 	%r558, %r157, %r557;
	add.s32 	%r559, %r158, %r558;
	add.s32 	%r560, %r159, %r559;
	add.s32 	%r561, %r160, %r560;
	add.s32 	%r562, %r161, %r561;
	add.s32 	%r563, %r162, %r562;
	add.s32 	%r564, %r163, %r563;
	add.s32 	%r565, %r164, %r564;
	add.s32 	%r566, %r165, %r565;
	add.s32 	%r567, %r166, %r566;
	add.s32 	%r568, %r167, %r567;
	add.s32 	%r569, %r168, %r568;
	bar.sync 	0;
	st.shared.v2.u32 	[%r147], {%r1037, %r549};
	st.shared.v2.u32 	[%r147+8], {%r550, %r551};
	st.shared.v2.u32 	[%r147+16], {%r552, %r553};
	st.shared.v2.u32 	[%r147+24], {%r554, %r555};
	st.shared.v2.u32 	[%r147+32], {%r556, %r557};
	st.shared.v2.u32 	[%r147+40], {%r558, %r559};
	st.shared.v2.u32 	[%r147+48], {%r560, %r561};
	st.shared.v2.u32 	[%r147+56], {%r562, %r563};
	st.shared.v2.u32 	[%r147+64], {%r564, %r565};
	st.shared.v2.u32 	[%r147+72], {%r566, %r567};
	st.shared.v2.u32 	[%r147+80], {%r568, %r569};
	bar.warp.sync 	-1;
	ld.shared.u32 	%r216, [%r146];
	ld.shared.u32 	%r217, [%r146+128];
	ld.shared.u32 	%r218, [%r146+256];
	ld.shared.u32 	%r219, [%r146+384];
	ld.shared.u32 	%r220, [%r146+512];
	ld.shared.u32 	%r221, [%r146+640];
	ld.shared.u32 	%r222, [%r146+768];
	ld.shared.u32 	%r223, [%r146+896];
	ld.shared.u32 	%r224, [%r146+1024];
	ld.shared.u32 	%r225, [%r146+1152];
	ld.shared.u32 	%r226, [%r146+1280];
	ld.shared.u32 	%r227, [%r146+1408];
	ld.shared.u32 	%r228, [%r146+1536];
	ld.shared.u32 	%r229, [%r146+1664];
	ld.shared.u32 	%r230, [%r146+1792];
	ld.shared.u32 	%r231, [%r146+1920];
	ld.shared.u32 	%r232, [%r146+2048];
	ld.shared.u32 	%r233, [%r146+2176];
	ld.shared.u32 	%r234, [%r146+2304];
	ld.shared.u32 	%r235, [%r146+2432];
	ld.shared.u32 	%r236, [%r146+2560];
	ld.shared.u32 	%r237, [%r146+2688];
	setp.ne.s32 	%p81, %r85, 0;
	@%p81 bra 	$L__BB3_99;
	st.volatile.shared.u32 	[_ZZN3cub18CUB_300001_SM_10006detail4scan16DeviceScanKernelINS2_10policy_hubIiiijN4cuda3std3__44plusIvEEE10Policy1000EPiSC_NS0_13ScanTileStateIiLb1EEES9_NS1_10InputValueIiSC_EEjiLb0EiEEvT0_T1_T2_iT3_T4_T5_E12temp_storage+33792], %r6;
$L__BB3_99:
	ld.param.u32 	%r984, [_ZN3cub18CUB_300001_SM_10006detail4scan16DeviceScanKernelINS2_10policy_hubIiiijN4cuda3std3__44plusIvEEE10Policy1000EPiSC_NS0_13ScanTileStateIiLb1EEES9_NS1_10InputValueIiSC_EEjiLb0EiEEvT0_T1_T2_iT3_T4_T5__param_3];
	ld.param.u64 	%rd59, [_ZN3cub18CUB_300001_SM_10006detail4scan16DeviceScanKernelINS2_10policy_hubIiiijN4cuda3std3__44plusIvEEE10Policy1000EPiSC_NS0_13ScanTileStateIiLb1EEES9_NS1_10InputValueIiSC_EEjiLb0EiEEvT0_T1_T2_iT3_T4_T5__param_1];
	bar.sync 	0;
	ld.volatile.shared.u32 	%r238, [_ZZN3cub18CUB_300001_SM_10006detail4scan16DeviceScanKernelINS2_10policy_hubIiiijN4cuda3std3__44plusIvEEE10Policy1000EPiSC_NS0_13ScanTileStateIiLb1EEES9_NS1_10InputValueIiSC_EEjiLb0EiEEvT0_T1_T2_iT3_T4_T5_E12temp_storage+33792];
	setp.ge.s32 	%p82, %r87, %r238;
	cvt.u64.u32 	%rd35, %r87;
	mov.u32 	%r570, %ctaid.x;
	add.s32 	%r571, %r984, %r570;
	mul.lo.s32 	%r572, %r571, 8448;
	cvt.u64.u32 	%rd36, %r572;
	add.s64 	%rd37, %rd35, %rd36;
	cvta.to.global.u64 	%rd38, %rd59;
	shl.b64 	%rd39, %rd37, 2;
	add.s64 	%rd12, %rd38, %rd39;
	@%p82 bra 	$L__BB3_101;
	st.global.u32 	[%rd12], %r216;
$L__BB3_101:
	setp.ge.s32 	%p83, %r90, %r238;
	@%p83 bra 	$L__BB3_103;
	st.global.u32 	[%rd12+128], %r217;
$L__BB3_103:
	setp.ge.s32 	%p84, %r93, %r238;
	@%p84 bra 	$L__BB3_105;
	st.global.u32 	[%rd12+256], %r218;
$L__BB3_105:
	setp.ge.s32 	%p85, %r96, %r238;
	@%p85 bra 	$L__BB3_107;
	st.global.u32 	[%rd12+384], %r219;
$L__BB3_107:
	mov.u32 	%r573, %tid.x;
	and.b32  	%r574, %r573, 992;
	mul.lo.s32 	%r575, %r574, 22;
	and.b32  	%r576, %r573, 31;
	or.b32  	%r577, %r575, %r576;
	add.s32 	%r578, %r577, 128;
	setp.ge.s32 	%p86, %r578, %r238;
	@%p86 bra 	$L__BB3_109;
	st.global.u32 	[%rd12+512], %r220;
$L__BB3_109:
	add.s32 	%r584, %r577, 160;
	setp.ge.s32 	%p87, %r584, %r238;
	@%p87 bra 	$L__BB3_111;
	st.global.u32 	[%rd12+640], %r221;
$L__BB3_111:
	setp.ge.s32 	%p88, %r103, %r238;
	@%p88 bra 	$L__BB3_113;
	st.global.u32 	[%rd12+768], %r222;
$L__BB3_113:
	add.s32 	%r590, %r577, 224;
	setp.ge.s32 	%p89, %r590, %r238;
	@%p89 bra 	$L__BB3_115;
	st.global.u32 	[%rd12+896], %r223;
$L__BB3_115:
	setp.ge.s32 	%p90, %r108, %r238;
	@%p90 bra 	$L__BB3_117;
	st.global.u32 	[%rd12+1024], %r224;
$L__BB3_117:
	add.s32 	%r596, %r577, 288;
	setp.ge.s32 	%p91, %r596, %r238;
	@%p91 bra 	$L__BB3_119;
	st.global.u32 	[%rd12+1152], %r225;
$L__BB3_119:
	setp.ge.s32 	%p92, %r113, %r238;
	@%p92 bra 	$L__BB3_121;
	st.global.u32 	[%rd12+1280], %r226;
$L__BB3_121:
	setp.ge.s32 	%p93, %r116, %r238;
	@%p93 bra 	$L__BB3_123;
	st.global.u32 	[%rd12+1408], %r227;
$L__BB3_123:
	setp.ge.s32 	%p94, %r119, %r238;
	@%p94 bra 	$L__BB3_125;
	st.global.u32 	[%rd12+1536], %r228;
$L__BB3_125:
	setp.ge.s32 	%p95, %r122, %r238;
	@%p95 bra 	$L__BB3_127;
	st.global.u32 	[%rd12+1664], %r229;
$L__BB3_127:
	add.s32 	%r602, %r577, 448;
	setp.ge.s32 	%p96, %r602, %r238;
	@%p96 bra 	$L__BB3_129;
	st.global.u32 	[%rd12+1792], %r230;
$L__BB3_129:
	setp.ge.s32 	%p97, %r127, %r238;
	@%p97 bra 	$L__BB3_131;
	st.global.u32 	[%rd12+1920], %r231;
$L__BB3_131:
	add.s32 	%r608, %r577, 512;
	setp.ge.s32 	%p98, %r608, %r238;
	@%p98 bra 	$L__BB3_133;
	st.global.u32 	[%rd12+2048], %r232;
$L__BB3_133:
	add.s32 	%r614, %r577, 544;
	setp.ge.s32 	%p99, %r614, %r238;
	@%p99 bra 	$L__BB3_135;
	st.global.u32 	[%rd12+2176], %r233;
$L__BB3_135:
	setp.ge.s32 	%p100, %r134, %r238;
	@%p100 bra 	$L__BB3_137;
	st.global.u32 	[%rd12+2304], %r234;
$L__BB3_137:
	add.s32 	%r620, %r577, 608;
	setp.ge.s32 	%p101, %r620, %r238;
	@%p101 bra 	$L__BB3_139;
	st.global.u32 	[%rd12+2432], %r235;
$L__BB3_139:
	add.s32 	%r626, %r577, 640;
	setp.ge.s32 	%p102, %r626, %r238;
	@%p102 bra 	$L__BB3_141;
	st.global.u32 	[%rd12+2560], %r236;
$L__BB3_141:
	setp.ge.s32 	%p103, %r141, %r238;
	@%p103 bra 	$L__BB3_143;
	st.global.u32 	[%rd12+2688], %r237;
$L__BB3_143:
	ret;

}
	// .globl	_ZN3cub18CUB_300001_SM_10006detail4scan16DeviceScanKernelINS2_10policy_hubIiiimN4cuda3std3__44plusIvEEE10Policy1000EPiSC_NS0_13ScanTileStateIiLb1EEES9_NS1_10InputValueIiSC_EEmiLb0EiEEvT0_T1_T2_iT3_T4_T5_
.visible .entry _ZN3cub18CUB_300001_SM_10006detail4scan16DeviceScanKernelINS2_10policy_hubIiiimN4cuda3std3__44plusIvEEE10Policy1000EPiSC_NS0_13ScanTileStateIiLb1EEES9_NS1_10InputValueIiSC_EEmiLb0EiEEvT0_T1_T2_iT3_T4_T5_(
	.param .u64 .ptr .align 1 _ZN3cub18CUB_300001_SM_10006detail4scan16DeviceScanKernelINS2_10policy_hubIiiimN4cuda3std3__44plusIvEEE10Policy1000EPiSC_NS0_13ScanTileStateIiLb1EEES9_NS1_10InputValueIiSC_EEmiLb0EiEEvT0_T1_T2_iT3_T4_T5__param_0,
	.param .u64 .ptr .align 1 _ZN3cub18CUB_300001_SM_10006detail4scan16DeviceScanKernelINS2_10policy_hubIiiimN4cuda3std3__44plusIvEEE10Policy1000EPiSC_NS0_13ScanTileStateIiLb1EEES9_NS1_10InputValueIiSC_EEmiLb0EiEEvT0_T1_T2_iT3_T4_T5__param_1,
	.param .align 8 .b8 _ZN3cub18CUB_300001_SM_10006detail4scan16DeviceScanKernelINS2_10policy_hubIiiimN4cuda3std3__44plusIvEEE10Policy1000EPiSC_NS0_13ScanTileStateIiLb1EEES9_NS1_10InputValueIiSC_EEmiLb0EiEEvT0_T1_T2_iT3_T4_T5__param_2[8],
	.param .u32 _ZN3cub18CUB_300001_SM_10006detail4scan16DeviceScanKernelINS2_10policy_hubIiiimN4cuda3std3__44plusIvEEE10Policy1000EPiSC_NS0_13ScanTileStateIiLb1EEES9_NS1_10InputValueIiSC_EEmiLb0EiEEvT0_T1_T2_iT3_T4_T5__param_3,
	.param .align 1 .b8 _ZN3cub18CUB_300001_SM_10006detail4scan16DeviceScanKernelINS2_10policy_hubIiiimN4cuda3std3__44plusIvEEE10Policy1000EPiSC_NS0_13ScanTileStateIiLb1EEES9_NS1_10InputValueIiSC_EEmiLb0EiEEvT0_T1_T2_iT3_T4_T5__param_4[1],
	.param .align 8 .b8 _ZN3cub18CUB_300001_SM_10006detail4scan16DeviceScanKernelINS2_10policy_hubIiiimN4cuda3std3__44plusIvEEE10Policy1000EPiSC_NS0_13ScanTileStateIiLb1EEES9_NS1_10InputValueIiSC_EEmiLb0EiEEvT0_T1_T2_iT3_T4_T5__param_5[16],
	.param .u64 _ZN3cub18CUB_300001_SM_10006detail4scan16DeviceScanKernelINS2_10policy_hubIiiimN4cuda3std3__44plusIvEEE10Policy1000EPiSC_NS0_13ScanTileStateIiLb1EEES9_NS1_10InputValueIiSC_EEmiLb0EiEEvT0_T1_T2_iT3_T4_T5__param_6
)
.maxntid 416
{
	.reg .pred 	%p<158>;
	.reg .b16 	%rs<3>;
	.reg .b32 	%r<1011>;
	.reg .b64 	%rd<98>;
	// demoted variable
	.shared .align 16 .b8 _ZZN3cub18CUB_300001_SM_10006detail4scan16DeviceScanKernelINS2_10policy_hubIiiimN4cuda3std3__44plusIvEEE10Policy1000EPiSC_NS0_13ScanTileStateIiLb1EEES9_NS1_10InputValueIiSC_EEmiLb0EiEEvT0_T1_T2_iT3_T4_T5_E12temp_storage[31632];
	ld.param.u32 	%r208, [_ZN3cub18CUB_300001_SM_10006detail4scan16DeviceScanKernelINS2_10policy_hubIiiimN4cuda3std3__44plusIvEEE10Policy1000EPiSC_NS0_13ScanTileStateIiLb1EEES9_NS1_10InputValueIiSC_EEmiLb0EiEEvT0_T1_T2_iT3_T4_T5__param_5];
	bfe.u32 	%r209, %r208, 0, 8;
	cvt.u16.u32 	%rs1, %r209;
	and.b16  	%rs2, %rs1, 255;
	ld.param.u64 	%rd16, [_ZN3cub18CUB_300001_SM_10006detail4scan16DeviceScanKernelINS2_10policy_hubIiiimN4cuda3std3__44plusIvEEE10Policy1000EPiSC_NS0_13ScanTileStateIiLb1EEES9_NS1_10InputValueIiSC_EEmiLb0EiEEvT0_T1_T2_iT3_T4_T5__param_2];
	ld.param.u64 	%rd14, [_ZN3cub18CUB_300001_SM_10006detail4scan16DeviceScanKernelINS2_10policy_hubIiiimN4cuda3std3__44plusIvEEE10Policy1000EPiSC_NS0_13ScanTileStateIiLb1EEES9_NS1_10InputValueIiSC_EEmiLb0EiEEvT0_T1_T2_iT3_T4_T5__param_0];
	ld.param.u64 	%rd1, [_ZN3cub18CUB_300001_SM_10006detail4scan16DeviceScanKernelINS2_10policy_hubIiiimN4cuda3std3__44plusIvEEE10Policy1000EPiSC_NS0_13ScanTileStateIiLb1EEES9_NS1_10InputValueIiSC_EEmiLb0EiEEvT0_T1_T2_iT3_T4_T5__param_5+8];
	ld.param.u32 	%r207, [_ZN3cub18CUB_300001_SM_10006detail4scan16DeviceScanKernelINS2_10policy_hubIiiimN4cuda3std3__44plusIvEEE10Policy1000EPiSC_NS0_13ScanTileStateIiLb1EEES9_NS1_10InputValueIiSC_EEmiLb0EiEEvT0_T1_T2_iT3_T4_T5__param_3];
	ld.param.u64 	%rd17, [_ZN3cub18CUB_300001_SM_10006detail4scan16DeviceScanKernelINS2_10policy_hubIiiimN4cuda3std3__44plusIvEEE10Policy1000EPiSC_NS0_13ScanTileStateIiLb1EEES9_NS1_10InputValueIiSC_EEmiLb0EiEEvT0_T1_T2_iT3_T4_T5__param_6];
	setp.eq.s16 	%p1, %rs2, 0;
	@%p1 bra 	$L__BB4_2;
	cvta.to.global.u64 	%rd18, %rd1;
	ld.global.u32 	%r967, [%rd18];
	bra.uni 	$L__BB4_3;
$L__BB4_2:
	cvt.u32.u64 	%r967, %rd1;
$L__BB4_3:
	mov.u32 	%r210, %ctaid.x;
	add.s32 	%r4, %r207, %r210;
	mul.wide.s32 	%rd3, %r4, 7904;
	sub.s64 	%rd4, %rd17, %rd3;
	setp.lt.u64 	%p2, %rd4, 7905;
	@%p2 bra 	$L__BB4_29;
	mov.u32 	%r5, %tid.x;
	and.b32  	%r644, %r5, 31;
	and.b32  	%r645, %r5, 992;
	mul.lo.s32 	%r646, %r645, 19;
	or.b32  	%r647, %r646, %r644;
	cvt.u64.u32 	%rd79, %r647;
	add.s64 	%rd5, %rd3, %rd79;
	shl.b64 	%rd80, %rd5, 2;
	add.s64 	%rd60, %rd14, %rd80;
	// begin inline asm
	ld.ca.u32 %r624, [%rd60];
	// end inline asm
	add.s64 	%rd61, %rd60, 128;
	// begin inline asm
	ld.ca.u32 %r625, [%rd61];
	// end inline asm
	add.s64 	%rd62, %rd60, 256;
	// begin inline asm
	ld.ca.u32 %r626, [%rd62];
	// end inline asm
	add.s64 	%rd63, %rd60, 384;
	// begin inline asm
	ld.ca.u32 %r627, [%rd63];
	// end inline asm
	add.s64 	%rd64, %rd60, 512;
	// begin inline asm
	ld.ca.u32 %r628, [%rd64];
	// end inline asm
	add.s64 	%rd65, %rd60, 640;
	// begin inline asm
	ld.ca.u32 %r629, [%rd65];
	// end inline asm
	add.s64 	%rd66, %rd60, 768;
	// begin inline asm
	ld.ca.u32 %r630, [%rd66];
	// end inline asm
	add.s64 	%rd67, %rd60, 896;
	// begin inline asm
	ld.ca.u32 %r631, [%rd67];
	// end inline asm
	add.s64 	%rd68, %rd60, 1024;
	// begin inline asm
	ld.ca.u32 %r632, [%rd68];
	// end inline asm
	add.s64 	%rd69, %rd60, 1152;
	// begin inline asm
	ld.ca.u32 %r633, [%rd69];
	// end inline asm
	add.s64 	%rd70, %rd60, 1280;
	// begin inline asm
	ld.ca.u32 %r634, [%rd70];
	// end inline asm
	add.s64 	%rd71, %rd60, 1408;
	// begin inline asm
	ld.ca.u32 %r635, [%rd71];
	// end inline asm
	add.s64 	%rd72, %rd60, 1536;
	// begin inline asm
	ld.ca.u32 %r636, [%rd72];
	// end inline asm
	add.s64 	%rd73, %rd60, 1664;
	// begin inline asm
	ld.ca.u32 %r637, [%rd73];
	// end inline asm
	add.s64 	%rd74, %rd60, 1792;
	// begin inline asm
	ld.ca.u32 %r638, [%rd74];
	// end inline asm
	add.s64 	%rd75, %rd60, 1920;
	// begin inline asm
	ld.ca.u32 %r639, [%rd75];
	// end inline asm
	add.s64 	%rd76, %rd60, 2048;
	// begin inline asm
	ld.ca.u32 %r640, [%rd76];
	// end inline asm
	add.s64 	%rd77, %rd60, 2176;
	// begin inline asm
	ld.ca.u32 %r641, [%rd77];
	// end inline asm
	add.s64 	%rd78, %rd60, 2304;
	// begin inline asm
	ld.ca.u32 %r642, [%rd78];
	// end inline asm
	// begin inline asm
	mov.u32 %r643, %laneid;
	// end inline asm
	shr.u32 	%r7, %r5, 5;
	mad.lo.s32 	%r648, %r7, 608, %r643;
	shl.b32 	%r649, %r648, 2;
	mov.u32 	%r650, _ZZN3cub18CUB_300001_SM_10006detail4scan16DeviceScanKernelINS2_10policy_hubIiiimN4cuda3std3__44plusIvEEE10Policy1000EPiSC_NS0_13ScanTileStateIiLb1EEES9_NS1_10InputValueIiSC_EEmiLb0EiEEvT0_T1_T2_iT3_T4_T5_E12temp_storage;
	add.s32 	%r8, %r650, %r649;
	st.shared.u32 	[%r8], %r624;
	st.shared.u32 	[%r8+128], %r625;
	st.shared.u32 	[%r8+256], %r626;
	st.shared.u32 	[%r8+384], %r627;
	st.shared.u32 	[%r8+512], %r628;
	st.shared.u32 	[%r8+640], %r629;
	st.shared.u32 	[%r8+768], %r630;
	st.shared.u32 	[%r8+896], %r631;
	st.shared.u32 	[%r8+1024], %r632;
	st.shared.u32 	[%r8+1152], %r633;
	st.shared.u32 	[%r8+1280], %r634;
	st.shared.u32 	[%r8+1408], %r635;
	st.shared.u32 	[%r8+1536], %r636;
	st.shared.u32 	[%r8+1664], %r637;
	st.shared.u32 	[%r8+1792], %r638;
	st.shared.u32 	[%r8+1920], %r639;
	st.shared.u32 	[%r8+2048], %r640;
	st.shared.u32 	[%r8+2176], %r641;
	st.shared.u32 	[%r8+2304], %r642;
	bar.warp.sync 	-1;
	mad.lo.s32 	%r9, %r643, 72, %r8;
	ld.shared.u32 	%r10, [%r9];
	ld.shared.u32 	%r11, [%r9+4];
	ld.shared.u32 	%r12, [%r9+8];
	ld.shared.u32 	%r13, [%r9+12];
	ld.shared.u32 	%r14, [%r9+16];
	ld.shared.u32 	%r15, [%r9+20];
	ld.shared.u32 	%r16, [%r9+24];
	ld.shared.u32 	%r17, [%r9+28];
	ld.shared.u32 	%r18, [%r9+32];
	ld.shared.u32 	%r19, [%r9+36];
	ld.shared.u32 	%r20, [%r9+40];
	ld.shared.u32 	%r21, [%r9+44];
	ld.shared.u32 	%r22, [%r9+48];
	ld.shared.u32 	%r23, [%r9+52];
	ld.shared.u32 	%r24, [%r9+56];
	ld.shared.u32 	%r25, [%r9+60];
	ld.shared.u32 	%r26, [%r9+64];
	ld.shared.u32 	%r27, [%r9+68];
	ld.shared.u32 	%r28, [%r9+72];
	bar.sync 	0;
	setp.ne.s32 	%p100, %r4, 0;
	@%p100 bra 	$L__BB4_9;
	add.s32 	%r868, %r11, %r10;
	add.s32 	%r869, %r12, %r868;
	add.s32 	%r870, %r13, %r869;
	add.s32 	%r871, %r14, %r870;
	add.s32 	%r872, %r15, %r871;
	add.s32 	%r873, %r16, %r872;
	add.s32 	%r874, %r17, %r873;
	add.s32 	%r875, %r18, %r874;
	add.s32 	%r876, %r19, %r875;
	add.s32 	%r877, %r20, %r876;
	add.s32 	%r878, %r21, %r877;
	add.s32 	%r879, %r22, %r878;
	add.s32 	%r880, %r23, %r879;
	add.s32 	%r881, %r24, %r880;
	add.s32 	%r882, %r25, %r881;
	add.s32 	%r883, %r26, %r882;
	add.s32 	%r884, %r27, %r883;
	add.s32 	%r842, %r28, %r884;
	mov.b32 	%r840, 1;
	mov.b32 	%r865, 0;
	mov.b32 	%r867, -1;
	// begin inline asm
	{  .reg .s32 r0;  .reg .pred p;  shfl.sync.up.b32 r0|p, %r842, %r840, %r865, %r867;  @p add.s32 r0, r0, %r842;  mov.s32 %r838, r0;}
	// end inline asm
	mov.b32 	%r846, 2;
	// begin inline asm
	{  .reg .s32 r0;  .reg .pred p;  shfl.sync.up.b32 r0|p, %r838, %r846, %r865, %r867;  @p add.s32 r0, r0, %r838;  mov.s32 %r844, r0;}
	// end inline asm
	mov.b32 	%r852, 4;
	// begin inline asm
	{  .reg .s32 r0;  .reg .pred p;  shfl.sync.up.b32 r0|p, %r844, %r852, %r865, %r867;  @p add.s32 r0, r0, %r844;  mov.s32 %r850, r0;}
	// end inline asm
	mov.b32 	%r858, 8;
	// begin inline asm
	{  .reg .s32 r0;  .reg .pred p;  shfl.sync.up.b32 r0|p, %r850, %r858, %r865, %r867;  @p add.s32 r0, r0, %r850;  mov.s32 %r856, r0;}
	// end inline asm
	mov.b32 	%r864, 16;
	// begin inline asm
	{  .reg .s32 r0;  .reg .pred p;  shfl.sync.up.b32 r0|p, %r856, %r864, %r865, %r867;  @p add.s32 r0, r0, %r856;  mov.s32 %r862, r0;}
	// end inline asm
	setp.ne.s32 	%p143, %r643, 31;
	@%p143 bra 	$L__BB4_7;
	shl.b32 	%r885, %r7, 2;
	mov.u32 	%r886, _ZZN3cub18CUB_300001_SM_10006detail4scan16DeviceScanKernelINS2_10policy_hubIiiimN4cuda3std3__44plusIvEEE10Policy1000EPiSC_NS0_13ScanTileStateIiLb1EEES9_NS1_10InputValueIiSC_EEmiLb0EiEEvT0_T1_T2_iT3_T4_T5_E12temp_storage;
	add.s32 	%r887, %r886, %r885;
	st.shared.u32 	[%r887+16], %r862;
$L__BB4_7:
	bar.sync 	0;
	ld.shared.v4.u32 	{%r888, %r889, %r890, %r891}, [_ZZN3cub18CUB_300001_SM_10006detail4scan16DeviceScanKernelINS2_10policy_hubIiiimN4cuda3std3__44plusIvEEE10Policy1000EPiSC_NS0_13ScanTileStateIiLb1EEES9_NS1_10InputValueIiSC_EEmiLb0EiEEvT0_T1_T2_iT3_T4_T5_E12temp_storage+16];
	add.s32 	%r892, %r889, %r888;
	setp.eq.s32 	%p144, %r7, 2;
	selp.b32 	%r893, %r892, %r888, %p144;
	add.s32 	%r894, %r892, %r890;
	setp.eq.s32 	%p145, %r7, 3;
	selp.b32 	%r895, %r894, %r893, %p145;
	add.s32 	%r896, %r894, %r891;
	setp.eq.s32 	%p146, %r7, 4;
	selp.b32 	%r897, %r896, %r895, %p146;
	ld.shared.v4.u32 	{%r898, %r899, %r900, %r901}, [_ZZN3cub18CUB_300001_SM_10006detail4scan16DeviceScanKernelINS2_10policy_hubIiiimN4cuda3std3__44plusIvEEE10Policy1000EPiSC_NS0_13ScanTileStateIiLb1EEES9_NS1_10InputValueIiSC_EEmiLb0EiEEvT0_T1_T2_iT3_T4_T5_E12temp_storage+32];
	add.s32 	%r902, %r896, %r898;
	setp.eq.s32 	%p147, %r7, 5;
	selp.b32 	%r903, %r902, %r897, %p147;
	add.s32 	%r904, %r902, %r899;
	setp.eq.s32 	%p148, %r7, 6;
	selp.b32 	%r905, %r904, %r903, %p148;
	add.s32 	%r906, %r904, %r900;
	setp.eq.s32 	%p149, %r7, 7;
	selp.b32 	%r907, %r906, %r905, %p149;
	add.s32 	%r908, %r906, %r901;
	setp.eq.s32 	%p150, %r7, 8;
	selp.b32 	%r909, %r908, %r907, %p150;
	ld.shared.v4.u32 	{%r910, %r911, %r912, %r913}, [_ZZN3cub18CUB_300001_SM_10006detail4scan16DeviceScanKernelINS2_10policy_hubIiiimN4cuda3std3__44plusIvEEE10Policy1000EPiSC_NS0_13ScanTileStateIiLb1EEES9_NS1_10InputValueIiSC_EEmiLb0EiEEvT0_T1_T2_iT3_T4_T5_E12temp_storage+48];
	add.s32 	%r914, %r908, %r910;
	setp.eq.s32 	%p151, %r7, 9;
	selp.b32 	%r915, %r914, %r909, %p151;
	add.s32 	%r916, %r914, %r911;
	setp.eq.s32 	%p152, %r7, 10;
	selp.b32 	%r917, %r916, %r915, %p152;
	add.s32 	%r918, %r916, %r912;
	setp.eq.s32 	%p153, %r7, 11;
	selp.b32 	%r919, %r918, %r917, %p153;
	add.s32 	%r920, %r918, %r913;
	setp.eq.s32 	%p154, %r7, 12;
	selp.b32 	%r921, %r920, %r919, %p154;
	ld.shared.u32 	%r922, [_ZZN3cub18CUB_300001_SM_10006detail4scan16DeviceScanKernelINS2_10policy_hubIiiimN4cuda3std3__44plusIvEEE10Policy1000EPiSC_NS0_13ScanTileStateIiLb1EEES9_NS1_10InputValueIiSC_EEmiLb0EiEEvT0_T1_T2_iT3_T4_T5_E12temp_storage+64];
	setp.lt.u32 	%p155, %r5, 32;
	selp.b32 	%r923, 0, %r921, %p155;
	setp.eq.s32 	%p156, %r643, 0;
	sub.s32 	%r924, %r862, %r842;
	selp.b32 	%r925, 0, %r924, %p156;
	add.s32 	%r926, %r925, %r967;
	add.s32 	%r979, %r926, %r923;
	add.s32 	%r927, %r922, %r967;
	add.s32 	%r32, %r927, %r920;
	setp.ne.s32 	%p157, %r5, 0;
	@%p157 bra 	$L__BB4_28;
	add.s64 	%rd92, %rd16, 256;
	mov.b32 	%r928, 101;
	// begin inline asm
	st.relaxed.gpu.v2.u32 [%rd92], {%r928, %r32};
	// end inline asm
	bra.uni 	$L__BB4_28;
$L__BB4_9:
	add.s32 	%r681, %r11, %r10;
	add.s32 	%r682, %r12, %r681;
	add.s32 	%r683, %r13, %r682;
	add.s32 	%r684, %r14, %r683;
	add.s32 	%r685, %r15, %r684;
	add.s32 	%r686, %r16, %r685;
	add.s32 	%r687, %r17, %r686;
	add.s32 	%r688, %r18, %r687;
	add.s32 	%r689, %r19, %r688;
	add.s32 	%r690, %r20, %r689;
	add.s32 	%r691, %r21, %r690;
	add.s32 	%r692, %r22, %r691;
	add.s32 	%r693, %r23, %r692;
	add.s32 	%r694, %r24, %r693;
	add.s32 	%r695, %r25, %r694;
	add.s32 	%r696, %r26, %r695;
	add.s32 	%r697, %r27, %r696;
	add.s32 	%r655, %r28, %r697;
	mov.b32 	%r653, 1;
	mov.b32 	%r678, 0;
	mov.b32 	%r680, -1;
	// begin inline asm
	{  .reg .s32 r0;  .reg .pred p;  shfl.sync.up.b32 r0|p, %r655, %r653, %r678, %r680;  @p add.s32 r0, r0, %r655;  mov.s32 %r651, r0;}
	// end inline asm
	mov.b32 	%r659, 2;
	// begin inline asm
	{  .reg .s32 r0;  .reg .pred p;  shfl.sync.up.b32 r0|p, %r651, %r659, %r678, %r680;  @p add.s32 r0, r0, %r651;  mov.s32 %r657, r0;}
	// end inline asm
	mov.b32 	%r665, 4;
	// begin inline asm
	{  .reg .s32 r0;  .reg .pred p;  shfl.sync.up.b32 r0|p, %r657, %r665, %r678, %r680;  @p add.s32 r0, r0, %r657;  mov.s32 %r663, r0;}
	// end inline asm
	mov.b32 	%r671, 8;
	// begin inline asm
	{  .reg .s32 r0;  .reg .pred p;  shfl.sync.up.b32 r0|p, %r663, %r671, %r678, %r680;  @p add.s32 r0, r0, %r663;  mov.s32 %r669, r0;}
	// end inline asm
	mov.b32 	%r677, 16;
	// begin inline asm
	{  .reg .s32 r0;  .reg .pred p;  shfl.sync.up.b32 r0|p, %r669, %r677, %r678, %r680;  @p add.s32 r0, r0, %r669;  mov.s32 %r675, r0;}
	// end inline asm
	setp.ne.s32 	%p101, %r643, 31;
	@%p101 bra 	$L__BB4_11;
	shl.b32 	%r698, %r7, 2;
	mov.u32 	%r699, _ZZN3cub18CUB_300001_SM_10006detail4scan16DeviceScanKernelINS2_10policy_hubIiiimN4cuda3std3__44plusIvEEE10Policy1000EPiSC_NS0_13ScanTileStateIiLb1EEES9_NS1_10InputValueIiSC_EEmiLb0EiEEvT0_T1_T2_iT3_T4_T5_E12temp_storage;
	add.s32 	%r700, %r699, %r698;
	st.shared.u32 	[%r700+16], %r675;
$L__BB4_11:
	sub.s32 	%r701, %r675, %r655;
	bar.sync 	0;
	ld.shared.v4.u32 	{%r702, %r703, %r704, %r705}, [_ZZN3cub18CUB_300001_SM_10006detail4scan16DeviceScanKernelINS2_10policy_hubIiiimN4cuda3std3__44plusIvEEE10Policy1000EPiSC_NS0_13ScanTileStateIiLb1EEES9_NS1_10InputValueIiSC_EEmiLb0EiEEvT0_T1_T2_iT3_T4_T5_E12temp_storage+16];
	add.s32 	%r706, %r703, %r702;
	setp.eq.s32 	%p102, %r7, 2;
	selp.b32 	%r707, %r706, %r702, %p102;
	add.s32 	%r708, %r706, %r704;
	setp.eq.s32 	%p103, %r7, 3;
	selp.b32 	%r709, %r708, %r707, %p103;
	add.s32 	%r710, %r708, %r705;
	setp.eq.s32 	%p104, %r7, 4;
	selp.b32 	%r711, %r710, %r709, %p104;
	ld.shared.v4.u32 	{%r712, %r713, %r714, %r715}, [_ZZN3cub18CUB_300001_SM_10006detail4scan16DeviceScanKernelINS2_10policy_hubIiiimN4cuda3std3__44plusIvEEE10Policy1000EPiSC_NS0_13ScanTileStateIiLb1EEES9_NS1_10InputValueIiSC_EEmiLb0EiEEvT0_T1_T2_iT3_T4_T5_E12temp_storage+32];
	add.s32 	%r716, %r710, %r712;
	setp.eq.s32 	%p105, %r7, 5;
	selp.b32 	%r717, %r716, %r711, %p105;
	add.s32 	%r718, %r716, %r713;
	setp.eq.s32 	%p106, %r7, 6;
	selp.b32 	%r719, %r718, %r717, %p106;
	add.s32 	%r720, %r718, %r714;
	setp.eq.s32 	%p107, %r7, 7;
	selp.b32 	%r721, %r720, %r719, %p107;
	add.s32 	%r722, %r720, %r715;
	setp.eq.s32 	%p108, %r7, 8;
	selp.b32 	%r723, %r722, %r721, %p108;
	ld.shared.v4.u32 	{%r724, %r725, %r726, %r727}, [_ZZN3cub18CUB_300001_SM_10006detail4scan16DeviceScanKernelINS2_10policy_hubIiiimN4cuda3std3__44plusIvEEE10Policy1000EPiSC_NS0_13ScanTileStateIiLb1EEES9_NS1_10InputValueIiSC_EEmiLb0EiEEvT0_T1_T2_iT3_T4_T5_E12temp_storage+48];
	add.s32 	%r728, %r722, %r724;
	setp.eq.s32 	%p109, %r7, 9;
	selp.b32 	%r729, %r728, %r723, %p109;
	add.s32 	%r730, %r728, %r725;
	setp.eq.s32 	%p110, %r7, 10;
	selp.b32 	%r731, %r730, %r729, %p110;
	add.s32 	%r732, %r730, %r726;
	setp.eq.s32 	%p111, %r7, 11;
	selp.b32 	%r733, %r732, %r731, %p111;
	add.s32 	%r734, %r732, %r727;
	setp.eq.s32 	%p112, %r7, 12;
	selp.b32 	%r735, %r734, %r733, %p112;
	ld.shared.u32 	%r736, [_ZZN3cub18CUB_300001_SM_10006detail4scan16DeviceScanKernelINS2_10policy_hubIiiimN4cuda3std3__44plusIvEEE10Policy1000EPiSC_NS0_13ScanTileStateIiLb1EEES9_NS1_10InputValueIiSC_EEmiLb0EiEEvT0_T1_T2_iT3_T4_T5_E12temp_storage+64];
	add.s32 	%r35, %r734, %r736;
	setp.gt.u32 	%p113, %r5, 31;
	setp.lt.u32 	%p114, %r5, 32;
	setp.eq.s32 	%p115, %r643, 0;
	selp.b32 	%r737, 0, %r701, %p115;
	add.s32 	%r978, %r735, %r737;
	selp.b32 	%r37, %r701, %r978, %p114;
	@%p113 bra 	$L__BB4_27;
	setp.ne.s32 	%p116, %r5, 0;
	mul.wide.s32 	%rd81, %r4, 8;
	add.s64 	%rd6, %rd16, %rd81;
	@%p116 bra 	$L__BB4_14;
	st.shared.u32 	[_ZZN3cub18CUB_300001_SM_10006detail4scan16DeviceScanKernelINS2_10policy_hubIiiimN4cuda3std3__44plusIvEEE10Policy1000EPiSC_NS0_13ScanTileStateIiLb1EEES9_NS1_10InputValueIiSC_EEmiLb0EiEEvT0_T1_T2_iT3_T4_T5_E12temp_storage+12], %r35;
	add.s64 	%rd82, %rd6, 256;
	mov.b32 	%r738, 100;
	// begin inline asm
	st.relaxed.gpu.v2.u32 [%rd82], {%r738, %r35};
	// end inline asm
$L__BB4_14:
	not.b32 	%r744, %r5;
	add.s32 	%r974, %r4, %r744;
	mov.b32 	%r740, 550;
	// begin inline asm
	nanosleep.u32 %r740;
	// end inline asm
	mul.wide.s32 	%rd84, %r974, 8;
	add.s64 	%rd85, %rd16, %rd84;
	add.s64 	%rd83, %rd85, 256;
	// begin inline asm
	ld.relaxed.gpu.v2.u32 {%r975, %r969}, [%rd83];
	// end inline asm
	mov.b32 	%r970, 478;
$L__BB4_15:
	setp.eq.s32 	%p117, %r975, 99;
	mov.b32 	%r745, -1;
	vote.sync.any.pred 	%p118, %p117, %r745;
	not.pred 	%p119, %p118;
	@%p119 bra 	$L__BB4_17;
	// begin inline asm
	nanosleep.u32 %r970;
	// end inline asm
	shr.u32 	%r970, %r970, 1;
	// begin inline asm
	ld.relaxed.gpu.v2.u32 {%r975, %r969}, [%rd83];
	// end inline asm
	bra.uni 	$L__BB4_15;
$L__BB4_17:
	setp.eq.s32 	%p120, %r975, 101;
	mov.b32 	%r772, -1;
	vote.sync.ballot.b32 	%r774, %p120, %r772;
	// begin inline asm
	mov.u32 %r747, %lanemask_ge;
	// end inline asm
	and.b32  	%r775, %r774, %r747;
	or.b32  	%r776, %r775, -2147483648;
	add.s32 	%r777, %r776, -1;
	not.b32 	%r778, %r776;
	and.b32  	%r779, %r778, %r777;
	popc.b32 	%r751, %r779;
	mov.b32 	%r750, 1;
	// begin inline asm
	shfl.sync.down.b32 %r748, %r969, %r750, %r751, %r772;
	// end inline asm
	setp.lt.s32 	%p122, %r643, %r751;
	selp.b32 	%r780, %r748, 0, %p122;
	add.s32 	%r754, %r780, %r969;
	mov.b32 	%r755, 2;
	// begin inline asm
	shfl.sync.down.b32 %r753, %r754, %r755, %r751, %r772;
	// end inline asm
	add.s32 	%r50, %r643, 2;
	setp.gt.s32 	%p123, %r50, %r751;
	selp.b32 	%r781, 0, %r753, %p123;
	add.s32 	%r759, %r754, %r781;
	mov.b32 	%r760, 4;
	// begin inline asm
	shfl.sync.down.b32 %r758, %r759, %r760, %r751, %r772;
	// end inline asm
	add.s32 	%r51, %r643, 4;
	setp.gt.s32 	%p124, %r51, %r751;
	selp.b32 	%r782, 0, %r758, %p124;
	add.s32 	%r764, %r759, %r782;
	mov.b32 	%r765, 8;
	// begin inline asm
	shfl.sync.down.b32 %r763, %r764, %r765, %r751, %r772;
	// end inline asm
	add.s32 	%r52, %r643, 8;
	setp.gt.s32 	%p125, %r52, %r751;
	selp.b32 	%r783, 0, %r763, %p125;
	add.s32 	%r769, %r764, %r783;
	mov.b32 	%r770, 16;
	// begin inline asm
	shfl.sync.down.b32 %r768, %r769, %r770, %r751, %r772;
	// end inline asm
	add.s32 	%r53, %r643, 16;
	setp.gt.s32 	%p126, %r53, %r751;
	selp.b32 	%r784, 0, %r768, %p126;
	add.s32 	%r973, %r769, %r784;
	add.s64 	%rd8, %rd16, 256;
	mov.b32 	%r971, 478;
$L__BB4_18:
	setp.ne.s32 	%p127, %r975, 101;
	mov.b32 	%r785, -1;
	vote.sync.all.pred 	%p128, %p127, %r785;
	not.pred 	%p129, %p128;
	@%p129 bra 	$L__BB4_23;
	shr.u32 	%r971, %r971, 1;
	mul.wide.s32 	%rd88, %r974, 8;
	add.s64 	%rd89, %rd8, %rd88;
	add.s64 	%rd87, %rd89, -256;
	// begin inline asm
	ld.relaxed.gpu.v2.u32 {%r975, %r976}, [%rd87];
	// end inline asm
	mov.u32 	%r977, %r971;
$L__BB4_20:
	setp.eq.s32 	%p133, %r975, 99;
	mov.b32 	%r793, -1;
	vote.sync.any.pred 	%p134, %p133, %r793;
	not.pred 	%p135, %p134;
	@%p135 bra 	$L__BB4_22;
	// begin inline asm
	nanosleep.u32 %r977;
	// end inline asm
	shr.u32 	%r977, %r977, 1;
	// begin inline asm
	ld.relaxed.gpu.v2.u32 {%r975, %r976}, [%rd87];
	// end inline asm
	bra.uni 	$L__BB4_20;
$L__BB4_22:
	setp.eq.s32 	%p136, %r975, 101;
	mov.b32 	%r819, -1;
	vote.sync.ballot.b32 	%r820, %p136, %r819;
	and.b32  	%r821, %r820, %r747;
	or.b32  	%r822, %r821, -2147483648;
	add.s32 	%r823, %r822, -1;
	not.b32 	%r824, %r822;
	and.b32  	%r825, %r824, %r823;
	popc.b32 	%r798, %r825;
	mov.b32 	%r797, 1;
	// begin inline asm
	shfl.sync.down.b32 %r795, %r976, %r797, %r798, %r819;
	// end inline asm
	setp.lt.s32 	%p138, %r643, %r798;
	selp.b32 	%r826, %r795, 0, %p138;
	add.s32 	%r801, %r826, %r976;
	mov.b32 	%r802, 2;
	// begin inline asm
	shfl.sync.down.b32 %r800, %r801, %r802, %r798, %r819;
	// end inline asm
	setp.gt.s32 	%p139, %r50, %r798;
	selp.b32 	%r827, 0, %r800, %p139;
	add.s32 	%r806, %r801, %r827;
	mov.b32 	%r807, 4;
	// begin inline asm
	shfl.sync.down.b32 %r805, %r806, %r807, %r798, %r819;
	// end inline asm
	setp.gt.s32 	%p140, %r51, %r798;
	selp.b32 	%r828, 0, %r805, %p140;
	add.s32 	%r811, %r806, %r828;
	mov.b32 	%r812, 8;
	// begin inline asm
	shfl.sync.down.b32 %r810, %r811, %r812, %r798, %r819;
	// end inline asm
	setp.gt.s32 	%p141, %r52, %r798;
	selp.b32 	%r829, 0, %r810, %p141;
	add.s32 	%r816, %r811, %r829;
	mov.b32 	%r817, 16;
	// begin inline asm
	shfl.sync.down.b32 %r815, %r816, %r817, %r798, %r819;
	// end inline asm
	setp.gt.s32 	%p142, %r53, %r798;
	selp.b32 	%r830, 0, %r815, %p142;
	add.s32 	%r831, %r830, %r973;
	add.s32 	%r973, %r831, %r816;
	add.s32 	%r974, %r974, -32;
	bra.uni 	$L__BB4_18;
$L__BB4_23:
	@%p116 bra 	$L__BB4_25;
	add.s32 	%r788, %r973, %r35;
	add.s64 	%rd86, %rd6, 256;
	mov.b32 	%r787, 101;
	// begin inline asm
	st.relaxed.gpu.v2.u32 [%rd86], {%r787, %r788};
	// end inline asm
	st.shared.u32 	[_ZZN3cub18CUB_300001_SM_10006detail4scan16DeviceScanKernelINS2_10policy_hubIiiimN4cuda3std3__44plusIvEEE10Policy1000EPiSC_NS0_13ScanTileStateIiLb1EEES9_NS1_10InputValueIiSC_EEmiLb0EiEEvT0_T1_T2_iT3_T4_T5_E12temp_storage+4], %r973;
	st.shared.u32 	[_ZZN3cub18CUB_300001_SM_10006detail4scan16DeviceScanKernelINS2_10policy_hubIiiimN4cuda3std3__44plusIvEEE10Policy1000EPiSC_NS0_13ScanTileStateIiLb1EEES9_NS1_10InputValueIiSC_EEmiLb0EiEEvT0_T1_T2_iT3_T4_T5_E12temp_storage+8], %r788;
$L__BB4_25:
	setp.ne.s32 	%p131, %r643, 0;
	mov.u32 	%r978, %r37;
	@%p131 bra 	$L__BB4_27;
	st.shared.u32 	[_ZZN3cub18CUB_300001_SM_10006detail4scan16DeviceScanKernelINS2_10policy_hubIiiimN4cuda3std3__44plusIvEEE10Policy1000EPiSC_NS0_13ScanTileStateIiLb1EEES9_NS1_10InputValueIiSC_EEmiLb0EiEEvT0_T1_T2_iT3_T4_T5_E12temp_storage+84], %r973;
	mov.u32 	%r978, %r973;
$L__BB4_27:
	bar.sync 	0;
	setp.eq.s32 	%p132, %r5, 0;
	ld.shared.u32 	%r789, [_ZZN3cub18CUB_300001_SM_10006detail4scan16DeviceScanKernelINS2_10policy_hubIiiimN4cuda3std3__44plusIvEEE10Policy1000EPiSC_NS0_13ScanTileStateIiLb1EEES9_NS1_10InputValueIiSC_EEmiLb0EiEEvT0_T1_T2_iT3_T4_T5_E12temp_storage+84];
	selp.b32 	%r790, 0, %r789, %p132;
	add.s32 	%r979, %r790, %r978;
$L__BB4_28:
	ld.param.u64 	%rd97, [_ZN3cub18CUB_300001_SM_10006detail4scan16DeviceScanKernelINS2_10policy_hubIiiimN4cuda3std3__44plusIvEEE10Policy1000EPiSC_NS0_13ScanTileStateIiLb1EEES9_NS1_10InputValueIiSC_EEmiLb0EiEEvT0_T1_T2_iT3_T4_T5__param_1];
	add.s32 	%r930, %r979, %r10;
	add.s32 	%r931, %r11, %r930;
	add.s32 	%r932, %r12, %r931;
	add.s32 	%r933, %r13, %r932;
	add.s32 	%r934, %r14, %r933;
	add.s32 	%r935, %r15, %r934;
	add.s32 	%r936, %r16, %r935;
	add.s32 	%r937, %r17, %r936;
	add.s32 	%r938, %r18, %r937;
	add.s32 	%r939, %r19, %r938;
	add.s32 	%r940, %r20, %r939;
	add.s32 	%r941, %r21, %r940;
	add.s32 	%r942, %r22, %r941;
	add.s32 	%r943, %r23, %r942;
	add.s32 	%r944, %r24, %r943;
	add.s32 	%r945, %r25, %r944;
	add.s32 	%r946, %r26, %r945;
	add.s32 	%r947, %r27, %r946;
	bar.sync 	0;
	st.shared.u32 	[%r9], %r979;
	st.shared.u32 	[%r9+4], %r930;
	st.shared.u32 	[%r9+8], %r931;
	st.shared.u32 	[%r9+12], %r932;
	st.shared.u32 	[%r9+16], %r933;
	st.shared.u32 	[%r9+20], %r934;
	st.shared.u32 	[%r9+24], %r935;
	st.shared.u32 	[%r9+28], %r936;
	st.shared.u32 	[%r9+32], %r937;
	st.shared.u32 	[%r9+36], %r938;
	st.shared.u32 	[%r9+40], %r939;
	st.shared.u32 	[%r9+44], %r940;
	st.shared.u32 	[%r9+48], %r941;
	st.shared.u32 	[%r9+52], %r942;
	st.shared.u32 	[%r9+56], %r943;
	st.shared.u32 	[%r9+60], %r944;
	st.shared.u32 	[%r9+64], %r945;
	st.shared.u32 	[%r9+68], %r946;
	st.shared.u32 	[%r9+72], %r947;
	bar.warp.sync 	-1;
	ld.shared.u32 	%r948, [%r8];
	ld.shared.u32 	%r949, [%r8+128];
	ld.shared.u32 	%r950, [%r8+256];
	ld.shared.u32 	%r951, [%r8+384];
	ld.shared.u32 	%r952, [%r8+512];
	ld.shared.u32 	%r953, [%r8+640];
	ld.shared.u32 	%r954, [%r8+768];
	ld.shared.u32 	%r955, [%r8+896];
	ld.shared.u32 	%r956, [%r8+1024];
	ld.shared.u32 	%r957, [%r8+1152];
	ld.shared.u32 	%r958, [%r8+1280];
	ld.shared.u32 	%r959, [%r8+1408];
	ld.shared.u32 	%r960, [%r8+1536];
	ld.shared.u32 	%r961, [%r8+1664];
	ld.shared.u32 	%r962, [%r8+1792];
	ld.shared.u32 	%r963, [%r8+1920];
	ld.shared.u32 	%r964, [%r8+2048];
	ld.shared.u32 	%r965, [%r8+2176];
	ld.shared.u32 	%r966, [%r8+2304];
	cvta.to.global.u64 	%rd93, %rd97;
	add.s64 	%rd95, %rd93, %rd80;
	st.global.u32 	[%rd95], %r948;
	st.global.u32 	[%rd95+128], %r949;
	st.global.u32 	[%rd95+256], %r950;
	st.global.u32 	[%rd95+384], %r951;
	st.global.u32 	[%rd95+512], %r952;
	st.global.u32 	[%rd95+640], %r953;
	st.global.u32 	[%rd95+768], %r954;
	st.global.u32 	[%rd95+896], %r955;
	st.global.u32 	[%rd95+1024], %r956;
	st.global.u32 	[%rd95+1152], %r957;
	st.global.u32 	[%rd95+1280], %r958;
	st.global.u32 	[%rd95+1408], %r959;
	st.global.u32 	[%rd95+1536], %r960;
	st.global.u32 	[%rd95+1664], %r961;
	st.global.u32 	[%rd95+1792], %r962;
	st.global.u32 	[%rd95+1920], %r963;
	st.global.u32 	[%rd95+2048], %r964;
	st.global.u32 	[%rd95+2176], %r965;
	st.global.u32 	[%rd95+2304], %r966;
	bra.uni 	$L__BB4_131;
$L__BB4_29:
	setp.eq.s64 	%p3, %rd4, 0;
	@%p3 bra 	$L__BB4_131;
	cvt.u32.u64 	%r75, %rd4;
	shl.b64 	%rd20, %rd3, 2;
	add.s64 	%rd19, %rd14, %rd20;
	// begin inline asm
	ld.ca.u32 %r998, [%rd19];
	// end inline asm
	mov.u32 	%r77, %tid.x;
	and.b32  	%r212, %r77, 31;
	and.b32  	%r213, %r77, 992;
	mul.lo.s32 	%r214, %r213, 19;
	or.b32  	%r78, %r214, %r212;
	setp.ge.u32 	%p4, %r78, %r75;
	shl.b32 	%r215, %r78, 2;
	cvt.u64.u32 	%rd21, %r215;
	add.s64 	%rd10, %rd19, %rd21;
	mov.u32 	%r980, %r998;
	@%p4 bra 	$L__BB4_32;
	// begin inline asm
	ld.ca.u32 %r980, [%rd10];
	// end inline asm
$L__BB4_32:
	add.s32 	%r81, %r78, 32;
	setp.ge.u32 	%p5, %r81, %r75;
	mov.u32 	%r981, %r998;
	@%p5 bra 	$L__BB4_34;
	add.s64 	%rd23, %rd10, 128;
	// begin inline asm
	ld.ca.u32 %r981, [%rd23];
	// end inline asm
$L__BB4_34:
	add.s32 	%r218, %r78, 64;
	setp.ge.u32 	%p6, %r218, %r75;
	mov.u32 	%r982, %r998;
	@%p6 bra 	$L__BB4_36;
	add.s64 	%rd24, %rd10, 256;
	// begin inline asm
	ld.ca.u32 %r982, [%rd24];
	// end inline asm
$L__BB4_36:
	add.s32 	%r220, %r78, 96;
	setp.ge.u32 	%p7, %r220, %r75;
	mov.u32 	%r983, %r998;
	@%p7 bra 	$L__BB4_38;
	add.s64 	%rd25, %rd10, 384;
	// begin inline asm
	ld.ca.u32 %r983, [%rd25];
	// end inline asm
$L__BB4_38:
	add.s32 	%r222, %r78, 128;
	setp.ge.u32 	%p8, %r222, %r75;
	mov.u32 	%r984, %r998;
	@%p8 bra 	$L__BB4_40;
	add.s64 	%rd26, %rd10, 512;
	// begin inline asm
	ld.ca.u32 %r984, [%rd26];
	// end inline asm
$L__BB4_40:
	add.s32 	%r224, %r78, 160;
	setp.ge.u32 	%p9, %r224, %r75;
	mov.u32 	%r985, %r998;
	@%p9 bra 	$L__BB4_42;
	add.s64 	%rd27, %rd10, 640;
	// begin inline asm
	ld.ca.u32 %r985, [%rd27];
	// end inline asm
$L__BB4_42:
	add.s32 	%r226, %r78, 192;
	setp.ge.u32 	%p10, %r226, %r75;
	mov.u32 	%r986, %r998;
	@%p10 bra 	$L__BB4_44;
	add.s64 	%rd28, %rd10, 768;
	// begin inline asm
	ld.ca.u32 %r986, [%rd28];
	// end inline asm
$L__BB4_44:
	add.s32 	%r228, %r78, 224;
	setp.ge.u32 	%p11, %r228, %r75;
	mov.u32 	%r987, %r998;
	@%p11 bra 	$L__BB4_46;
	add.s64 	%rd29, %rd10, 896;
	// begin inline asm
	ld.ca.u32 %r987, [%rd29];
	// end inline asm
$L__BB4_46:
	add.s32 	%r96, %r78, 256;
	setp.ge.u32 	%p12, %r96, %r75;
	mov.u32 	%r988, %r998;
	@%p12 bra 	$L__BB4_48;
	add.s64 	%rd30, %rd10, 1024;
	// begin inline asm
	ld.ca.u32 %r988, [%rd30];
	// end inline asm
$L__BB4_48:
	add.s32 	%r99, %r78, 288;
	setp.ge.u32 	%p13, %r99, %r75;
	mov.u32 	%r989, %r998;
	@%p13 bra 	$L__BB4_50;
	add.s64 	%rd31, %rd10, 1152;
	// begin inline asm
	ld.ca.u32 %r989, [%rd31];
	// end inline asm
$L__BB4_50:
	add.s32 	%r232, %r78, 320;
	setp.ge.u32 	%p14, %r232, %r75;
	mov.u32 	%r990, %r998;
	@%p14 bra 	$L__BB4_52;
	add.s64 	%rd32, %rd10, 1280;
	// begin inline asm
	ld.ca.u32 %r990, [%rd32];
	// end inline asm
$L__BB4_52:
	add.s32 	%r234, %r78, 352;
	setp.ge.u32 	%p15, %r234, %r75;
	mov.u32 	%r991, %r998;
	@%p15 bra 	$L__BB4_54;
	add.s64 	%rd33, %rd10, 1408;
	// begin inline asm
	ld.ca.u32 %r991, [%rd33];
	// end inline asm
$L__BB4_54:
	add.s32 	%r236, %r78, 384;
	setp.ge.u32 	%p16, %r236, %r75;
	mov.u32 	%r992, %r998;
	@%p16 bra 	$L__BB4_56;
	add.s64 	%rd34, %rd10, 1536;
	// begin inline asm
	ld.ca.u32 %r992, [%rd34];
	// end inline asm
$L__BB4_56:
	add.s32 	%r238, %r78, 416;
	setp.ge.u32 	%p17, %r238, %r75;
	mov.u32 	%r993, %r998;
	@%p17 bra 	$L__BB4_58;
	add.s64 	%rd35, %rd10, 1664;
	// begin inline asm
	ld.ca.u32 %r993, [%rd35];
	// end inline asm
$L__BB4_58:
	add.s32 	%r110, %r78, 448;
	setp.ge.u32 	%p18, %r110, %r75;
	mov.u32 	%r994, %r998;
	@%p18 bra 	$L__BB4_60;
	add.s64 	%rd36, %rd10, 1792;
	// begin inline asm
	ld.ca.u32 %r994, [%rd36];
	// end inline asm
$L__BB4_60:
	add.s32 	%r241, %r78, 480;
	setp.ge.u32 	%p19, %r241, %r75;
	mov.u32 	%r995, %r998;
	@%p19 bra 	$L__BB4_62;
	add.s64 	%rd37, %rd10, 1920;
	// begin inline asm
	ld.ca.u32 %r995, [%rd37];
	// end inline asm
$L__BB4_62:
	add.s32 	%r243, %r78, 512;
	setp.ge.u32 	%p20, %r243, %r75;
	mov.u32 	%r996, %r998;
	@%p20 bra 	$L__BB4_64;
	add.s64 	%rd38, %rd10, 2048;
	// begin inline asm
	ld.ca.u32 %r996, [%rd38];
	// end inline asm
$L__BB4_64:
	add.s32 	%r117, %r78, 544;
	setp.ge.u32 	%p21, %r117, %r75;
	mov.u32 	%r997, %r998;
	@%p21 bra 	$L__BB4_66;
	add.s64 	%rd39, %rd10, 2176;
	// begin inline asm
	ld.ca.u32 %r997, [%rd39];
	// end inline asm
$L__BB4_66:
	add.s32 	%r120, %r78, 576;
	setp.ge.u32 	%p22, %r120, %r75;
	@%p22 bra 	$L__BB4_68;
	add.s64 	%rd40, %rd10, 2304;
	// begin inline asm
	ld.ca.u32 %r998, [%rd40];
	// end inline asm
$L__BB4_68:
	// begin inline asm
	mov.u32 %r247, %laneid;
	// end inline asm
	shr.u32 	%r124, %r77, 5;
	mad.lo.s32 	%r248, %r124, 608, %r247;
	shl.b32 	%r249, %r248, 2;
	mov.u32 	%r250, _ZZN3cub18CUB_300001_SM_10006detail4scan16DeviceScanKernelINS2_10policy_hubIiiimN4cuda3std3__44plusIvEEE10Policy1000EPiSC_NS0_13ScanTileStateIiLb1EEES9_NS1_10InputValueIiSC_EEmiLb0EiEEvT0_T1_T2_iT3_T4_T5_E12temp_storage;
	add.s32 	%r125, %r250, %r249;
	st.shared.u32 	[%r125], %r980;
	st.shared.u32 	[%r125+128], %r981;
	st.shared.u32 	[%r125+256], %r982;
	st.shared.u32 	[%r125+384], %r983;
	st.shared.u32 	[%r125+512], %r984;
	st.shared.u32 	[%r125+640], %r985;
	st.shared.u32 	[%r125+768], %r986;
	st.shared.u32 	[%r125+896], %r987;
	st.shared.u32 	[%r125+1024], %r988;
	st.shared.u32 	[%r125+1152], %r989;
	st.shared.u32 	[%r125+1280], %r990;
	st.shared.u32 	[%r125+1408], %r991;
	st.shared.u32 	[%r125+1536], %r992;
	st.shared.u32 	[%r125+1664], %r993;
	st.shared.u32 	[%r125+1792], %r994;
	st.shared.u32 	[%r125+1920], %r995;
	st.shared.u32 	[%r125+2048], %r996;
	st.shared.u32 	[%r125+2176], %r997;
	st.shared.u32 	[%r125+2304], %r998;
	bar.warp.sync 	-1;
	mad.lo.s32 	%r126, %r247, 72, %r125;
	ld.shared.u32 	%r127, [%r126];
	ld.shared.u32 	%r128, [%r126+4];
	ld.shared.u32 	%r129, [%r126+8];
	ld.shared.u32 	%r130, [%r126+12];
	ld.shared.u32 	%r131, [%r126+16];
	ld.shared.u32 	%r132, [%r126+20];
	ld.shared.u32 	%r133, [%r126+24];
	ld.shared.u32 	%r134, [%r126+28];
	ld.shared.u32 	%r135, [%r126+32];
	ld.shared.u32 	%r136, [%r126+36];
	ld.shared.u32 	%r137, [%r126+40];
	ld.shared.u32 	%r138, [%r126+44];
	ld.shared.u32 	%r139, [%r126+48];
	ld.shared.u32 	%r140, [%r126+52];
	ld.shared.u32 	%r141, [%r126+56];
	ld.shared.u32 	%r142, [%r126+60];
	ld.shared.u32 	%r143, [%r126+64];
	ld.shared.u32 	%r144, [%r126+68];
	ld.shared.u32 	%r145, [%r126+72];
	bar.sync 	0;
	setp.ne.s32 	%p23, %r4, 0;
	@%p23 bra 	$L__BB4_72;
	add.s32 	%r476, %r128, %r127;
	add.s32 	%r477, %r129, %r476;
	add.s32 	%r478, %r130, %r477;
	add.s32 	%r479, %r131, %r478;
	add.s32 	%r480, %r132, %r479;
	add.s32 	%r481, %r133, %r480;
	add.s32 	%r482, %r134, %r481;
	add.s32 	%r483, %r135, %r482;
	add.s32 	%r484, %r136, %r483;
	add.s32 	%r485, %r137, %r484;
	add.s32 	%r486, %r138, %r485;
	add.s32 	%r487, %r139, %r486;
	add.s32 	%r488, %r140, %r487;
	add.s32 	%r489, %r141, %r488;
	add.s32 	%r490, %r142, %r489;
	add.s32 	%r491, %r143, %r490;
	add.s32 	%r492, %r144, %r491;
	add.s32 	%r450, %r145, %r492;
	mov.b32 	%r448, 1;
	mov.b32 	%r473, 0;
	mov.b32 	%r475, -1;
	// begin inline asm
	{  .reg .s32 r0;  .reg .pred p;  shfl.sync.up.b32 r0|p, %r450, %r448, %r473, %r475;  @p add.s32 r0, r0, %r450;  mov.s32 %r446, r0;}
	// end inline asm
	mov.b32 	%r454, 2;
	// begin inline asm
	{  .reg .s32 r0;  .reg .pred p;  shfl.sync.up.b32 r0|p, %r446, %r454, %r473, %r475;  @p add.s32 r0, r0, %r446;  mov.s32 %r452, r0;}
	// end inline asm
	mov.b32 	%r460, 4;
	// begin inline asm
	{  .reg .s32 r0;  .reg .pred p;  shfl.sync.up.b32 r0|p, %r452, %r460, %r473, %r475;  @p add.s32 r0, r0, %r452;  mov.s32 %r458, r0;}
	// end inline asm
	mov.b32 	%r466, 8;
	// begin inline asm
	{  .reg .s32 r0;  .reg .pred p;  shfl.sync.up.b32 r0|p, %r458, %r466, %r473, %r475;  @p add.s32 r0, r0, %r458;  mov.s32 %r464, r0;}
	// end inline asm
	mov.b32 	%r472, 16;
	// begin inline asm
	{  .reg .s32 r0;  .reg .pred p;  shfl.sync.up.b32 r0|p, %r464, %r472, %r473, %r475;  @p add.s32 r0, r0, %r464;  mov.s32 %r470, r0;}
	// end inline asm
	setp.ne.s32 	%p66, %r247, 31;
	@%p66 bra 	$L__BB4_71;
	shl.b32 	%r493, %r124, 2;
	mov.u32 	%r494, _ZZN3cub18CUB_300001_SM_10006detail4scan16DeviceScanKernelINS2_10policy_hubIiiimN4cuda3std3__44plusIvEEE10Policy1000EPiSC_NS0_13ScanTileStateIiLb1EEES9_NS1_10InputValueIiSC_EEmiLb0EiEEvT0_T1_T2_iT3_T4_T5_E12temp_storage;
	add.s32 	%r495, %r494, %r493;
	st.shared.u32 	[%r495+16], %r470;
$L__BB4_71:
	bar.sync 	0;
	ld.shared.v4.u32 	{%r496, %r497, %r498, %r499}, [_ZZN3cub18CUB_300001_SM_10006detail4scan16DeviceScanKernelINS2_10policy_hubIiiimN4cuda3std3__44plusIvEEE10Policy1000EPiSC_NS0_13ScanTileStateIiLb1EEES9_NS1_10InputValueIiSC_EEmiLb0EiEEvT0_T1_T2_iT3_T4_T5_E12temp_storage+16];
	add.s32 	%r500, %r497, %r496;
	setp.eq.s32 	%p67, %r124, 2;
	selp.b32 	%r501, %r500, %r496, %p67;
	add.s32 	%r502, %r500, %r498;
	setp.eq.s32 	%p68, %r124, 3;
	selp.b32 	%r503, %r502, %r501, %p68;
	add.s32 	%r504, %r502, %r499;
	setp.eq.s32 	%p69, %r124, 4;
	selp.b32 	%r505, %r504, %r503, %p69;
	ld.shared.v4.u32 	{%r506, %r507, %r508, %r509}, [_ZZN3cub18CUB_300001_SM_10006detail4scan16DeviceScanKernelINS2_10policy_hubIiiimN4cuda3std3__44plusIvEEE10Policy1000EPiSC_NS0_13ScanTileStateIiLb1EEES9_NS1_10InputValueIiSC_EEmiLb0EiEEvT0_T1_T2_iT3_T4_T5_E12temp_storage+32];
	add.s32 	%r510, %r504, %r506;
	setp.eq.s32 	%p70, %r124, 5;
	selp.b32 	%r511, %r510, %r505, %p70;
	add.s32 	%r512, %r510, %r507;
	setp.eq.s32 	%p71, %r124, 6;
	selp.b32 	%r513, %r512, %r511, %p71;
	add.s32 	%r514, %r512, %r508;
	setp.eq.s32 	%p72, %r124, 7;
	selp.b32 	%r515, %r514, %r513, %p72;
	add.s32 	%r516, %r514, %r509;
	setp.eq.s32 	%p73, %r124, 8;
	selp.b32 	%r517, %r516, %r515, %p73;
	ld.shared.v4.u32 	{%r518, %r519, %r520, %r521}, [_ZZN3cub18CUB_300001_SM_10006detail4scan16DeviceScanKernelINS2_10policy_hubIiiimN4cuda3std3__44plusIvEEE10Policy1000EPiSC_NS0_13ScanTileStateIiLb1EEES9_NS1_10InputValueIiSC_EEmiLb0EiEEvT0_T1_T2_iT3_T4_T5_E12temp_storage+48];
	add.s32 	%r522, %r516, %r518;
	setp.eq.s32 	%p74, %r124, 9;
	selp.b32 	%r523, %r522, %r517, %p74;
	add.s32 	%r524, %r522, %r519;
	setp.eq.s32 	%p75, %r124, 10;
	selp.b32 	%r525, %r524, %r523, %p75;
	add.s32 	%r526, %r524, %r520;
	setp.eq.s32 	%p76, %r124, 11;
	selp.b32 	%r527, %r526, %r525, %p76;
	add.s32 	%r528, %r526, %r521;
	setp.eq.s32 	%p77, %r124, 12;
	selp.b32 	%r529, %r528, %r527, %p77;
	setp.lt.u32 	%p78, %r77, 32;
	selp.b32 	%r530, 0, %r529, %p78;
	setp.eq.s32 	%p79, %r247, 0;
	sub.s32 	%r531, %r470, %r450;
	selp.b32 	%r532, 0, %r531, %p79;
	add.s32 	%r533, %r532, %r967;
	add.s32 	%r1010, %r533, %r530;
	bra.uni 	$L__BB4_91;
$L__BB4_72:
	add.s32 	%r281, %r128, %r127;
	add.s32 	%r282, %r129, %r281;
	add.s32 	%r283, %r130, %r282;
	add.s32 	%r284, %r131, %r283;
	add.s32 	%r285, %r132, %r284;
	add.s32 	%r286, %r133, %r285;
	add.s32 	%r287, %r134, %r286;
	add.s32 	%r288, %r135, %r287;
	add.s32 	%r289, %r136, %r288;
	add.s32 	%r290, %r137, %r289;
	add.s32 	%r291, %r138, %r290;
	add.s32 	%r292, %r139, %r291;
	add.s32 	%r293, %r140, %r292;
	add.s32 	%r294, %r141, %r293;
	add.s32 	%r295, %r142, %r294;
	add.s32 	%r296, %r143, %r295;
	add.s32 	%r297, %r144, %r296;
	add.s32 	%r255, %r145, %r297;
	mov.b32 	%r253, 1;
	mov.b32 	%r278, 0;
	mov.b32 	%r280, -1;
	// begin inline asm
	{  .reg .s32 r0;  .reg .pred p;  shfl.sync.up.b32 r0|p, %r255, %r253, %r278, %r280;  @p add.s32 r0, r0, %r255;  mov.s32 %r251, r0;}
	// end inline asm
	mov.b32 	%r259, 2;
	// begin inline asm
	{  .reg .s32 r0;  .reg .pred p;  shfl.sync.up.b32 r0|p, %r251, %r259, %r278, %r280;  @p add.s32 r0, r0, %r251;  mov.s32 %r257, r0;}
	// end inline asm
	mov.b32 	%r265, 4;
	// begin inline asm
	{  .reg .s32 r0;  .reg .pred p;  shfl.sync.up.b32 r0|p, %r257, %r265, %r278, %r280;  @p add.s32 r0, r0, %r257;  mov.s32 %r263, r0;}
	// end inline asm
	mov.b32 	%r271, 8;
	// begin inline asm
	{  .reg .s32 r0;  .reg .pred p;  shfl.sync.up.b32 r0|p, %r263, %r271, %r278, %r280;  @p add.s32 r0, r0, %r263;  mov.s32 %r269, r0;}
	// end inline asm
	mov.b32 	%r277, 16;
	// begin inline asm
	{  .reg .s32 r0;  .reg .pred p;  shfl.sync.up.b32 r0|p, %r269, %r277, %r278, %r280;  @p add.s32 r0, r0, %r269;  mov.s32 %r275, r0;}
	// end inline asm
	setp.ne.s32 	%p24, %r247, 31;
	@%p24 bra 	$L__BB4_74;
	shl.b32 	%r298, %r124, 2;
	mov.u32 	%r299, _ZZN3cub18CUB_300001_SM_10006detail4scan16DeviceScanKernelINS2_10policy_hubIiiimN4cuda3std3__44plusIvEEE10Policy1000EPiSC_NS0_13ScanTileStateIiLb1EEES9_NS1_10InputValueIiSC_EEmiLb0EiEEvT0_T1_T2_iT3_T4_T5_E12temp_storage;
	add.s32 	%r300, %r299, %r298;
	st.shared.u32 	[%r300+16], %r275;
$L__BB4_74:
	sub.s32 	%r301, %r275, %r255;
	bar.sync 	0;
	ld.shared.v4.u32 	{%r302, %r303, %r304, %r305}, [_ZZN3cub18CUB_300001_SM_10006detail4scan16DeviceScanKernelINS2_10policy_hubIiiimN4cuda3std3__44plusIvEEE10Policy1000EPiSC_NS0_13ScanTileStateIiLb1EEES9_NS1_10InputValueIiSC_EEmiLb0EiEEvT0_T1_T2_iT3_T4_T5_E12temp_storage+16];
	add.s32 	%r306, %r303, %r302;
	setp.eq.s32 	%p25, %r124, 2;
	selp.b32 	%r307, %r306, %r302, %p25;
	add.s32 	%r308, %r306, %r304;
	setp.eq.s32 	%p26, %r124, 3;
	selp.b32 	%r309, %r308, %r307, %p26;
	add.s32 	%r310, %r308, %r305;
	setp.eq.s32 	%p27, %r124, 4;
	selp.b32 	%r311, %r310, %r309, %p27;
	ld.shared.v4.u32 	{%r312, %r313, %r314, %r315}, [_ZZN3cub18CUB_300001_SM_10006detail4scan16DeviceScanKernelINS2_10policy_hubIiiimN4cuda3std3__44plusIvEEE10Policy1000EPiSC_NS0_13ScanTileStateIiLb1EEES9_NS1_10InputValueIiSC_EEmiLb0EiEEvT0_T1_T2_iT3_T4_T5_E12temp_storage+32];
	add.s32 	%r316, %r310, %r312;
	setp.eq.s32 	%p28, %r124, 5;
	selp.b32 	%r317, %r316, %r311, %p28;
	add.s32 	%r318, %r316, %r313;
	setp.eq.s32 	%p29, %r124, 6;
	selp.b32 	%r319, %r318, %r317, %p29;
	add.s32 	%r320, %r318, %r314;
	setp.eq.s32 	%p30, %r124, 7;
	selp.b32 	%r321, %r320, %r319, %p30;
	add.s32 	%r322, %r320, %r315;
	setp.eq.s32 	%p31, %r124, 8;
	selp.b32 	%r323, %r322, %r321, %p31;
	ld.shared.v4.u32 	{%r324, %r325, %r326, %r327}, [_ZZN3cub18CUB_300001_SM_10006detail4scan16DeviceScanKernelINS2_10policy_hubIiiimN4cuda3std3__44plusIvEEE10Policy1000EPiSC_NS0_13ScanTileStateIiLb1EEES9_NS1_10InputValueIiSC_EEmiLb0EiEEvT0_T1_T2_iT3_T4_T5_E12temp_storage+48];
	add.s32 	%r328, %r322, %r324;
	setp.eq.s32 	%p32, %r124, 9;
	selp.b32 	%r329, %r328, %r323, %p32;
	add.s32 	%r330, %r328, %r325;
	setp.eq.s32 	%p33, %r124, 10;
	selp.b32 	%r331, %r330, %r329, %p33;
	add.s32 	%r332, %r330, %r326;
	setp.eq.s32 	%p34, %r124, 11;
	selp.b32 	%r333, %r332, %r331, %p34;
	add.s32 	%r334, %r332, %r327;
	setp.eq.s32 	%p35, %r124, 12;
	selp.b32 	%r335, %r334, %r333, %p35;
	ld.shared.u32 	%r336, [_ZZN3cub18CUB_300001_SM_10006detail4scan16DeviceScanKernelINS2_10policy_hubIiiimN4cuda3std3__44plusIvEEE10Policy1000EPiSC_NS0_13ScanTileStateIiLb1EEES9_NS1_10InputValueIiSC_EEmiLb0EiEEvT0_T1_T2_iT3_T4_T5_E12temp_storage+64];
	add.s32 	%r151, %r334, %r336;
	setp.gt.u32 	%p36, %r77, 31;
	setp.lt.u32 	%p37, %r77, 32;
	setp.eq.s32 	%p38, %r247, 0;
	selp.b32 	%r337, 0, %r301, %p38;
	add.s32 	%r1009, %r335, %r337;
	selp.b32 	%r153, %r301, %r1009, %p37;
	@%p36 bra 	$L__BB4_90;
	setp.ne.s32 	%p39, %r77, 0;
	mul.wide.s32 	%rd41, %r4, 8;
	add.s64 	%rd11, %rd16, %rd41;
	@%p39 bra 	$L__BB4_77;
	st.shared.u32 	[_ZZN3cub18CUB_300001_SM_10006detail4scan16DeviceScanKernelINS2_10policy_hubIiiimN4cuda3std3__44plusIvEEE10Policy1000EPiSC_NS0_13ScanTileStateIiLb1EEES9_NS1_10InputValueIiSC_EEmiLb0EiEEvT0_T1_T2_iT3_T4_T5_E12temp_storage+12], %r151;
	add.s64 	%rd42, %rd11, 256;
	mov.b32 	%r338, 100;
	// begin inline asm
	st.relaxed.gpu.v2.u32 [%rd42], {%r338, %r151};
	// end inline asm
$L__BB4_77:
	not.b32 	%r344, %r77;
	add.s32 	%r1005, %r4, %r344;
	mov.b32 	%r340, 550;
	// begin inline asm
	nanosleep.u32 %r340;
	// end inline asm
	mul.wide.s32 	%rd44, %r1005, 8;
	add.s64 	%rd45, %rd16, %rd44;
	add.s64 	%rd43, %rd45, 256;
	// begin inline asm
	ld.relaxed.gpu.v2.u32 {%r1006, %r1000}, [%rd43];
	// end inline asm
	mov.b32 	%r1001, 478;
$L__BB4_78:
	setp.eq.s32 	%p40, %r1006, 99;
	mov.b32 	%r345, -1;
	vote.sync.any.pred 	%p41, %p40, %r345;
	not.pred 	%p42, %p41;
	@%p42 bra 	$L__BB4_80;
	// begin inline asm
	nanosleep.u32 %r1001;
	// end inline asm
	shr.u32 	%r1001, %r1001, 1;
	// begin inline asm
	ld.relaxed.gpu.v2.u32 {%r1006, %r1000}, [%rd43];
	// end inline asm
	bra.uni 	$L__BB4_78;
$L__BB4_80:
	setp.eq.s32 	%p43, %r1006, 101;
	mov.b32 	%r372, -1;
	vote.sync.ballot.b32 	%r374, %p43, %r372;
	// begin inline asm
	mov.u32 %r347, %lanemask_ge;
	// end inline asm
	and.b32  	%r375, %r374, %r347;
	or.b32  	%r376, %r375, -2147483648;
	add.s32 	%r377, %r376, -1;
	not.b32 	%r378, %r376;
	and.b32  	%r379, %r378, %r377;
	popc.b32 	%r351, %r379;
	mov.b32 	%r350, 1;
	// begin inline asm
	shfl.sync.down.b32 %r348, %r1000, %r350, %r351, %r372;
	// end inline asm
	setp.lt.s32 	%p45, %r247, %r351;
	selp.b32 	%r380, %r348, 0, %p45;
	add.s32 	%r354, %r380, %r1000;
	mov.b32 	%r355, 2;
	// begin inline asm
	shfl.sync.down.b32 %r353, %r354, %r355, %r351, %r372;
	// end inline asm
	add.s32 	%r381, %r247, 2;
	setp.gt.s32 	%p46, %r381, %r351;
	selp.b32 	%r382, 0, %r353, %p46;
	add.s32 	%r359, %r354, %r382;
	mov.b32 	%r360, 4;
	// begin inline asm
	shfl.sync.down.b32 %r358, %r359, %r360, %r351, %r372;
	// end inline asm
	add.s32 	%r383, %r247, 4;
	setp.gt.s32 	%p47, %r383, %r351;
	selp.b32 	%r384, 0, %r358, %p47;
	add.s32 	%r364, %r359, %r384;
	mov.b32 	%r365, 8;
	// begin inline asm
	shfl.sync.down.b32 %r363, %r364, %r365, %r351, %r372;
	// end inline asm
	add.s32 	%r385, %r247, 8;
	setp.gt.s32 	%p48, %r385, %r351;
	selp.b32 	%r386, 0, %r363, %p48;
	add.s32 	%r369, %r364, %r386;
	mov.b32 	%r370, 16;
	// begin inline asm
	shfl.sync.down.b32 %r368, %r369, %r370, %r351, %r372;
	// end inline asm
	add.s32 	%r387, %r247, 16;
	setp.gt.s32 	%p49, %r387, %r351;
	selp.b32 	%r388, 0, %r368, %p49;
	add.s32 	%r1002, %r369, %r388;
	add.s64 	%rd12, %rd16, 256;
	mov.b32 	%r1003, 478;
$L__BB4_81:
	setp.ne.s32 	%p50, %r1006, 101;
	mov.b32 	%r389, -1;
	vote.sync.all.pred 	%p51, %p50, %r389;
	not.pred 	%p52, %p51;
	@%p52 bra 	$L__BB4_86;
	shr.u32 	%r1003, %r1003, 1;
	mul.wide.s32 	%rd48, %r1005, 8;
	add.s64 	%rd49, %rd12, %rd48;
	add.s64 	%rd47, %rd49, -256;
	// begin inline asm
	ld.relaxed.gpu.v2.u32 {%r1006, %r1007}, [%rd47];
	// end inline asm
	mov.u32 	%r1008, %r1003;
$L__BB4_83:
	setp.eq.s32 	%p56, %r1006, 99;
	mov.b32 	%r397, -1;
	vote.sync.any.pred 	%p57, %p56, %r397;
	not.pred 	%p58, %p57;
	@%p58 bra 	$L__BB4_85;
	// begin inline asm
	nanosleep.u32 %r1008;
	// end inline asm
	shr.u32 	%r1008, %r1008, 1;
	// begin inline asm
	ld.relaxed.gpu.v2.u32 {%r1006, %r1007}, [%rd47];
	// end inline asm
	bra.uni 	$L__BB4_83;
$L__BB4_85:
	setp.eq.s32 	%p59, %r1006, 101;
	mov.b32 	%r423, -1;
	vote.sync.ballot.b32 	%r424, %p59, %r423;
	and.b32  	%r425, %r424, %r347;
	or.b32  	%r426, %r425, -2147483648;
	add.s32 	%r427, %r426, -1;
	not.b32 	%r428, %r426;
	and.b32  	%r429, %r428, %r427;
	popc.b32 	%r402, %r429;
	mov.b32 	%r401, 1;
	// begin inline asm
	shfl.sync.down.b32 %r399, %r1007, %r401, %r402, %r423;
	// end inline asm
	setp.lt.s32 	%p61, %r247, %r402;
	selp.b32 	%r430, %r399, 0, %p61;
	add.s32 	%r405, %r430, %r1007;
	mov.b32 	%r406, 2;
	// begin inline asm
	shfl.sync.down.b32 %r404, %r405, %r406, %r402, %r423;
	// end inline asm
	add.s32 	%r431, %r247, 2;
	setp.gt.s32 	%p62, %r431, %r402;
	selp.b32 	%r432, 0, %r404, %p62;
	add.s32 	%r410, %r405, %r432;
	mov.b32 	%r411, 4;
	// begin inline asm
	shfl.sync.down.b32 %r409, %r410, %r411, %r402, %r423;
	// end inline asm
	add.s32 	%r433, %r247, 4;
	setp.gt.s32 	%p63, %r433, %r402;
	selp.b32 	%r434, 0, %r409, %p63;
	add.s32 	%r415, %r410, %r434;
	mov.b32 	%r416, 8;
	// begin inline asm
	shfl.sync.down.b32 %r414, %r415, %r416, %r402, %r423;
	// end inline asm
	add.s32 	%r435, %r247, 8;
	setp.gt.s32 	%p64, %r435, %r402;
	selp.b32 	%r436, 0, %r414, %p64;
	add.s32 	%r420, %r415, %r436;
	mov.b32 	%r421, 16;
	// begin inline asm
	shfl.sync.down.b32 %r419, %r420, %r421, %r402, %r423;
	// end inline asm
	add.s32 	%r437, %r247, 16;
	setp.gt.s32 	%p65, %r437, %r402;
	selp.b32 	%r438, 0, %r419, %p65;
	add.s32 	%r439, %r438, %r1002;
	add.s32 	%r1002, %r439, %r420;
	add.s32 	%r1005, %r1005, -32;
	bra.uni 	$L__BB4_81;
$L__BB4_86:
	@%p39 bra 	$L__BB4_88;
	add.s32 	%r392, %r1002, %r151;
	add.s64 	%rd46, %rd11, 256;
	mov.b32 	%r391, 101;
	// begin inline asm
	st.relaxed.gpu.v2.u32 [%rd46], {%r391, %r392};
	// end inline asm
	st.shared.u32 	[_ZZN3cub18CUB_300001_SM_10006detail4scan16DeviceScanKernelINS2_10policy_hubIiiimN4cuda3std3__44plusIvEEE10Policy1000EPiSC_NS0_13ScanTileStateIiLb1EEES9_NS1_10InputValueIiSC_EEmiLb0EiEEvT0_T1_T2_iT3_T4_T5_E12temp_storage+4], %r1002;
	st.shared.u32 	[_ZZN3cub18CUB_300001_SM_10006detail4scan16DeviceScanKernelINS2_10policy_hubIiiimN4cuda3std3__44plusIvEEE10Policy1000EPiSC_NS0_13ScanTileStateIiLb1EEES9_NS1_10InputValueIiSC_EEmiLb0EiEEvT0_T1_T2_iT3_T4_T5_E12temp_storage+8], %r392;
$L__BB4_88:
	setp.ne.s32 	%p54, %r247, 0;
	mov.u32 	%r1009, %r153;
	@%p54 bra 	$L__BB4_90;
	st.shared.u32 	[_ZZN3cub18CUB_300001_SM_10006detail4scan16DeviceScanKernelINS2_10policy_hubIiiimN4cuda3std3__44plusIvEEE10Policy1000EPiSC_NS0_13ScanTileStateIiLb1EEES9_NS1_10InputValueIiSC_EEmiLb0EiEEvT0_T1_T2_iT3_T4_T5_E12temp_storage+84], %r1002;
	mov.u32 	%r1009, %r1002;
$L__BB4_90:
	bar.sync 	0;
	setp.eq.s32 	%p55, %r77, 0;
	ld.shared.u32 	%r393, [_ZZN3cub18CUB_300001_SM_10006detail4scan16DeviceScanKernelINS2_10policy_hubIiiimN4cuda3std3__44plusIvEEE10Policy1000EPiSC_NS0_13ScanTileStateIiLb1EEES9_NS1_10InputValueIiSC_EEmiLb0EiEEvT0_T1_T2_iT3_T4_T5_E12temp_storage+84];
	selp.b32 	%r394, 0, %r393, %p55;
	add.s32 	%r1010, %r394, %r1009;
$L__BB4_91:
	add.s32 	%r534, %r1010, %r127;
	add.s32 	%r535, %r128, %r534;
	add.s32 	%r536, %r129, %r535;
	add.s32 	%r537, %r130, %r536;
	add.s32 	%r538, %r131, %r537;
	add.s32 	%r539, %r132, %r538;
	add.s32 	%r540, %r133, %r539;
	add.s32 	%r541, %r134, %r540;
	add.s32 	%r542, %r135, %r541;
	add.s32 	%r543, %r136, %r542;
	add.s32 	%r544, %r137, %r543;
	add.s32 	%r545, %r138, %r544;
	add.s32 	%r546, %r139, %r545;
	add.s32 	%r547, %r140, %r546;
	add.s32 	%r548, %r141, %r547;
	add.s32 	%r549, %r142, %r548;
	add.s32 	%r550, %r143, %r549;
	add.s32 	%r551, %r144, %r550;
	bar.sync 	0;
	st.shared.u32 	[%r126], %r1010;
	st.shared.u32 	[%r126+4], %r534;
	st.shared.u32 	[%r126+8], %r535;
	st.shared.u32 	[%r126+12], %r536;
	st.shared.u32 	[%r126+16], %r537;
	st.shared.u32 	[%r126+20], %r538;
	st.shared.u32 	[%r126+24], %r539;
	st.shared.u32 	[%r126+28], %r540;
	st.shared.u32 	[%r126+32], %r541;
	st.shared.u32 	[%r126+36], %r542;
	st.shared.u32 	[%r126+40], %r543;
	st.shared.u32 	[%r126+44], %r544;
	st.shared.u32 	[%r126+48], %r545;
	st.shared.u32 	[%r126+52], %r546;
	st.shared.u32 	[%r126+56], %r547;
	st.shared.u32 	[%r126+60], %r548;
	st.shared.u32 	[%r126+64], %r549;
	st.shared.u32 	[%r126+68], %r550;
	st.shared.u32 	[%r126+72], %r551;
	bar.warp.sync 	-1;
	ld.shared.u32 	%r187, [%r125];
	ld.shared.u32 	%r188, [%r125+128];
	ld.shared.u32 	%r189, [%r125+256];
	ld.shared.u32 	%r190, [%r125+384];
	ld.shared.u32 	%r191, [%r125+512];
	ld.shared.u32 	%r192, [%r125+640];
	ld.shared.u32 	%r193, [%r125+768];
	ld.shared.u32 	%r194, [%r125+896];
	ld.shared.u32 	%r195, [%r125+1024];
	ld.shared.u32 	%r196, [%r125+1152];
	ld.shared.u32 	%r197, [%r125+1280];
	ld.shared.u32 	%r198, [%r125+1408];
	ld.shared.u32 	%r199, [%r125+1536];
	ld.shared.u32 	%r200, [%r125+1664];
	ld.shared.u32 	%r201, [%r125+1792];
	ld.shared.u32 	%r202, [%r125+1920];
	ld.shared.u32 	%r203, [%r125+2048];
	ld.shared.u32 	%r204, [%r125+2176];
	ld.shared.u32 	%r205, [%r125+2304];
	setp.ne.s32 	%p80, %r77, 0;
	@%p80 bra 	$L__BB4_93;
	st.volatile.shared.u32 	[_ZZN3cub18CUB_300001_SM_10006detail4scan16DeviceScanKernelINS2_10policy_hubIiiimN4cuda3std3__44plusIvEEE10Policy1000EPiSC_NS0_13ScanTileStateIiLb1EEES9_NS1_10InputValueIiSC_EEmiLb0EiEEvT0_T1_T2_iT3_T4_T5_E12temp_storage+31616], %r75;
$L__BB4_93:
	ld.param.u64 	%rd96, [_ZN3cub18CUB_300001_SM_10006detail4scan16DeviceScanKernelINS2_10policy_hubIiiimN4cuda3std3__44plusIvEEE10Policy1000EPiSC_NS0_13ScanTileStateIiLb1EEES9_NS1_10InputValueIiSC_EEmiLb0EiEEvT0_T1_T2_iT3_T4_T5__param_1];
	bar.sync 	0;
	ld.volatile.shared.u32 	%r206, [_ZZN3cub18CUB_300001_SM_10006detail4scan16DeviceScanKernelINS2_10policy_hubIiiimN4cuda3std3__44plusIvEEE10Policy1000EPiSC_NS0_13ScanTileStateIiLb1EEES9_NS1_10InputValueIiSC_EEmiLb0EiEEvT0_T1_T2_iT3_T4_T5_E12temp_storage+31616];
	setp.ge.s32 	%p81, %r78, %r206;
	cvt.u64.u32 	%rd56, %r78;
	add.s64 	%rd57, %rd3, %rd56;
	cvta.to.global.u64 	%rd58, %rd96;
	shl.b64 	%rd59, %rd57, 2;
	add.s64 	%rd13, %rd58, %rd59;
	@%p81 bra 	$L__BB4_95;
	st.global.u32 	[%rd13], %r187;
$L__BB4_95:
	setp.ge.s32 	%p82, %r81, %r206;
	@%p82 bra 	$L__BB4_97;
	st.global.u32 	[%rd13+128], %r188;
$L__BB4_97:
	mov.u32 	%r552, %tid.x;
	and.b32  	%r553, %r552, 992;
	mul.lo.s32 	%r554, %r553, 19;
	and.b32  	%r555, %r552, 31;
	or.b32  	%r556, %r554, %r555;
	add.s32 	%r557, %r556, 64;
	setp.ge.s32 	%p83, %r557, %r206;
	@%p83 bra 	$L__BB4_99;
	st.global.u32 	[%rd13+256], %r189;
$L__BB4_99:
	add.s32 	%r563, %r556, 96;
	setp.ge.s32 	%p84, %r563, %r206;
	@%p84 bra 	$L__BB4_101;
	st.global.u32 	[%rd13+384], %r190;
$L__BB4_101:
	add.s32 	%r569, %r556, 128;
	setp.ge.s32 	%p85, %r569, %r206;
	@%p85 bra 	$L__BB4_103;
	st.global.u32 	[%rd13+512], %r191;
$L__BB4_103:
	add.s32 	%r575, %r556, 160;
	setp.ge.s32 	%p86, %r575, %r206;
	@%p86 bra 	$L__BB4_105;
	st.global.u32 	[%rd13+640], %r192;
$L__BB4_105:
	add.s32 	%r581, %r556, 192;
	setp.ge.s32 	%p87, %r581, %r206;
	@%p87 bra 	$L__BB4_107;
	st.global.u32 	[%rd13+768], %r193;
$L__BB4_107:
	add.s32 	%r587, %r556, 224;
	setp.ge.s32 	%p88, %r587, %r206;
	@%p88 bra 	$L__BB4_109;
	st.global.u32 	[%rd13+896], %r194;
$L__BB4_109:
	setp.ge.s32 	%p89, %r96, %r206;
	@%p89 bra 	$L__BB4_111;
	st.global.u32 	[%rd13+1024], %r195;
$L__BB4_111:
	setp.ge.s32 	%p90, %r99, %r206;
	@%p90 bra 	$L__BB4_113;
	st.global.u32 	[%rd13+1152], %r196;
$L__BB4_113:
	add.s32 	%r593, %r556, 320;
	setp.ge.s32 	%p91, %r593, %r206;
	@%p91 bra 	$L__BB4_115;
	st.global.u32 	[%rd13+1280], %r197;
$L__BB4_115:
	add.s32 	%r599, %r556, 352;
	setp.ge.s32 	%p92, %r599, %r206;
	@%p92 bra 	$L__BB4_117;
	st.global.u32 	[%rd13+1408], %r198;
$L__BB4_117:
	add.s32 	%r605, %r556, 384;
	setp.ge.s32 	%p93, %r605, %r206;
	@%p93 bra 	$L__BB4_119;
	st.global.u32 	[%rd13+1536], %r199;
$L__BB4_119:
	add.s32 	%r611, %r556, 416;
	setp.ge.s32 	%p94, %r611, %r206;
	@%p94 bra 	$L__BB4_121;
	st.global.u32 	[%rd13+1664], %r200;
$L__BB4_121:
	setp.ge.s32 	%p95, %r110, %r206;
	@%p95 bra 	$L__BB4_123;
	st.global.u32 	[%rd13+1792], %r201;
$L__BB4_123:
	add.s32 	%r617, %r556, 480;
	setp.ge.s32 	%p96, %r617, %r206;
	@%p96 bra 	$L__BB4_125;
	st.global.u32 	[%rd13+1920], %r202;
$L__BB4_125:
	add.s32 	%r623, %r556, 512;
	setp.ge.s32 	%p97, %r623, %r206;
	@%p97 bra 	$L__BB4_127;
	st.global.u32 	[%rd13+2048], %r203;
$L__BB4_127:
	setp.ge.s32 	%p98, %r117, %r206;
	@%p98 bra 	$L__BB4_129;
	st.global.u32 	[%rd13+2176], %r204;
$L__BB4_129:
	setp.ge.s32 	%p99, %r120, %r206;
	@%p99 bra 	$L__BB4_131;
	st.global.u32 	[%rd13+2304], %r205;
$L__BB4_131:
	ret;

}


// ===== COMPILED SASS (sm_100) =====

	.target	sm_100

	.elftype	@"ET_EXEC"


//--------------------- .note.nv.tkinfo           --------------------------
	.section	.note.nv.tkinfo,"",@"SHT_NOTE"
	.sectionflags	@"SHF_NOTE_NV_TKINFO"
	.tkinfo
        /*0018*/ 	.word	0x00000002
        /*0030*/ 	.string	""
        /*0030*/ 	.string	"ptxas"
        /*0030*/ 	.string	"Cuda compilation tools, release 13.0, V13.0.88"
        /*0030*/ 	.string	"Build cuda_13.0.r13.0/compiler.36424714_0"
        /*0030*/ 	.string	"-arch sm_100 -m 64 "



//--------------------- .note.nv.cuinfo           --------------------------
	.section	.note.nv.cuinfo,"",@"SHT_NOTE"
	.sectionflags	@"SHF_NOTE_NV_CUINFO"
        /*0018*/ 	.short	0x0002
        /*001a*/ 	.short	0x0064
        /*001c*/ 	.short	0x0082
	.zero		2


//--------------------- .nv.info                  --------------------------
	.section	.nv.info,"",@"SHT_CUDA_INFO"
	.align	4


	//----- nvinfo : EIATTR_REGCOUNT
	.align		4
        /*0000*/ 	.byte	0x04, 0x2f
        /*0002*/ 	.short	(.L_46 - .L_45)
	.align		4
.L_45:
        /*0004*/ 	.word	index@(_Z14exclusive_scanPii)
        /*0008*/ 	.word	0x00000016


	//----- nvinfo : EIATTR_FRAME_SIZE
	.align		4
.L_46:
        /*000c*/ 	.byte	0x04, 0x11
        /*000e*/ 	.short	(.L_48 - .L_47)
	.align		4
.L_47:
        /*0010*/ 	.word	index@(_Z14exclusive_scanPii)
        /*0014*/ 	.word	0x00000000


	//----- nvinfo : EIATTR_REGCOUNT
	.align		4
.L_48:
        /*0018*/ 	.byte	0x04, 0x2f
        /*001a*/ 	.short	(.L_50 - .L_49)
	.align		4
.L_49:
        /*001c*/ 	.word	index@(_ZN3cub18CUB_300001_SM_10006detail11EmptyKernelIvEEvv)
        /*0020*/ 	.word	0x00000004


	//----- nvinfo : EIATTR_FRAME_SIZE
	.align		4
.L_50:
        /*0024*/ 	.byte	0x04, 0x11
        /*0026*/ 	.short	(.L_52 - .L_51)
	.align		4
.L_51:
        /*0028*/ 	.word	index@(_ZN3cub18CUB_300001_SM_10006detail11EmptyKernelIvEEvv)
        /*002c*/ 	.word	0x00000000


	//----- nvinfo : EIATTR_REGCOUNT
	.align		4
.L_52:
        /*0030*/ 	.byte	0x04, 0x2f
        /*0032*/ 	.short	(.L_54 - .L_53)
	.align		4
.L_53:
        /*0034*/ 	.word	index@(_ZN3cub18CUB_300001_SM_10006detail4scan20DeviceScanInitKernelINS0_13ScanTileStateIiLb1EEEEEvT_i)
        /*0038*/ 	.word	0x00000008


	//----- nvinfo : EIATTR_FRAME_SIZE
	.align		4
.L_54:
        /*003c*/ 	.byte	0x04, 0x11
        /*003e*/ 	.short	(.L_56 - .L_55)
	.align		4
.L_55:
        /*0040*/ 	.word	index@(_ZN3cub18CUB_300001_SM_10006detail4scan20DeviceScanInitKernelINS0_13ScanTileStateIiLb1EEEEEvT_i)
        /*0044*/ 	.word	0x00000000


	//----- nvinfo : EIATTR_REGCOUNT
	.align		4
.L_56:
        /*0048*/ 	.byte	0x04, 0x2f
        /*004a*/ 	.short	(.L_58 - .L_57)
	.align		4
.L_57:
        /*004c*/ 	.word	index@(_ZN3cub18CUB_300001_SM_10006detail4scan16DeviceScanKernelINS2_10policy_hubIiiijN4cuda3std3__44plusIvEEE10Policy1000EPiSC_NS0_13ScanTileStateIiLb1EEES9_NS1_10InputValueIiSC_EEjiLb0EiEEvT0_T1_T2_iT3_T4_T5_)
        /*0050*/ 	.word	0x00000038


	//----- nvinfo : EIATTR_FRAME_SIZE
	.align		4
.L_58:
        /*0054*/ 	.byte	0x04, 0x11
        /*0056*/ 	.short	(.L_60 - .L_59)
	.align		4
.L_59:
        /*0058*/ 	.word	index@(_ZN3cub18CUB_300001_SM_10006detail4scan16DeviceScanKernelINS2_10policy_hubIiiijN4cuda3std3__44plusIvEEE10Policy1000EPiSC_NS0_13ScanTileStateIiLb1EEES9_NS1_10InputValueIiSC_EEjiLb0EiEEvT0_T1_T2_iT3_T4_T5_)
        /*005c*/ 	.word	0x00000000


	//----- nvinfo : EIATTR_REGCOUNT
	.align		4
.L_60:
        /*0060*/ 	.byte	0x04, 0x2f
        /*0062*/ 	.short	(.L_62 - .L_61)
	.align		4
.L_61:
        /*0064*/ 	.word	index@(_ZN3cub18CUB_300001_SM_10006detail4scan16DeviceScanKernelINS2_10policy_hubIiiimN4cuda3std3__44plusIvEEE10Policy1000EPiSC_NS0_13ScanTileStateIiLb1EEES9_NS1_10InputValueIiSC_EEmiLb0EiEEvT0_T1_T2_iT3_T4_T5_)
        /*0068*/ 	.word	0x00000030


	//----- nvinfo : EIATTR_FRAME_SIZE
	.align		4
.L_62:
        /*006c*/ 	.byte	0x04, 0x11
        /*006e*/ 	.short	(.L_64 - .L_63)
	.align		4
.L_63:
        /*0070*/ 	.word	index@(_ZN3cub18CUB_300001_SM_10006detail4scan16DeviceScanKernelINS2_10policy_hubIiiimN4cuda3std3__44plusIvEEE10Policy1000EPiSC_NS0_13ScanTileStateIiLb1EEES9_NS1_10InputValueIiSC_EEmiLb0EiEEvT0_T1_T2_iT3_T4_T5_)
        /*0074*/ 	.word	0x00000000


	//----- nvinfo : EIATTR_MIN_STACK_SIZE
	.align		4
.L_64:
        /*0078*/ 	.byte	0x04, 0x12
        /*007a*/ 	.short	(.L_66 - .L_65)
	.align		4
.L_65:
        /*007c*/ 	.word	index@(_ZN3cub18CUB_300001_SM_10006detail4scan16DeviceScanKernelINS2_10policy_hubIiiimN4cuda3std3__44plusIvEEE10Policy1000EPiSC_NS0_13ScanTileStateIiLb1EEES9_NS1_10InputValueIiSC_EEmiLb0EiEEvT0_T1_T2_iT3_T4_T5_)
        /*0080*/ 	.word	0x00000000


	//----- nvinfo : EIATTR_MIN_STACK_SIZE
	.align		4
.L_66:
        /*0084*/ 	.byte	0x04, 0x12
        /*0086*/ 	.short	(.L_68 - .L_67)
	.align		4
.L_67:
        /*0088*/ 	.word	index@(_ZN3cub18CUB_300001_SM_10006detail4scan16DeviceScanKernelINS2_10policy_hubIiiijN4cuda3std3__44plusIvEEE10Policy1000EPiSC_NS0_13ScanTileStateIiLb1EEES9_NS1_10InputValueIiSC_EEjiLb0EiEEvT0_T1_T2_iT3_T4_T5_)
        /*008c*/ 	.word	0x00000000


	//----- nvinfo : EIATTR_MIN_STACK_SIZE
	.align		4
.L_68:
        /*0090*/ 	.byte	0x04, 0x12
        /*0092*/ 	.short	(.L_70 - .L_69)
	.align		4
.L_69:
        /*0094*/ 	.word	index@(_ZN3cub18CUB_300001_SM_10006detail4scan20DeviceScanInitKernelINS0_13ScanTileStateIiLb1EEEEEvT_i)
        /*0098*/ 	.word	0x00000000


	//----- nvinfo : EIATTR_MIN_STACK_SIZE
	.align		4
.L_70:
        /*009c*/ 	.byte	0x04, 0x12
        /*009e*/ 	.short	(.L_72 - .L_71)
	.align		4
.L_71:
        /*00a0*/ 	.word	index@(_ZN3cub18CUB_300001_SM_10006detail11EmptyKernelIvEEvv)
        /*00a4*/ 	.word	0x00000000


	//----- nvinfo : EIATTR_MIN_STACK_SIZE
	.align		4
.L_72:
        /*00a8*/ 	.byte	0x04, 0x12
        /*00aa*/ 	.short	(.L_74 - .L_73)
	.align		4
.L_73:
        /*00ac*/ 	.word	index@(_Z14exclusive_scanPii)
        /*00b0*/ 	.word	0x00000000
.L_74:


//--------------------- .nv.compat                --------------------------
	.section	.nv.compat,"",@"SHT_CUDA_COMPAT_INFO"
	.align	4
        /*0000*/ 	.byte	0x02, 0x09, 0x00, 0x00, 0x02, 0x02, 0x01, 0x00, 0x02, 0x05, 0x05, 0x00, 0x03, 0x07, 0x01, 0x01
        /*0010*/ 	.byte	0x02, 0x03, 0x00, 0x00, 0x02, 0x06, 0x01, 0x00, 0x04, 0x0b, 0x08, 0x00, 0x01, 0x00, 0x00, 0x00
        /*0020*/ 	.byte	0x00, 0x00, 0x00, 0x00


//--------------------- .nv.info._ZN3cub18CUB_300001_SM_10006detail4scan16DeviceScanKernelINS2_10policy_hubIiiimN4cuda3std3__44plusIvEEE10Policy1000EPiSC_NS0_13ScanTileStateIiLb1EEES9_NS1_10InputValueIiSC_EEmiLb0EiEEvT0_T1_T2_iT3_T4_T5_ --------------------------
	.section	.nv.info._ZN3cub18CUB_300001_SM_10006detail4scan16DeviceScanKernelINS2_10policy_hubIiiimN4cuda3std3__44plusIvEEE10Policy1000EPiSC_NS0_13ScanTileStateIiLb1EEES9_NS1_10InputValueIiSC_EEmiLb0EiEEvT0_T1_T2_iT3_T4_T5_,"",@"SHT_CUDA_INFO"
	.sectionflags	@""
	.align	4


	//----- nvinfo : EIATTR_CUDA_API_VERSION
	.align		4
        /*0000*/ 	.byte	0x04, 0x37
        /*0002*/ 	.short	(.L_76 - .L_75)
.L_75:
        /*0004*/ 	.word	0x00000082


	//----- nvinfo : EIATTR_KPARAM_INFO
	.align		4
.L_76:
        /*0008*/ 	.byte	0x04, 0x17
        /*000a*/ 	.short	(.L_78 - .L_77)
.L_77:
        /*000c*/ 	.word	0x00000000
        /*0010*/ 	.short	0x0006
        /*0012*/ 	.short	0x0030
        /*0014*/ 	.byte	0x00, 0xf0, 0x21, 0x00


	//----- nvinfo : EIATTR_KPARAM_INFO
	.align		4
.L_78:
        /*0018*/ 	.byte	0x04, 0x17
        /*001a*/ 	.short	(.L_80 - .L_79)
.L_79:
        /*001c*/ 	.word	0x00000000
        /*0020*/ 	.short	0x0005
        /*0022*/ 	.short	0x0020
        /*0024*/ 	.byte	0x00, 0xf0, 0x41, 0x00


	//----- nvinfo : EIATTR_KPARAM_INFO
	.align		4
.L_80:
        /*0028*/ 	.byte	0x04, 0x17
        /*002a*/ 	.short	(.L_82 - .L_81)
.L_81:
        /*002c*/ 	.word	0x00000000
        /*0030*/ 	.short	0x0004
        /*0032*/ 	.short	0x001c
        /*0034*/ 	.byte	0x00, 0xf0, 0x05, 0x00


	//----- nvinfo : EIATTR_KPARAM_INFO
	.align		4
.L_82:
        /*0038*/ 	.byte	0x04, 0x17
        /*003a*/ 	.short	(.L_84 - .L_83)
.L_83:
        /*003c*/ 	.word	0x00000000
        /*0040*/ 	.short	0x0003
        /*0042*/ 	.short	0x0018
        /*0044*/ 	.byte	0x00, 0xf0, 0x11, 0x00


	//----- nvinfo : EIATTR_KPARAM_INFO
	.align		4
.L_84:
        /*0048*/ 	.byte	0x04, 0x17
        /*004a*/ 	.short	(.L_86 - .L_85)
.L_85:
        /*004c*/ 	.word	0x00000000
        /*0050*/ 	.short	0x0002
        /*0052*/ 	.short	0x0010
        /*0054*/ 	.byte	0x00, 0xf0, 0x21, 0x00


	//----- nvinfo : EIATTR_KPARAM_INFO
	.align		4
.L_86:
        /*0058*/ 	.byte	0x04, 0x17
        /*005a*/ 	.short	(.L_88 - .L_87)
.L_87:
        /*005c*/ 	.word	0x00000000
        /*0060*/ 	.short	0x0001
        /*0062*/ 	.short	0x0008
        /*0064*/ 	.byte	0x00, 0xf5, 0x21, 0x00


	//----- nvinfo : EIATTR_KPARAM_INFO
	.align		4
.L_88:
        /*0068*/ 	.byte	0x04, 0x17
        /*006a*/ 	.short	(.L_90 - .L_89)
.L_89:
        /*006c*/ 	.word	0x00000000
        /*0070*/ 	.short	0x0000
        /*0072*/ 	.short	0x0000
        /*0074*/ 	.byte	0x00, 0xf5, 0x21, 0x00


	//----- nvinfo : EIATTR_SPARSE_MMA_MASK
	.align		4
.L_90:
        /*0078*/ 	.byte	0x03, 0x50
        /*007a*/ 	.short	0x0000


	//----- nvinfo : EIATTR_MAXREG_COUNT
	.align		4
        /*007c*/ 	.byte	0x03, 0x1b
        /*007e*/ 	.short	0x0080


	//----- nvinfo : EIATTR_NUM_BARRIERS
	.align		4
        /*0080*/ 	.byte	0x02, 0x4c
        /*0082*/ 	.byte	0x01
	.zero		1


	//----- nvinfo : EIATTR_MERCURY_ISA_VERSION
	.align		4
        /*0084*/ 	.byte	0x03, 0x5f
        /*0086*/ 	.short	0x0101


	//----- nvinfo : EIATTR_COOP_GROUP_MASK_REGIDS
	.align		4
        /*0088*/ 	.byte	0x04, 0x29
        /*008a*/ 	.short	(.L_92 - .L_91)


	//   ....[0]....
.L_91:
        /*008c*/ 	.word	0xffffffff


	//   ....[1]....
        /*0090*/ 	.word	0xffffffff


	//   ....[2]....
        /*0094*/ 	.word	0xffffffff


	//   ....[3]....
        /*0098*/ 	.word	0xffffffff


	//   ....[4]....
        /*009c*/ 	.word	0xffffffff


	//   ....[5]....
        /*00a0*/ 	.word	0xffffffff


	//   ....[6]....
        /*00a4*/ 	.word	0xffffffff


	//   ....[7]....
        /*00a8*/ 	.word	0xffffffff


	//   ....[8]....
        /*00ac*/ 	.word	0xffffffff


	//   ....[9]....
        /*00b0*/ 	.word	0xffffffff


	//   ....[10]....
        /*00b4*/ 	.word	0xffffffff


	//   ....[11]....
        /*00b8*/ 	.word	0xffffffff


	//   ....[12]....
        /*00bc*/ 	.word	0xffffffff


	//   ....[13]....
        /*00c0*/ 	.word	0xffffffff


	//   ....[14]....
        /*00c4*/ 	.word	0xffffffff


	//   ....[15]....
        /*00c8*/ 	.word	0xffffffff


	//   ....[16]....
        /*00cc*/ 	.word	0xffffffff


	//   ....[17]....
        /*00d0*/ 	.word	0xffffffff


	//   ....[18]....
        /*00d4*/ 	.word	0xffffffff


	//   ....[19]....
        /*00d8*/ 	.word	0xffffffff


	//   ....[20]....
        /*00dc*/ 	.word	0xffffffff


	//   ....[21]....
        /*00e0*/ 	.word	0xffffffff


	//   ....[22]....
        /*00e4*/ 	.word	0xffffffff


	//   ....[23]....
        /*00e8*/ 	.word	0xffffffff


	//   ....[24]....
        /*00ec*/ 	.word	0xffffffff


	//   ....[25]....
        /*00f0*/ 	.word	0xffffffff


	//   ....[26]....
        /*00f4*/ 	.word	0xffffffff


	//   ....[27]....
        /*00f8*/ 	.word	0xffffffff


	//   ....[28]....
        /*00fc*/ 	.word	0xffffffff


	//   ....[29]....
        /*0100*/ 	.word	0xffffffff


	//   ....[30]....
        /*0104*/ 	.word	0xffffffff


	//   ....[31]....
        /*0108*/ 	.word	0xffffffff


	//   ....[32]....
        /*010c*/ 	.word	0xffffffff


	//   ....[33]....
        /*0110*/ 	.word	0xffffffff


	//   ....[34]....
        /*0114*/ 	.word	0xffffffff


	//   ....[35]....
        /*0118*/ 	.word	0xffffffff


	//   ....[36]....
        /*011c*/ 	.word	0xffffffff


	//   ....[37]....
        /*0120*/ 	.word	0xffffffff


	//   ....[38]....
        /*0124*/ 	.word	0xffffffff


	//   ....[39]....
        /*0128*/ 	.word	0xffffffff


	//   ....[40]....
        /*012c*/ 	.word	0xffffffff


	//   ....[41]....
        /*0130*/ 	.word	0xffffffff


	//   ....[42]....
        /*0134*/ 	.word	0xffffffff


	//   ....[43]....
        /*0138*/ 	.word	0xffffffff


	//   ....[44]....
        /*013c*/ 	.word	0xffffffff


	//   ....[45]....
        /*0140*/ 	.word	0xffffffff


	//   ....[46]....
        /*0144*/ 	.word	0xffffffff


	//   ....[47]....
        /*0148*/ 	.word	0xffffffff


	//   ....[48]....
        /*014c*/ 	.word	0xffffffff


	//   ....[49]....
        /*0150*/ 	.word	0xffffffff


	//   ....[50]....
        /*0154*/ 	.word	0xffffffff


	//   ....[51]....
        /*0158*/ 	.word	0xffffffff


	//   ....[52]....
        /*015c*/ 	.word	0xffffffff


	//   ....[53]....
        /*0160*/ 	.word	0xffffffff


	//   ....[54]....
        /*0164*/ 	.word	0xffffffff


	//   ....[55]....
        /*0168*/ 	.word	0xffffffff


	//   ....[56]....
        /*016c*/ 	.word	0xffffffff


	//   ....[57]....
        /*0170*/ 	.word	0xffffffff


	//   ....[58]....
        /*0174*/ 	.word	0xffffffff


	//   ....[59]....
        /*0178*/ 	.word	0xffffffff


	//   ....[60]....
        /*017c*/ 	.word	0x0500000a


	//   ....[61]....
        /*0180*/ 	.word	0x0500000a


	//   ....[62]....
        /*0184*/ 	.word	0x0500000a


	//   ....[63]....
        /*0188*/ 	.word	0x0500000a


	//   ....[64]....
        /*018c*/ 	.word	0x0500000a


	//   ....[65]....
        /*0190*/ 	.word	0x0500000a


	//   ....[66]....
        /*0194*/ 	.word	0x0500000a


	//   ....[67]....
        /*0198*/ 	.word	0x0500000a


	//   ....[68]....
        /*019c*/ 	.word	0x0500000a


	//   ....[69]....
        /*01a0*/ 	.word	0x0500000a


	//   ....[70]....
        /*01a4*/ 	.word	0x0500000a


	//   ....[71]....
        /*01a8*/ 	.word	0x0500000a


	//   ....[72]....
        /*01ac*/ 	.word	0x0500000a


	//   ....[73]....
        /*01b0*/ 	.word	0x0500000a


	//   ....[74]....
        /*01b4*/ 	.word	0x0500000a


	//   ....[75]....
        /*01b8*/ 	.word	0x0500000a


	//   ....[76]....
        /*01bc*/ 	.word	0x0500000a


	//   ....[77]....
        /*01c0*/ 	.word	0x0500000a


	//   ....[78]....
        /*01c4*/ 	.word	0x0500000a


	//   ....[79]....
        /*01c8*/ 	.word	0x0500000a


	//   ....[80]....
        /*01cc*/ 	.word	0x0500000a


	//   ....[81]....
        /*01d0*/ 	.word	0x0500000a


	//   ....[82]....
        /*01d4*/ 	.word	0x0500000a


	//   ....[83]....
        /*01d8*/ 	.word	0x0500000a


	//   ....[84]....
        /*01dc*/ 	.word	0x0500000a


	//   ....[85]....
        /*01e0*/ 	.word	0x0500000a


	//   ....[86]....
        /*01e4*/ 	.word	0x0500000a


	//   ....[87]....
        /*01e8*/ 	.word	0x0500000a


	//   ....[88]....
        /*01ec*/ 	.word	0x0500000a


	//   ....[89]....
        /*01f0*/ 	.word	0x0500000a


	//   ....[90]....
        /*01f4*/ 	.word	0x0500000a


	//   ....[91]....
        /*01f8*/ 	.word	0x0500000a


	//   ....[92]....
        /*01fc*/ 	.word	0x0500000a


	//   ....[93]....
        /*0200*/ 	.word	0x0500000a


	//   ....[94]....
        /*0204*/ 	.word	0x0500000a


	//   ....[95]....
        /*0208*/ 	.word	0x0500000a


	//----- nvinfo : EIATTR_COOP_GROUP_INSTR_OFFSETS
	.align		4
.L_92:
        /*020c*/ 	.byte	0x04, 0x28
        /*020e*/ 	.short	(.L_94 - .L_93)


	//   ....[0]....
.L_93:
        /*0210*/ 	.word	0x000004d0


	//   ....[1]....
        /*0214*/ 	.word	0x000006f0


	//   ....[2]....
        /*0218*/ 	.word	0x00000710


	//   ....[3]....
        /*021c*/ 	.word	0x00000730


	//   ....[4]....
        /*0220*/ 	.word	0x00000750


	//   ....[5]....
        /*0224*/ 	.word	0x00000770


	//   ....[6]....
        /*0228*/ 	.word	0x00000b80


	//   ....[7]....
        /*022c*/ 	.word	0x00000ba0


	//   ....[8]....
        /*0230*/ 	.word	0x00000bc0


	//   ....[9]....
        /*0234*/ 	.word	0x00000be0


	//   ....[10]....
        /*0238*/ 	.word	0x00000c00


	//   ....[11]....
        /*023c*/ 	.word	0x00001000


	//   ....[12]....
        /*0240*/ 	.word	0x00001090


	//   ....[13]....
        /*0244*/ 	.word	0x000010f0


	//   ....[14]....
        /*0248*/ 	.word	0x00001160


	//   ....[15]....
        /*024c*/ 	.word	0x000011c0


	//   ....[16]....
        /*0250*/ 	.word	0x00001210


	//   ....[17]....
        /*0254*/ 	.word	0x00001270


	//   ....[18]....
        /*0258*/ 	.word	0x000012c0


	//   ....[19]....
        /*025c*/ 	.word	0x000012e0


	//   ....[20]....
        /*0260*/ 	.word	0x000013a0


	//   ....[21]....
        /*0264*/ 	.word	0x00001430


	//   ....[22]....
        /*0268*/ 	.word	0x00001480


	//   ....[23]....
        /*026c*/ 	.word	0x000014e0


	//   ....[24]....
        /*0270*/ 	.word	0x00001540


	//   ....[25]....
        /*0274*/ 	.word	0x00001580


	//   ....[26]....
        /*0278*/ 	.word	0x000015c0


	//   ....[27]....
        /*027c*/ 	.word	0x00001600


	//   ....[28]....
        /*0280*/ 	.word	0x00001610


	//   ....[29]....
        /*0284*/ 	.word	0x00001a50


	//   ....[30]....
        /*0288*/ 	.word	0x00002430


	//   ....[31]....
        /*028c*/ 	.word	0x00002650


	//   ....[32]....
        /*0290*/ 	.word	0x00002670


	//   ....[33]....
        /*0294*/ 	.word	0x00002690


	//   ....[34]....
        /*0298*/ 	.word	0x000026b0


	//   ....[35]....
        /*029c*/ 	.word	0x000026d0


	//   ....[36]....
        /*02a0*/ 	.word	0x00002a60


	//   ....[37]....
        /*02a4*/ 	.word	0x00002a80


	//   ....[38]....
        /*02a8*/ 	.word	0x00002aa0


	//   ....[39]....
        /*02ac*/ 	.word	0x00002ac0


	//   ....[40]....
        /*02b0*/ 	.word	0x00002ae0


	//   ....[41]....
        /*02b4*/ 	.word	0x00002ee0


	//   ....[42]....
        /*02b8*/ 	.word	0x00002f70


	//   ....[43]....
        /*02bc*/ 	.word	0x00002fd0


	//   ....[44]....
        /*02c0*/ 	.word	0x00003030


	//   ....[45]....
        /*02c4*/ 	.word	0x00003090


	//   ....[46]....
        /*02c8*/ 	.word	0x000030f0


	//   ....[47]....
        /*02cc*/ 	.word	0x00003140


	//   ....[48]....
        /*02d0*/ 	.word	0x000031b0


	//   ....[49]....
        /*02d4*/ 	.word	0x000031c0


	//   ....[50]....
        /*02d8*/ 	.word	0x000032a0


	//   ....[51]....
        /*02dc*/ 	.word	0x00003330


	//   ....[52]....
        /*02e0*/ 	.word	0x00003380


	//   ....[53]....
        /*02e4*/ 	.word	0x000033f0


	//   ....[54]....
        /*02e8*/ 	.word	0x00003450


	//   ....[55]....
        /*02ec*/ 	.word	0x000034a0


	//   ....[56]....
        /*02f0*/ 	.word	0x000034e0


	//   ....[57]....
        /*02f4*/ 	.word	0x00003540


	//   ....[58]....
        /*02f8*/ 	.word	0x00003550


	//   ....[59]....
        /*02fc*/ 	.word	0x000039d0


	//   ....[60]....
        /*0300*/ 	.word	0x00003f80


	//   ....[61]....
        /*0304*/ 	.word	0x00004000


	//   ....[62]....
        /*0308*/ 	.word	0x00004090


	//   ....[63]....
        /*030c*/ 	.word	0x00004170


	//   ....[64]....
        /*0310*/ 	.word	0x000041f0


	//   ....[65]....
        /*0314*/ 	.word	0x00004280


	//   ....[66]....
        /*0318*/ 	.word	0x00004300


	//   ....[67]....
        /*031c*/ 	.word	0x00004380


	//   ....[68]....
        /*0320*/ 	.word	0x000043b0


	//   ....[69]....
        /*0324*/ 	.word	0x00004480


	//   ....[70]....
        /*0328*/ 	.word	0x00004500


	//   ....[71]....
        /*032c*/ 	.word	0x00004580


	//   ....[72]....
        /*0330*/ 	.word	0x00004630


	//   ....[73]....
        /*0334*/ 	.word	0x000046c0


	//   ....[74]....
        /*0338*/ 	.word	0x00004740


	//   ....[75]....
        /*033c*/ 	.word	0x000047b0


	//   ....[76]....
        /*0340*/ 	.word	0x00004830


	//   ....[77]....
        /*0344*/ 	.word	0x00004890


	//   ....[78]....
        /*0348*/ 	.word	0x00004900


	//   ....[79]....
        /*034c*/ 	.word	0x00004980


	//   ....[80]....
        /*0350*/ 	.word	0x00004a20


	//   ....[81]....
        /*0354*/ 	.word	0x00004ae0


	//   ....[82]....
        /*0358*/ 	.word	0x00004b80


	//   ....[83]....
        /*035c*/ 	.word	0x00004c10


	//   ....[84]....
        /*0360*/ 	.word	0x00004ca0


	//   ....[85]....
        /*0364*/ 	.word	0x00004d10


	//   ....[86]....
        /*0368*/ 	.word	0x00004d40


	//   ....[87]....
        /*036c*/ 	.word	0x00004e10


	//   ....[88]....
        /*0370*/ 	.word	0x00004e90


	//   ....[89]....
        /*0374*/ 	.word	0x00004f10


	//   ....[90]....
        /*0378*/ 	.word	0x00004fd0


	//   ....[91]....
        /*037c*/ 	.word	0x00005070


	//   ....[92]....
        /*0380*/ 	.word	0x00005100


	//   ....[93]....
        /*0384*/ 	.word	0x00005190


	//   ....[94]....
        /*0388*/ 	.word	0x00005220


	//   ....[95]....
        /*038c*/ 	.word	0x00005280


	//----- nvinfo : EIATTR_VRC_CTA_INIT_COUNT
	.align		4
.L_94:
        /*0390*/ 	.byte	0x02, 0x4a
	.zero		1
	.zero		1


	//----- nvinfo : EIATTR_EXIT_INSTR_OFFSETS
	.align		4
        /*0394*/ 	.byte	0x04, 0x1c
        /*0396*/ 	.short	(.L_96 - .L_95)


	//   ....[0]....
.L_95:
        /*0398*/ 	.word	0x00001ce0


	//   ....[1]....
        /*039c*/ 	.word	0x00001d10


	//   ....[2]....
        /*03a0*/ 	.word	0x00003f10


	//   ....[3]....
        /*03a4*/ 	.word	0x00003f30


	//----- nvinfo : EIATTR_MAX_THREADS
	.align		4
.L_96:
        /*03a8*/ 	.byte	0x04, 0x05
        /*03aa*/ 	.short	(.L_98 - .L_97)
.L_97:
        /*03ac*/ 	.word	0x000001a0
        /*03b0*/ 	.word	0x00000001
        /*03b4*/ 	.word	0x00000001


	//----- nvinfo : EIATTR_CRS_STACK_SIZE
	.align		4
.L_98:
        /*03b8*/ 	.byte	0x04, 0x1e
        /*03ba*/ 	.short	(.L_100 - .L_99)
.L_99:
        /*03bc*/ 	.word	0x00000000


	//----- nvinfo : EIATTR_CBANK_PARAM_SIZE
	.align		4
.L_100:
        /*03c0*/ 	.byte	0x03, 0x19
        /*03c2*/ 	.short	0x0038


	//----- nvinfo : EIATTR_PARAM_CBANK
	.align		4
        /*03c4*/ 	.byte	0x04, 0x0a
        /*03c6*/ 	.short	(.L_102 - .L_101)
	.align		4
.L_101:
        /*03c8*/ 	.word	index@(.nv.constant0._ZN3cub18CUB_300001_SM_10006detail4scan16DeviceScanKernelINS2_10policy_hubIiiimN4cuda3std3__44plusIvEEE10Policy1000EPiSC_NS0_13ScanTileStateIiLb1EEES9_NS1_10InputValueIiSC_EEmiLb0EiEEvT0_T1_T2_iT3_T4_T5_)
        /*03cc*/ 	.short	0x0380
        /*03ce*/ 	.short	0x0038


	//----- nvinfo : EIATTR_SW_WAR
	.align		4
.L_102:
        /*03d0*/ 	.byte	0x04, 0x36
        /*03d2*/ 	.short	(.L_104 - .L_103)
.L_103:
        /*03d4*/ 	.word	0x00000008
.L_104:


//--------------------- .nv.info._ZN3cub18CUB_300001_SM_10006detail4scan16DeviceScanKernelINS2_10policy_hubIiiijN4cuda3std3__44plusIvEEE10Policy1000EPiSC_NS0_13ScanTileStateIiLb1EEES9_NS1_10InputValueIiSC_EEjiLb0EiEEvT0_T1_T2_iT3_T4_T5_ --------------------------
	.section	.nv.info._ZN3cub18CUB_300001_SM_10006detail4scan16DeviceScanKernelINS2_10policy_hubIiiijN4cuda3std3__44plusIvEEE10Policy1000EPiSC_NS0_13ScanTileStateIiLb1EEES9_NS1_10InputValueIiSC_EEjiLb0EiEEvT0_T1_T2_iT3_T4_T5_,"",@"SHT_CUDA_INFO"
	.sectionflags	@""
	.align	4


	//----- nvinfo : EIATTR_CUDA_API_VERSION
	.align		4
        /*0000*/ 	.byte	0x04, 0x37
        /*0002*/ 	.short	(.L_106 - .L_105)
.L_105:
        /*0004*/ 	.word	0x00000082


	//----- nvinfo : EIATTR_KPARAM_INFO
	.align		4
.L_106:
        /*0008*/ 	.byte	0x04, 0x17
        /*000a*/ 	.short	(.L_108 - .L_107)
.L_107:
        /*000c*/ 	.word	0x00000000
        /*0010*/ 	.short	0x0006
        /*0012*/ 	.short	0x0030
        /*0014*/ 	.byte	0x00, 0xf0, 0x11, 0x00


	//----- nvinfo : EIATTR_KPARAM_INFO
	.align		4
.L_108:
        /*0018*/ 	.byte	0x04, 0x17
        /*001a*/ 	.short	(.L_110 - .L_109)
.L_109:
        /*001c*/ 	.word	0x00000000
        /*0020*/ 	.short	0x0005
        /*0022*/ 	.short	0x0020
        /*0024*/ 	.byte	0x00, 0xf0, 0x41, 0x00


	//----- nvinfo : EIATTR_KPARAM_INFO
	.align		4
.L_110:
        /*0028*/ 	.byte	0x04, 0x17
        /*002a*/ 	.short	(.L_112 - .L_111)
.L_111:
        /*002c*/ 	.word	0x00000000
        /*0030*/ 	.short	0x0004
        /*0032*/ 	.short	0x001c
        /*0034*/ 	.byte	0x00, 0xf0, 0x05, 0x00


	//----- nvinfo : EIATTR_KPARAM_INFO
	.align		4
.L_112:
        /*0038*/ 	.byte	0x04, 0x17
        /*003a*/ 	.short	(.L_114 - .L_113)
.L_113:
        /*003c*/ 	.word	0x00000000
        /*0040*/ 	.short	0x0003
        /*0042*/ 	.short	0x0018
        /*0044*/ 	.byte	0x00, 0xf0, 0x11, 0x00


	//----- nvinfo : EIATTR_KPARAM_INFO
	.align		4
.L_114:
        /*0048*/ 	.byte	0x04, 0x17
        /*004a*/ 	.short	(.L_116 - .L_115)
.L_115:
        /*004c*/ 	.word	0x00000000
        /*0050*/ 	.short	0x0002
        /*0052*/ 	.short	0x0010
        /*0054*/ 	.byte	0x00, 0xf0, 0x21, 0x00


	//----- nvinfo : EIATTR_KPARAM_INFO
	.align		4
.L_116:
        /*0058*/ 	.byte	0x04, 0x17
        /*005a*/ 	.short	(.L_118 - .L_117)
.L_117:
        /*005c*/ 	.word	0x00000000
        /*0060*/ 	.short	0x0001
        /*0062*/ 	.short	0x0008
        /*0064*/ 	.byte	0x00, 0xf5, 0x21, 0x00


	//----- nvinfo : EIATTR_KPARAM_INFO
	.align		4
.L_118:
        /*0068*/ 	.byte	0x04, 0x17
        /*006a*/ 	.short	(.L_120 - .L_119)
.L_119:
        /*006c*/ 	.word	0x00000000
        /*0070*/ 	.short	0x0000
        /*0072*/ 	.short	0x0000
        /*0074*/ 	.byte	0x00, 0xf5, 0x21, 0x00


	//----- nvinfo : EIATTR_SPARSE_MMA_MASK
	.align		4
.L_120:
        /*0078*/ 	.byte	0x03, 0x50
        /*007a*/ 	.short	0x0000


	//----- nvinfo : EIATTR_MAXREG_COUNT
	.align		4
        /*007c*/ 	.byte	0x03, 0x1b
        /*007e*/ 	.short	0x00a8


	//----- nvinfo : EIATTR_NUM_BARRIERS
	.align		4
        /*0080*/ 	.byte	0x02, 0x4c
        /*0082*/ 	.byte	0x01
	.zero		1


	//----- nvinfo : EIATTR_MERCURY_ISA_VERSION
	.align		4
        /*0084*/ 	.byte	0x03, 0x5f
        /*0086*/ 	.short	0x0101


	//----- nvinfo : EIATTR_UNUSED_LOAD_BYTE_OFFSET
	.align		4
        /*0088*/ 	.byte	0x04, 0x44
        /*008a*/ 	.short	(.L_122 - .L_121)


	//   ....[0]....
.L_121:
        /*008c*/ 	.word	0x000029f0
        /*0090*/ 	.word	0x00000fff


	//----- nvinfo : EIATTR_COOP_GROUP_MASK_REGIDS
	.align		4
.L_122:
        /*0094*/ 	.byte	0x04, 0x29
        /*0096*/ 	.short	(.L_124 - .L_123)


	//   ....[0]....
.L_123:
        /*0098*/ 	.word	0xffffffff


	//   ....[1]....
        /*009c*/ 	.word	0xffffffff


	//   ....[2]....
        /*00a0*/ 	.word	0xffffffff


	//   ....[3]....
        /*00a4*/ 	.word	0xffffffff


	//   ....[4]....
        /*00a8*/ 	.word	0xffffffff


	//   ....[5]....
        /*00ac*/ 	.word	0xffffffff


	//   ....[6]....
        /*00b0*/ 	.word	0xffffffff


	//   ....[7]....
        /*00b4*/ 	.word	0xffffffff


	//   ....[8]....
        /*00b8*/ 	.word	0xffffffff


	//   ....[9]....
        /*00bc*/ 	.word	0xffffffff


	//   ....[10]....
        /*00c0*/ 	.word	0xffffffff


	//   ....[11]....
        /*00c4*/ 	.word	0xffffffff


	//   ....[12]....
        /*00c8*/ 	.word	0xffffffff


	//   ....[13]....
        /*00cc*/ 	.word	0xffffffff


	//   ....[14]....
        /*00d0*/ 	.word	0xffffffff


	//   ....[15]....
        /*00d4*/ 	.word	0xffffffff


	//   ....[16]....
        /*00d8*/ 	.word	0xffffffff


	//   ....[17]....
        /*00dc*/ 	.word	0xffffffff


	//   ....[18]....
        /*00e0*/ 	.word	0xffffffff


	//   ....[19]....
        /*00e4*/ 	.word	0xffffffff


	//   ....[20]....
        /*00e8*/ 	.word	0xffffffff


	//   ....[21]....
        /*00ec*/ 	.word	0xffffffff


	//   ....[22]....
        /*00f0*/ 	.word	0xffffffff


	//   ....[23]....
        /*00f4*/ 	.word	0xffffffff


	//   ....[24]....
        /*00f8*/ 	.word	0xffffffff


	//   ....[25]....
        /*00fc*/ 	.word	0xffffffff


	//   ....[26]....
        /*0100*/ 	.word	0xffffffff


	//   ....[27]....
        /*0104*/ 	.word	0xffffffff


	//   ....[28]....
        /*0108*/ 	.word	0xffffffff


	//   ....[29]....
        /*010c*/ 	.word	0xffffffff


	//   ....[30]....
        /*0110*/ 	.word	0xffffffff


	//   ....[31]....
        /*0114*/ 	.word	0xffffffff


	//   ....[32]....
        /*0118*/ 	.word	0xffffffff


	//   ....[33]....
        /*011c*/ 	.word	0xffffffff


	//   ....[34]....
        /*0120*/ 	.word	0xffffffff


	//   ....[35]....
        /*0124*/ 	.word	0xffffffff


	//   ....[36]....
        /*0128*/ 	.word	0xffffffff


	//   ....[37]....
        /*012c*/ 	.word	0xffffffff


	//   ....[38]....
        /*0130*/ 	.word	0xffffffff


	//   ....[39]....
        /*0134*/ 	.word	0xffffffff


	//   ....[40]....
        /*0138*/ 	.word	0xffffffff


	//   ....[41]....
        /*013c*/ 	.word	0xffffffff


	//   ....[42]....
        /*0140*/ 	.word	0xffffffff


	//   ....[43]....
        /*0144*/ 	.word	0xffffffff


	//   ....[44]....
        /*0148*/ 	.word	0xffffffff


	//   ....[45]....
        /*014c*/ 	.word	0xffffffff


	//   ....[46]....
        /*0150*/ 	.word	0xffffffff


	//   ....[47]....
        /*0154*/ 	.word	0xffffffff


	//   ....[48]....
        /*0158*/ 	.word	0xffffffff


	//   ....[49]....
        /*015c*/ 	.word	0xffffffff


	//   ....[50]....
        /*0160*/ 	.word	0xffffffff


	//   ....[51]....
        /*0164*/ 	.word	0xffffffff


	//   ....[52]....
        /*0168*/ 	.word	0xffffffff


	//   ....[53]....
        /*016c*/ 	.word	0xffffffff


	//   ....[54]....
        /*0170*/ 	.word	0xffffffff


	//   ....[55]....
        /*0174*/ 	.word	0xffffffff


	//   ....[56]....
        /*0178*/ 	.word	0xffffffff


	//   ....[57]....
        /*017c*/ 	.word	0xffffffff


	//   ....[58]....
        /*0180*/ 	.word	0xffffffff


	//   ....[59]....
        /*0184*/ 	.word	0xffffffff


	//   ....[60]....
        /*0188*/ 	.word	0x05000013


	//   ....[61]....
        /*018c*/ 	.word	0x05000013


	//   ....[62]....
        /*0190*/ 	.word	0x05000013


	//   ....[63]....
        /*0194*/ 	.word	0x05000013


	//   ....[64]....
        /*0198*/ 	.word	0x05000013


	//   ....[65]....
        /*019c*/ 	.word	0x05000013


	//   ....[66]....
        /*01a0*/ 	.word	0x05000013


	//   ....[67]....
        /*01a4*/ 	.word	0x05000013


	//   ....[68]....
        /*01a8*/ 	.word	0x05000013


	//   ....[69]....
        /*01ac*/ 	.word	0x05000013


	//   ....[70]....
        /*01b0*/ 	.word	0x05000013


	//   ....[71]....
        /*01b4*/ 	.word	0x05000013


	//   ....[72]....
        /*01b8*/ 	.word	0x05000013


	//   ....[73]....
        /*01bc*/ 	.word	0x05000013


	//   ....[74]....
        /*01c0*/ 	.word	0x05000013


	//   ....[75]....
        /*01c4*/ 	.word	0x05000013


	//   ....[76]....
        /*01c8*/ 	.word	0x05000013


	//   ....[77]....
        /*01cc*/ 	.word	0x05000013


	//   ....[78]....
        /*01d0*/ 	.word	0x05000013


	//   ....[79]....
        /*01d4*/ 	.word	0x05000013


	//   ....[80]....
        /*01d8*/ 	.word	0x05000013


	//   ....[81]....
        /*01dc*/ 	.word	0x05000013


	//   ....[82]....
        /*01e0*/ 	.word	0x05000013


	//   ....[83]....
        /*01e4*/ 	.word	0x05000013


	//   ....[84]....
        /*01e8*/ 	.word	0x05000013


	//   ....[85]....
        /*01ec*/ 	.word	0x05000013


	//   ....[86]....
        /*01f0*/ 	.word	0x05000013


	//   ....[87]....
        /*01f4*/ 	.word	0x05000013


	//   ....[88]....
        /*01f8*/ 	.word	0x05000013


	//   ....[89]....
        /*01fc*/ 	.word	0x05000013


	//   ....[90]....
        /*0200*/ 	.word	0x05000013


	//   ....[91]....
        /*0204*/ 	.word	0x05000013


	//   ....[92]....
        /*0208*/ 	.word	0x05000013


	//   ....[93]....
        /*020c*/ 	.word	0x05000013


	//   ....[94]....
        /*0210*/ 	.word	0x05000013


	//   ....[95]....
        /*0214*/ 	.word	0x05000013


	//----- nvinfo : EIATTR_COOP_GROUP_INSTR_OFFSETS
	.align		4
.L_124:
        /*0218*/ 	.byte	0x04, 0x28
        /*021a*/ 	.short	(.L_126 - .L_125)


	//   ....[0]....
.L_125:
        /*021c*/ 	.word	0x00000510


	//   ....[1]....
        /*0220*/ 	.word	0x000006d0


	//   ....[2]....
        /*0224*/ 	.word	0x000006f0


	//   ....[3]....
        /*0228*/ 	.word	0x00000710


	//   ....[4]....
        /*022c*/ 	.word	0x00000730


	//   ....[5]....
        /*0230*/ 	.word	0x00000750


	//   ....[6]....
        /*0234*/ 	.word	0x00000b40


	//   ....[7]....
        /*0238*/ 	.word	0x00000b60


	//   ....[8]....
        /*023c*/ 	.word	0x00000b80


	//   ....[9]....
        /*0240*/ 	.word	0x00000ba0


	//   ....[10]....
        /*0244*/ 	.word	0x00000bc0


	//   ....[11]....
        /*0248*/ 	.word	0x00000f70


	//   ....[12]....
        /*024c*/ 	.word	0x00001140


	//   ....[13]....
        /*0250*/ 	.word	0x000011a0


	//   ....[14]....
        /*0254*/ 	.word	0x00001250


	//   ....[15]....
        /*0258*/ 	.word	0x000012a0


	//   ....[16]....
        /*025c*/ 	.word	0x000012f0


	//   ....[17]....
        /*0260*/ 	.word	0x00001340


	//   ....[18]....
        /*0264*/ 	.word	0x00001380


	//   ....[19]....
        /*0268*/ 	.word	0x00001390


	//   ....[20]....
        /*026c*/ 	.word	0x00001470


	//   ....[21]....
        /*0270*/ 	.word	0x00001640


	//   ....[22]....
        /*0274*/ 	.word	0x00001690


	//   ....[23]....
        /*0278*/ 	.word	0x000016f0


	//   ....[24]....
        /*027c*/ 	.word	0x00001750


	//   ....[25]....
        /*0280*/ 	.word	0x00001790


	//   ....[26]....
        /*0284*/ 	.word	0x000017d0


	//   ....[27]....
        /*0288*/ 	.word	0x00001810


	//   ....[28]....
        /*028c*/ 	.word	0x00001820


	//   ....[29]....
        /*0290*/ 	.word	0x00001c30


	//   ....[30]....
        /*0294*/ 	.word	0x00002710


	//   ....[31]....
        /*0298*/ 	.word	0x000028d0


	//   ....[32]....
        /*029c*/ 	.word	0x000028f0


	//   ....[33]....
        /*02a0*/ 	.word	0x00002910


	//   ....[34]....
        /*02a4*/ 	.word	0x00002930


	//   ....[35]....
        /*02a8*/ 	.word	0x00002950


	//   ....[36]....
        /*02ac*/ 	.word	0x00002ce0


	//   ....[37]....
        /*02b0*/ 	.word	0x00002d00


	//   ....[38]....
        /*02b4*/ 	.word	0x00002d20


	//   ....[39]....
        /*02b8*/ 	.word	0x00002d40


	//   ....[40]....
        /*02bc*/ 	.word	0x00002d60


	//   ....[41]....
        /*02c0*/ 	.word	0x00003120


	//   ....[42]....
        /*02c4*/ 	.word	0x000032f0


	//   ....[43]....
        /*02c8*/ 	.word	0x00003350


	//   ....[44]....
        /*02cc*/ 	.word	0x000033c0


	//   ....[45]....
        /*02d0*/ 	.word	0x00003430


	//   ....[46]....
        /*02d4*/ 	.word	0x00003480


	//   ....[47]....
        /*02d8*/ 	.word	0x000034d0


	//   ....[48]....
        /*02dc*/ 	.word	0x00003530


	//   ....[49]....
        /*02e0*/ 	.word	0x00003540


	//   ....[50]....
        /*02e4*/ 	.word	0x00003620


	//   ....[51]....
        /*02e8*/ 	.word	0x000037f0


	//   ....[52]....
        /*02ec*/ 	.word	0x00003840


	//   ....[53]....
        /*02f0*/ 	.word	0x000038b0


	//   ....[54]....
        /*02f4*/ 	.word	0x00003910


	//   ....[55]....
        /*02f8*/ 	.word	0x00003960


	//   ....[56]....
        /*02fc*/ 	.word	0x000039c0


	//   ....[57]....
        /*0300*/ 	.word	0x00003a00


	//   ....[58]....
        /*0304*/ 	.word	0x00003a10


	//   ....[59]....
        /*0308*/ 	.word	0x00003e90


	//   ....[60]....
        /*030c*/ 	.word	0x000044a0


	//   ....[61]....
        /*0310*/ 	.word	0x00004520


	//   ....[62]....
        /*0314*/ 	.word	0x000045b0


	//   ....[63]....
        /*0318*/ 	.word	0x000046b0


	//   ....[64]....
        /*031c*/ 	.word	0x00004750


	//   ....[65]....
        /*0320*/ 	.word	0x000047e0


	//   ....[66]....
        /*0324*/ 	.word	0x00004860


	//   ....[67]....
        /*0328*/ 	.word	0x000048e0


	//   ....[68]....
        /*032c*/ 	.word	0x00004910


	//   ....[69]....
        /*0330*/ 	.word	0x000049b0


	//   ....[70]....
        /*0334*/ 	.word	0x00004a30


	//   ....[71]....
        /*0338*/ 	.word	0x00004ab0


	//   ....[72]....
        /*033c*/ 	.word	0x00004b70


	//   ....[73]....
        /*0340*/ 	.word	0x00004c00


	//   ....[74]....
        /*0344*/ 	.word	0x00004c80


	//   ....[75]....
        /*0348*/ 	.word	0x00004d00


	//   ....[76]....
        /*034c*/ 	.word	0x00004d80


	//   ....[77]....
        /*0350*/ 	.word	0x00004db0


	//   ....[78]....
        /*0354*/ 	.word	0x00004e50


	//   ....[79]....
        /*0358*/ 	.word	0x00004ed0


	//   ....[80]....
        /*035c*/ 	.word	0x00004f60


	//   ....[81]....
        /*0360*/ 	.word	0x00005030


	//   ....[82]....
        /*0364*/ 	.word	0x000050d0


	//   ....[83]....
        /*0368*/ 	.word	0x00005160


	//   ....[84]....
        /*036c*/ 	.word	0x000051e0


	//   ....[85]....
        /*0370*/ 	.word	0x00005280


	//   ....[86]....
        /*0374*/ 	.word	0x000052b0


	//   ....[87]....
        /*0378*/ 	.word	0x00005370


	//   ....[88]....
        /*037c*/ 	.word	0x000053f0


	//   ....[89]....
        /*0380*/ 	.word	0x00005470


	//   ....[90]....
        /*0384*/ 	.word	0x00005530


	//   ....[91]....
        /*0388*/ 	.word	0x000055d0


	//   ....[92]....
        /*038c*/ 	.word	0x00005660


	//   ....[93]....
        /*0390*/ 	.word	0x000056f0


	//   ....[94]....
        /*0394*/ 	.word	0x00005760


	//   ....[95]....
        /*0398*/ 	.word	0x000057e0


	//----- nvinfo : EIATTR_VRC_CTA_INIT_COUNT
	.align		4
.L_126:
        /*039c*/ 	.byte	0x02, 0x4a
	.zero		1
	.zero		1


	//----- nvinfo : EIATTR_EXIT_INSTR_OFFSETS
	.align		4
        /*03a0*/ 	.byte	0x04, 0x1c
        /*03a2*/ 	.short	(.L_128 - .L_127)


	//   ....[0]....
.L_127:
        /*03a4*/ 	.word	0x00001f00


	//   ....[1]....
        /*03a8*/ 	.word	0x00001f20


	//   ....[2]....
        /*03ac*/ 	.word	0x00004430


	//   ....[3]....
        /*03b0*/ 	.word	0x00004450


	//----- nvinfo : EIATTR_MAX_THREADS
	.align		4
.L_128:
        /*03b4*/ 	.byte	0x04, 0x05
        /*03b6*/ 	.short	(.L_130 - .L_129)
.L_129:
        /*03b8*/ 	.word	0x00000180
        /*03bc*/ 	.word	0x00000001
        /*03c0*/ 	.word	0x00000001


	//----- nvinfo : EIATTR_CRS_STACK_SIZE
	.align		4
.L_130:
        /*03c4*/ 	.byte	0x04, 0x1e
        /*03c6*/ 	.short	(.L_132 - .L_131)
.L_131:
        /*03c8*/ 	.word	0x00000000


	//----- nvinfo : EIATTR_CBANK_PARAM_SIZE
	.align		4
.L_132:
        /*03cc*/ 	.byte	0x03, 0x19
        /*03ce*/ 	.short	0x0034


	//----- nvinfo : EIATTR_PARAM_CBANK
	.align		4
        /*03d0*/ 	.byte	0x04, 0x0a
        /*03d2*/ 	.short	(.L_134 - .L_133)
	.align		4
.L_133:
        /*03d4*/ 	.word	index@(.nv.constant0._ZN3cub18CUB_300001_SM_10006detail4scan16DeviceScanKernelINS2_10policy_hubIiiijN4cuda3std3__44plusIvEEE10Policy1000EPiSC_NS0_13ScanTileStateIiLb1EEES9_NS1_10InputValueIiSC_EEjiLb0EiEEvT0_T1_T2_iT3_T4_T5_)
        /*03d8*/ 	.short	0x0380
        /*03da*/ 	.short	0x0034


	//----- nvinfo : EIATTR_SW_WAR
	.align		4
.L_134:
        /*03dc*/ 	.byte	0x04, 0x36
        /*03de*/ 	.short	(.L_136 - .L_135)
.L_135:
        /*03e0*/ 	.word	0x00000008
.L_136:


//--------------------- .nv.info._ZN3cub18CUB_300001_SM_10006detail4scan20DeviceScanInitKernelINS0_13ScanTileStateIiLb1EEEEEvT_i --------------------------
	.section	.nv.info._ZN3cub18CUB_300001_SM_10006detail4scan20DeviceScanInitKernelINS0_13ScanTileStateIiLb1EEEEEvT_i,"",@"SHT_CUDA_INFO"
	.sectionflags	@""
	.align	4


	//----- nvinfo : EIATTR_CUDA_API_VERSION
	.align		4
        /*0000*/ 	.byte	0x04, 0x37
        /*0002*/ 	.short	(.L_138 - .L_137)
.L_137:
        /*0004*/ 	.word	0x00000082


	//----- nvinfo : EIATTR_KPARAM_INFO
	.align		4
.L_138:
        /*0008*/ 	.byte	0x04, 0x17
        /*000a*/ 	.short	(.L_140 - .L_139)
.L_139:
        /*000c*/ 	.word	0x00000000
        /*0010*/ 	.short	0x0001
        /*0012*/ 	.short	0x0008
        /*0014*/ 	.byte	0x00, 0xf0, 0x11, 0x00


	//----- nvinfo : EIATTR_KPARAM_INFO
	.align		4
.L_140:
        /*0018*/ 	.byte	0x04, 0x17
        /*001a*/ 	.short	(.L_142 - .L_141)
.L_141:
        /*001c*/ 	.word	0x00000000
        /*0020*/ 	.short	0x0000
        /*0022*/ 	.short	0x0000
        /*0024*/ 	.byte	0x00, 0xf0, 0x21, 0x00


	//----- nvinfo : EIATTR_SPARSE_MMA_MASK
	.align		4
.L_142:
        /*0028*/ 	.byte	0x03, 0x50
        /*002a*/ 	.short	0x0000


	//----- nvinfo : EIATTR_MAXREG_COUNT
	.align		4
        /*002c*/ 	.byte	0x03, 0x1b
        /*002e*/ 	.short	0x00ff


	//----- nvinfo : EIATTR_MERCURY_ISA_VERSION
	.align		4
        /*0030*/ 	.byte	0x03, 0x5f
        /*0032*/ 	.short	0x0101


	//----- nvinfo : EIATTR_VRC_CTA_INIT_COUNT
	.align		4
        /*0034*/ 	.byte	0x02, 0x4a
	.zero		1
	.zero		1


	//----- nvinfo : EIATTR_EXIT_INSTR_OFFSETS
	.align		4
        /*0038*/ 	.byte	0x04, 0x1c
        /*003a*/ 	.short	(.L_144 - .L_143)


	//   ....[0]....
.L_143:
        /*003c*/ 	.word	0x000000f0


	//   ....[1]....
        /*0040*/ 	.word	0x00000130


	//----- nvinfo : EIATTR_CBANK_PARAM_SIZE
	.align		4
.L_144:
        /*0044*/ 	.byte	0x03, 0x19
        /*0046*/ 	.short	0x000c


	//----- nvinfo : EIATTR_PARAM_CBANK
	.align		4
        /*0048*/ 	.byte	0x04, 0x0a
        /*004a*/ 	.short	(.L_146 - .L_145)
	.align		4
.L_145:
        /*004c*/ 	.word	index@(.nv.constant0._ZN3cub18CUB_300001_SM_10006detail4scan20DeviceScanInitKernelINS0_13ScanTileStateIiLb1EEEEEvT_i)
        /*0050*/ 	.short	0x0380
        /*0052*/ 	.short	0x000c


	//----- nvinfo : EIATTR_SW_WAR
	.align		4
.L_146:
        /*0054*/ 	.byte	0x04, 0x36
        /*0056*/ 	.short	(.L_148 - .L_147)
.L_147:
        /*0058*/ 	.word	0x00000008
.L_148:


//--------------------- .nv.info._ZN3cub18CUB_300001_SM_10006detail11EmptyKernelIvEEvv --------------------------
	.section	.nv.info._ZN3cub18CUB_300001_SM_10006detail11EmptyKernelIvEEvv,"",@"SHT_CUDA_INFO"
	.sectionflags	@""
	.align	4


	//----- nvinfo : EIATTR_CUDA_API_VERSION
	.align		4
        /*0000*/ 	.byte	0x04, 0x37
        /*0002*/ 	.short	(.L_150 - .L_149)
.L_149:
        /*0004*/ 	.word	0x00000082


	//----- nvinfo : EIATTR_SPARSE_MMA_MASK
	.align		4
.L_150:
        /*0008*/ 	.byte	0x03, 0x50
        /*000a*/ 	.short	0x0000


	//----- nvinfo : EIATTR_MAXREG_COUNT
	.align		4
        /*000c*/ 	.byte	0x03, 0x1b
        /*000e*/ 	.short	0x00ff


	//----- nvinfo : EIATTR_MERCURY_ISA_VERSION
	.align		4
        /*0010*/ 	.byte	0x03, 0x5f
        /*0012*/ 	.short	0x0101


	//----- nvinfo : EIATTR_VRC_CTA_INIT_COUNT
	.align		4
        /*0014*/ 	.byte	0x02, 0x4a
	.zero		1
	.zero		1


	//----- nvinfo : EIATTR_EXIT_INSTR_OFFSETS
	.align		4
        /*0018*/ 	.byte	0x04, 0x1c
        /*001a*/ 	.short	(.L_152 - .L_151)


	//   ....[0]....
.L_151:
        /*001c*/ 	.word	0x00000010


	//----- nvinfo : EIATTR_SW_WAR
	.align		4
.L_152:
        /*0020*/ 	.byte	0x04, 0x36
        /*0022*/ 	.short	(.L_154 - .L_153)
.L_153:
        /*0024*/ 	.word	0x00000008
.L_154:


//--------------------- .nv.info._Z14exclusive_scanPii --------------------------
	.section	.nv.info._Z14exclusive_scanPii,"",@"SHT_CUDA_INFO"
	.sectionflags	@""
	.align	4


	//----- nvinfo : EIATTR_CUDA_API_VERSION
	.align		4
        /*0000*/ 	.byte	0x04, 0x37
        /*0002*/ 	.short	(.L_156 - .L_155)
.L_155:
        /*0004*/ 	.word	0x00000082


	//----- nvinfo : EIATTR_KPARAM_INFO
	.align		4
.L_156:
        /*0008*/ 	.byte	0x04, 0x17
        /*000a*/ 	.short	(.L_158 - .L_157)
.L_157:
        /*000c*/ 	.word	0x00000000
        /*0010*/ 	.short	0x0001
        /*0012*/ 	.short	0x0008
        /*0014*/ 	.byte	0x00, 0xf0, 0x11, 0x00


	//----- nvinfo : EIATTR_KPARAM_INFO
	.align		4
.L_158:
        /*0018*/ 	.byte	0x04, 0x17
        /*001a*/ 	.short	(.L_160 - .L_159)
.L_159:
        /*001c*/ 	.word	0x00000000
        /*0020*/ 	.short	0x0000
        /*0022*/ 	.short	0x0000
        /*0024*/ 	.byte	0x00, 0xf5, 0x21, 0x00


	//----- nvinfo : EIATTR_SPARSE_MMA_MASK
	.align		4
.L_160:
        /*0028*/ 	.byte	0x03, 0x50
        /*002a*/ 	.short	0x0000


	//----- nvinfo : EIATTR_MAXREG_COUNT
	.align		4
        /*002c*/ 	.byte	0x03, 0x1b
        /*002e*/ 	.short	0x00ff


	//----- nvinfo : EIATTR_NUM_BARRIERS
	.align		4
        /*0030*/ 	.byte	0x02, 0x4c
        /*0032*/ 	.byte	0x01
	.zero		1


	//----- nvinfo : EIATTR_MERCURY_ISA_VERSION
	.align		4
        /*0034*/ 	.byte	0x03, 0x5f
        /*0036*/ 	.short	0x0101


	//----- nvinfo : EIATTR_VRC_CTA_INIT_COUNT
	.align		4
        /*0038*/ 	.byte	0x02, 0x4a
	.zero		1
	.zero		1


	//----- nvinfo : EIATTR_EXIT_INSTR_OFFSETS
	.align		4
        /*003c*/ 	.byte	0x04, 0x1c
        /*003e*/ 	.short	(.L_162 - .L_161)


	//   ....[0]....
.L_161:
        /*0040*/ 	.word	0x00000070


	//   ....[1]....
        /*0044*/ 	.word	0x000008f0


	//   ....[2]....
        /*0048*/ 	.word	0x00000dd0


	//   ....[3]....
        /*004c*/ 	.word	0x000015f0


	//----- nvinfo : EIATTR_CRS_STACK_SIZE
	.align		4
.L_162:
        /*0050*/ 	.byte	0x04, 0x1e
        /*0052*/ 	.short	(.L_164 - .L_163)
.L_163:
        /*0054*/ 	.word	0x00000000


	//----- nvinfo : EIATTR_CBANK_PARAM_SIZE
	.align		4
.L_164:
        /*0058*/ 	.byte	0x03, 0x19
        /*005a*/ 	.short	0x000c


	//----- nvinfo : EIATTR_PARAM_CBANK
	.align		4
        /*005c*/ 	.byte	0x04, 0x0a
        /*005e*/ 	.short	(.L_166 - .L_165)
	.align		4
.L_165:
        /*0060*/ 	.word	index@(.nv.constant0._Z14exclusive_scanPii)
        /*0064*/ 	.short	0x0380
        /*0066*/ 	.short	0x000c


	//----- nvinfo : EIATTR_SW_WAR
	.align		4
.L_166:
        /*0068*/ 	.byte	0x04, 0x36
        /*006a*/ 	.short	(.L_168 - .L_167)
.L_167:
        /*006c*/ 	.word	0x00000008
.L_168:


//--------------------- .nv.callgraph             --------------------------
	.section	.nv.callgraph,"",@"SHT_CUDA_CALLGRAPH"
	.align	4
	.sectionentsize	8
	.align		4
        /*0000*/ 	.word	0x00000000
	.align		4
        /*0004*/ 	.word	0xffffffff
	.align		4
        /*0008*/ 	.word	0x00000000
	.align		4
        /*000c*/ 	.word	0xfffffffe
	.align		4
        /*0010*/ 	.word	0x00000000
	.align		4
        /*0014*/ 	.word	0xfffffffd
	.align		4
        /*0018*/ 	.word	0x00000000
	.align		4
        /*001c*/ 	.word	0xfffffffc


//--------------------- .nv.constant4             --------------------------
	.section	.nv.constant4,"a",@progbits
	.align	8
	.align		8
.nv.constant4:
        /*0000*/ 	.dword	_ZN34_INTERNAL_b6d65653_4_k_cu_5563a1064cuda3std3__45__cpo5beginE
	.align		8
        /*0008*/ 	.dword	_ZN34_INTERNAL_b6d65653_4_k_cu_5563a1064cuda3std3__45__cpo3endE
	.align		8
        /*0010*/ 	.dword	_ZN34_INTERNAL_b6d65653_4_k_cu_5563a1064cuda3std3__45__cpo6cbeginE
	.align		8
        /*0018*/ 	.dword	_ZN34_INTERNAL_b6d65653_4_k_cu_5563a1064cuda3std3__45__cpo4cendE
	.align		8
        /*0020*/ 	.dword	_ZN34_INTERNAL_b6d65653_4_k_cu_5563a1064cuda3std3__45__cpo6rbeginE
	.align		8
        /*0028*/ 	.dword	_ZN34_INTERNAL_b6d65653_4_k_cu_5563a1064cuda3std3__45__cpo4rendE
	.align		8
        /*0030*/ 	.dword	_ZN34_INTERNAL_b6d65653_4_k_cu_5563a1064cuda3std3__45__cpo7crbeginE
	.align		8
        /*0038*/ 	.dword	_ZN34_INTERNAL_b6d65653_4_k_cu_5563a1064cuda3std3__45__cpo5crendE
	.align		8
        /*0040*/ 	.dword	_ZN34_INTERNAL_b6d65653_4_k_cu_5563a1064cuda3std3__436_GLOBAL__N__b6d65653_4_k_cu_5563a1066ignoreE
	.align		8
        /*0048*/ 	.dword	_ZN34_INTERNAL_b6d65653_4_k_cu_5563a1064cuda3std3__419piecewise_constructE
	.align		8
        /*0050*/ 	.dword	_ZN34_INTERNAL_b6d65653_4_k_cu_5563a1064cuda3std3__48in_placeE
	.align		8
        /*0058*/ 	.dword	_ZN34_INTERNAL_b6d65653_4_k_cu_5563a1064cuda3std3__420unreachable_sentinelE
	.align		8
        /*0060*/ 	.dword	_ZN34_INTERNAL_b6d65653_4_k_cu_5563a1064cuda3std3__47nulloptE
	.align		8
        /*0068*/ 	.dword	_ZN34_INTERNAL_b6d65653_4_k_cu_5563a1064cuda3std3__48unexpectE
	.align		8
        /*0070*/ 	.dword	_ZN34_INTERNAL_b6d65653_4_k_cu_5563a1064cuda3std6ranges3__45__cpo4swapE
	.align		8
        /*0078*/ 	.dword	_ZN34_INTERNAL_b6d65653_4_k_cu_5563a1064cuda3std6ranges3__45__cpo9iter_moveE
	.align		8
        /*0080*/ 	.dword	_ZN34_INTERNAL_b6d65653_4_k_cu_5563a1064cuda3std6ranges3__45__cpo5beginE
	.align		8
        /*0088*/ 	.dword	_ZN34_INTERNAL_b6d65653_4_k_cu_5563a1064cuda3std6ranges3__45__cpo3endE
	.align		8
        /*0090*/ 	.dword	_ZN34_INTERNAL_b6d65653_4_k_cu_5563a1064cuda3std6ranges3__45__cpo6cbeginE
	.align		8
        /*0098*/ 	.dword	_ZN34_INTERNAL_b6d65653_4_k_cu_5563a1064cuda3std6ranges3__45__cpo4cendE
	.align		8
        /*00a0*/ 	.dword	_ZN34_INTERNAL_b6d65653_4_k_cu_5563a1064cuda3std6ranges3__45__cpo7advanceE
	.align		8
        /*00a8*/ 	.dword	_ZN34_INTERNAL_b6d65653_4_k_cu_5563a1064cuda3std6ranges3__45__cpo9iter_swapE
	.align		8
        /*00b0*/ 	.dword	_ZN34_INTERNAL_b6d65653_4_k_cu_5563a1064cuda3std6ranges3__45__cpo4nextE
	.align		8
        /*00b8*/ 	.dword	_ZN34_INTERNAL_b6d65653_4_k_cu_5563a1064cuda3std6ranges3__45__cpo4prevE
	.align		8
        /*00c0*/ 	.dword	_ZN34_INTERNAL_b6d65653_4_k_cu_5563a1064cuda3std6ranges3__45__cpo4dataE
	.align		8
        /*00c8*/ 	.dword	_ZN34_INTERNAL_b6d65653_4_k_cu_5563a1064cuda3std6ranges3__45__cpo5cdataE
	.align		8
        /*00d0*/ 	.dword	_ZN34_INTERNAL_b6d65653_4_k_cu_5563a1064cuda3std6ranges3__45__cpo4sizeE
	.align		8
        /*00d8*/ 	.dword	_ZN34_INTERNAL_b6d65653_4_k_cu_5563a1064cuda3std6ranges3__45__cpo5ssizeE
	.align		8
        /*00e0*/ 	.dword	_ZN34_INTERNAL_b6d65653_4_k_cu_5563a1064cuda3std6ranges3__45__cpo8distanceE
	.align		8
        /*00e8*/ 	.dword	_ZN34_INTERNAL_b6d65653_4_k_cu_5563a1066thrust24THRUST_300001_SM_1000_NS8cuda_cub3parE
	.align		8
        /*00f0*/ 	.dword	_ZN34_INTERNAL_b6d65653_4_k_cu_5563a1066thrust24THRUST_300001_SM_1000_NS8cuda_cub10par_nosyncE
	.align		8
        /*00f8*/ 	.dword	_ZN34_INTERNAL_b6d65653_4_k_cu_5563a1066thrust24THRUST_300001_SM_1000_NS6system6detail10sequential3seqE
	.align		8
        /*0100*/ 	.dword	_ZN34_INTERNAL_b6d65653_4_k_cu_5563a1066thrust24THRUST_300001_SM_1000_NS6system3cpp3parE
	.align		8
        /*0108*/ 	.dword	_ZN34_INTERNAL_b6d65653_4_k_cu_5563a1066thrust24THRUST_300001_SM_1000_NS12placeholders2_1E
	.align		8
        /*0110*/ 	.dword	_ZN34_INTERNAL_b6d65653_4_k_cu_5563a1066thrust24THRUST_300001_SM_1000_NS12placeholders2_2E
	.align		8
        /*0118*/ 	.dword	_ZN34_INTERNAL_b6d65653_4_k_cu_5563a1066thrust24THRUST_300001_SM_1000_NS12placeholders2_3E
	.align		8
        /*0120*/ 	.dword	_ZN34_INTERNAL_b6d65653_4_k_cu_5563a1066thrust24THRUST_300001_SM_1000_NS12placeholders2_4E
	.align		8
        /*0128*/ 	.dword	_ZN34_INTERNAL_b6d65653_4_k_cu_5563a1066thrust24THRUST_300001_SM_1000_NS12placeholders2_5E
	.align		8
        /*0130*/ 	.dword	_ZN34_INTERNAL_b6d65653_4_k_cu_5563a1066thrust24THRUST_300001_SM_1000_NS12placeholders2_6E
	.align		8
        /*0138*/ 	.dword	_ZN34_INTERNAL_b6d65653_4_k_cu_5563a1066thrust24THRUST_300001_SM_1000_NS12placeholders2_7E
	.align		8
        /*0140*/ 	.dword	_ZN34_INTERNAL_b6d65653_4_k_cu_5563a1066thrust24THRUST_300001_SM_1000_NS12placeholders2_8E
	.align		8
        /*0148*/ 	.dword	_ZN34_INTERNAL_b6d65653_4_k_cu_5563a1066thrust24THRUST_300001_SM_1000_NS12placeholders2_9E
	.align		8
        /*0150*/ 	.dword	_ZN34_INTERNAL_b6d65653_4_k_cu_5563a1066thrust24THRUST_300001_SM_1000_NS12placeholders3_10E
	.align		8
        /*0158*/ 	.dword	_ZN34_INTERNAL_b6d65653_4_k_cu_5563a1066thrust24THRUST_300001_SM_1000_NS3seqE
	.align		8
        /*0160*/ 	.dword	_ZN34_INTERNAL_b6d65653_4_k_cu_5563a1066thrust24THRUST_300001_SM_1000_NS6deviceE


//--------------------- .text._ZN3cub18CUB_300001_SM_10006detail4scan16DeviceScanKernelINS2_10policy_hubIiiimN4cuda3std3__44plusIvEEE10Policy1000EPiSC_NS0_13ScanTileStateIiLb1EEES9_NS1_10InputValueIiSC_EEmiLb0EiEEvT0_T1_T2_iT3_T4_T5_ --------------------------
	.section	.text._ZN3cub18CUB_300001_SM_10006detail4scan16DeviceScanKernelINS2_10policy_hubIiiimN4cuda3std3__44plusIvEEE10Policy1000EPiSC_NS0_13ScanTileStateIiLb1EEES9_NS1_10InputValueIiSC_EEmiLb0EiEEvT0_T1_T2_iT3_T4_T5_,"ax",@progbits
	.align	128
        .global         _ZN3cub18CUB_300001_SM_10006detail4scan16DeviceScanKernelINS2_10policy_hubIiiimN4cuda3std3__44plusIvEEE10Policy1000EPiSC_NS0_13ScanTileStateIiLb1EEES9_NS1_10InputValueIiSC_EEmiLb0EiEEvT0_T1_T2_iT3_T4_T5_
        .type           _ZN3cub18CUB_300001_SM_10006detail4scan16DeviceScanKernelINS2_10policy_hubIiiimN4cuda3std3__44plusIvEEE10Policy1000EPiSC_NS0_13ScanTileStateIiLb1EEES9_NS1_10InputValueIiSC_EEmiLb0EiEEvT0_T1_T2_iT3_T4_T5_,@function
        .size           _ZN3cub18CUB_300001_SM_10006detail4scan16DeviceScanKernelINS2_10policy_hubIiiimN4cuda3std3__44plusIvEEE10Policy1000EPiSC_NS0_13ScanTileStateIiLb1EEES9_NS1_10InputValueIiSC_EEmiLb0EiEEvT0_T1_T2_iT3_T4_T5_,(.L_x_201 - _ZN3cub18CUB_300001_SM_10006detail4scan16DeviceScanKernelINS2_10policy_hubIiiimN4cuda3std3__44plusIvEEE10Policy1000EPiSC_NS0_13ScanTileStateIiLb1EEES9_NS1_10InputValueIiSC_EEmiLb0EiEEvT0_T1_T2_iT3_T4_T5_)
        .other          _ZN3cub18CUB_300001_SM_10006detail4scan16DeviceScanKernelINS2_10policy_hubIiiimN4cuda3std3__44plusIvEEE10Policy1000EPiSC_NS0_13ScanTileStateIiLb1EEES9_NS1_10InputValueIiSC_EEmiLb0EiEEvT0_T1_T2_iT3_T4_T5_,@"STO_CUDA_ENTRY STV_DEFAULT"
_ZN3cub18CUB_300001_SM_10006detail4scan16DeviceScanKernelINS2_10policy_hubIiiimN4cuda3std3__44plusIvEEE10Policy1000EPiSC_NS0_13ScanTileStateIiLb1EEES9_NS1_10InputValueIiSC_EEmiLb0EiEEvT0_T1_T2_iT3_T4_T5_:
.text._ZN3cub18CUB_300001_SM_10006detail4scan16DeviceScanKernelINS2_10policy_hubIiiimN4cuda3std3__44plusIvEEE10Policy1000EPiSC_NS0_13ScanTileStateIiLb1EEES9_NS1_10InputValueIiSC_EEmiLb0EiEEvT0_T1_T2_iT3_T4_T5_:
[----:B------:R-:W-:Y:S01]  /*0000*/  LDC R1, c[0x0][0x37c] ;  /* 0x0000df00ff017b82 */ /* 0x000fe20000000800 */
[----:B------:R-:W0:Y:S01]  /*0010*/  LDCU UR4, c[0x0][0x3a0] ;  /* 0x00007400ff0477ac */ /* 0x000e220008000800 */
[----:B------:R-:W1:Y:S06]  /*0020*/  LDCU.64 UR12, c[0x0][0x358] ;  /* 0x00006b00ff0c77ac */ /* 0x000e6c0008000a00 */
[----:B------:R-:W2:Y:S01]  /*0030*/  S2UR UR6, SR_CTAID.X ;  /* 0x00000000000679c3 */ /* 0x000ea20000002500 */
[----:B------:R-:W3:Y:S01]  /*0040*/  LDCU.64 UR8, c[0x0][0x3b0] ;  /* 0x00007600ff0877ac */ /* 0x000ee20008000a00 */
[----:B0-----:R-:W-:-:S06]  /*0050*/  UPRMT UR4, UR4, 0x7770, URZ ;  /* 0x0000777004047896 */ /* 0x001fcc00080000ff */
[----:B------:R-:W-:-:S05]  /*0060*/  ISETP.NE.AND P0, PT, RZ, UR4, PT ;  /* 0x00000004ff007c0c */ /* 0x000fca000bf05270 */
[----:B------:R-:W2:Y:S08]  /*0070*/  LDCU UR4, c[0x0][0x398] ;  /* 0x00007300ff0477ac */ /* 0x000eb00008000800 */
[----:B------:R-:W1:Y:S02]  /*0080*/  @P0 LDC.64 R2, c[0x0][0x3a8] ;  /* 0x0000ea00ff020b82 */ /* 0x000e640000000a00 */
[----:B-1----:R0:W5:Y:S01]  /*0090*/  @P0 LDG.E R38, desc[UR12][R2.64] ;  /* 0x0000000c02260981 */ /* 0x002162000c1e1900 */
[----:B--2---:R-:W-:-:S04]  /*00a0*/  UIADD3 UR6, UPT, UPT, UR6, UR4, URZ ;  /* 0x0000000406067290 */ /* 0x004fc8000fffe0ff */
[----:B------:R-:W-:-:S04]  /*00b0*/  UIMAD.WIDE UR10, UR6, 0x1ee0, URZ ;  /* 0x00001ee0060a78a5 */ /* 0x000fc8000f8e02ff */
[----:B---3--:R-:W-:-:S04]  /*00c0*/  UIADD3 UR7, UP0, UPT, -UR10, UR8, URZ ;  /* 0x000000080a077290 */ /* 0x008fc8000ff1e1ff */
[----:B------:R-:W-:Y:S02]  /*00d0*/  UIADD3.X UR4, UPT, UPT, ~UR11, UR9, URZ, UP0, !UPT ;  /* 0x000000090b047290 */ /* 0x000fe400087fe5ff */
[----:B------:R-:W-:-:S04]  /*00e0*/  UISETP.GE.U32.AND UP0, UPT, UR7, 0x1ee1, UPT ;  /* 0x00001ee10700788c */ /* 0x000fc8000bf06070 */
[----:B------:R-:W-:Y:S01]  /*00f0*/  UISETP.GE.U32.AND.EX UP0, UPT, UR4, URZ, UPT, UP0 ;  /* 0x000000ff0400728c */ /* 0x000fe2000bf06100 */
[----:B------:R-:W1:Y:S08]  /*0100*/  @!P0 LDC R38, c[0x0][0x3a8] ;  /* 0x0000ea00ff268b82 */ /* 0x000e700000000800 */
[----:B0-----:R-:W-:Y:S05]  /*0110*/  BRA.U !UP0, `(.L_x_0) ;  /* 0x0000001908f47547 */ /* 0x001fea000b800000 */
[----:B------:R-:W0:Y:S01]  /*0120*/  S2R R35, SR_TID.X ;  /* 0x0000000000237919 */ /* 0x000e220000002100 */
[----:B------:R-:W2:Y:S01]  /*0130*/  LDCU.64 UR4, c[0x0][0x380] ;  /* 0x00007000ff0477ac */ /* 0x000ea20008000a00 */
[C---:B0-----:R-:W-:Y:S02]  /*0140*/  LOP3.LUT R0, R35.reuse, 0x1f, RZ, 0xc0, !PT ;  /* 0x0000001f23007812 */ /* 0x041fe400078ec0ff */
[----:B------:R-:W-:-:S05]  /*0150*/  LOP3.LUT R3, R35, 0x3e0, RZ, 0xc0, !PT ;  /* 0x000003e023037812 */ /* 0x000fca00078ec0ff */
[----:B------:R-:W-:-:S05]  /*0160*/  IMAD R0, R3, 0x13, R0 ;  /* 0x0000001303007824 */ /* 0x000fca00078e0200 */
[----:B------:R-:W-:-:S05]  /*0170*/  IADD3 R0, P0, PT, R0, UR10, RZ ;  /* 0x0000000a00007c10 */ /* 0x000fca000ff1e0ff */
[----:B------:R-:W-:Y:S02]  /*0180*/  IMAD.X R3, RZ, RZ, UR11, P0 ;  /* 0x0000000bff037e24 */ /* 0x000fe400080e06ff */
[----:B------:R-:W-:-:S03]  /*0190*/  IMAD.SHL.U32 R31, R0, 0x4, RZ ;  /* 0x00000004001f7824 */ /* 0x000fc600078e00ff */
[----:B------:R-:W-:Y:S02]  /*01a0*/  SHF.L.U64.HI R30, R0, 0x2, R3 ;  /* 0x00000002001e7819 */ /* 0x000fe40000010203 */
[----:B--2---:R-:W-:-:S04]  /*01b0*/  IADD3 R2, P0, PT, R31, UR4, RZ ;  /* 0x000000041f027c10 */ /* 0x004fc8000ff1e0ff */
[----:B------:R-:W-:-:S05]  /*01c0*/  IADD3.X R3, PT, PT, R30, UR5, RZ, P0, !PT ;  /* 0x000000051e037c10 */ /* 0x000fca00087fe4ff */
[----:B------:R-:W2:Y:S04]  /*01d0*/  LD.E.STRONG.SM R5, desc[UR12][R2.64] ;  /* 0x0000000c02057980 */ /* 0x000ea8000c10b900 */
[----:B------:R-:W3:Y:S04]  /*01e0*/  LD.E.STRONG.SM R7, desc[UR12][R2.64+0x80] ;  /* 0x0000800c02077980 */ /* 0x000ee8000c10b900 */
[----:B------:R-:W4:Y:S04]  /*01f0*/  LD.E.STRONG.SM R9, desc[UR12][R2.64+0x100] ;  /* 0x0001000c02097980 */ /* 0x000f28000c10b900 */
        /* <DEDUP_REMOVED lines=15> */
[----:B------:R-:W4:Y:S01]  /*02f0*/  LD.E.STRONG.SM R6, desc[UR12][R2.64+0x900] ;  /* 0x0009000c02067980 */ /* 0x000f22000c10b900 */
[----:B------:R-:W0:Y:S01]  /*0300*/  S2UR UR5, SR_CgaCtaId ;  /* 0x00000000000579c3 */ /* 0x000e220000008800 */
[----:B------:R-:W-:Y:S01]  /*0310*/  SHF.R.U32.HI R36, RZ, 0x5, R35 ;  /* 0x00000005ff247819 */ /* 0x000fe20000011623 */
[----:B------:R-:W-:Y:S01]  /*0320*/  UMOV UR4, 0x400 ;  /* 0x0000040000047882 */ /* 0x000fe20000000000 */
[----:B------:R-:W1:Y:S01]  /*0330*/  S2R R37, SR_LANEID ;  /* 0x0000000000257919 */ /* 0x000e620000000000 */
[----:B------:R-:W-:Y:S01]  /*0340*/  UISETP.NE.AND UP0, UPT, UR6, URZ, UPT ;  /* 0x000000ff0600728c */ /* 0x000fe2000bf05270 */
[----:B------:R-:W-:Y:S01]  /*0350*/  BSSY.RECONVERGENT B0, `(.L_x_1) ;  /* 0x0000148000007945 */ /* 0x000fe20003800200 */
[----:B0-----:R-:W-:Y:S01]  /*0360*/  ULEA UR4, UR5, UR4, 0x18 ;  /* 0x0000000405047291 */ /* 0x001fe2000f8ec0ff */
[----:B-1----:R-:W-:-:S05]  /*0370*/  IMAD R34, R36, 0x260, R37 ;  /* 0x0000026024227824 */ /* 0x002fca00078e0225 */
[----:B------:R-:W-:-:S05]  /*0380*/  LEA R34, R34, UR4, 0x2 ;  /* 0x0000000422227c11 */ /* 0x000fca000f8e10ff */
[----:B------:R-:W-:Y:S01]  /*0390*/  IMAD R33, R37, 0x48, R34 ;  /* 0x0000004825217824 */ /* 0x000fe200078e0222 */
[----:B--2---:R0:W-:Y:S04]  /*03a0*/  STS [R34], R5 ;  /* 0x0000000522007388 */ /* 0x0041e80000000800 */
[----:B---3--:R0:W-:Y:S04]  /*03b0*/  STS [R34+0x80], R7 ;  /* 0x0000800722007388 */ /* 0x0081e80000000800 */
[----:B----4-:R0:W-:Y:S04]  /*03c0*/  STS [R34+0x100], R9 ;  /* 0x0001000922007388 */ /* 0x0101e80000000800 */
[----:B------:R0:W-:Y:S04]  /*03d0*/  STS [R34+0x180], R11 ;  /* 0x0001800b22007388 */ /* 0x0001e80000000800 */
        /* <DEDUP_REMOVED lines=14> */
[----:B------:R0:W-:Y:S01]  /*04c0*/  STS [R34+0x900], R6 ;  /* 0x0009000622007388 */ /* 0x0001e20000000800 */
[----:B------:R-:W-:-:S03]  /*04d0*/  NOP ;  /* 0x0000000000007918 */ /* 0x000fc60000000000 */
[----:B------:R0:W1:Y:S04]  /*04e0*/  LDS R32, [R33] ;  /* 0x0000000021207984 */ /* 0x0000680000000800 */
[----:B------:R0:W2:Y:S04]  /*04f0*/  LDS R29, [R33+0x4] ;  /* 0x00000400211d7984 */ /* 0x0000a80000000800 */
[----:B------:R0:W3:Y:S04]  /*0500*/  LDS R28, [R33+0x8] ;  /* 0x00000800211c7984 */ /* 0x0000e80000000800 */
[----:B------:R0:W4:Y:S04]  /*0510*/  LDS R27, [R33+0xc] ;  /* 0x00000c00211b7984 */ /* 0x0001280000000800 */
[----:B------:R0:W0:Y:S04]  /*0520*/  LDS R26, [R33+0x10] ;  /* 0x00001000211a7984 */ /* 0x0000280000000800 */
        /* <DEDUP_REMOVED lines=13> */
[----:B------:R0:W0:Y:S01]  /*0600*/  LDS R39, [R33+0x48] ;  /* 0x0000480021277984 */ /* 0x0000220000000800 */
[----:B------:R-:W-:Y:S06]  /*0610*/  BAR.SYNC.DEFER_BLOCKING 0x0 ;  /* 0x0000000000007b1d */ /* 0x000fec0000010000 */
[----:B-1234-:R-:W-:Y:S05]  /*0620*/  BRA.U UP0, `(.L_x_2) ;  /* 0x0000000500247547 */ /* 0x01efea000b800000 */
[----:B------:R-:W-:Y:S02]  /*0630*/  IADD3 R8, PT, PT, R28, R29, R32 ;  /* 0x0000001d1c087210 */ /* 0x000fe40007ffe020 */
[C---:B------:R-:W-:Y:S02]  /*0640*/  ISETP.NE.AND P1, PT, R37.reuse, 0x1f, PT ;  /* 0x0000001f2500780c */ /* 0x040fe40003f25270 */
[----:B0-----:R-:W-:Y:S02]  /*0650*/  IADD3 R8, PT, PT, R26, R27, R8 ;  /* 0x0000001b1a087210 */ /* 0x001fe40007ffe008 */
[----:B------:R-:W-:Y:S02]  /*0660*/  ISETP.NE.AND P2, PT, R37, RZ, PT ;  /* 0x000000ff2500720c */ /* 0x000fe40003f45270 */
[----:B------:R-:W-:-:S04]  /*0670*/  IADD3 R8, PT, PT, R24, R25, R8 ;  /* 0x0000001918087210 */ /* 0x000fc80007ffe008 */
[----:B------:R-:W-:-:S03]  /*0680*/  IADD3 R8, PT, PT, R22, R23, R8 ;  /* 0x0000001716087210 */ /* 0x000fc60007ffe008 */
[----:B------:R-:W-:Y:S02]  /*0690*/  @!P1 LEA R43, R36, UR4, 0x2 ;  /* 0x00000004242b9c11 */ /* 0x000fe4000f8e10ff */
[----:B------:R-:W-:-:S04]  /*06a0*/  IADD3 R8, PT, PT, R20, R21, R8 ;  /* 0x0000001514087210 */ /* 0x000fc80007ffe008 */
[----:B------:R-:W-:-:S04]  /*06b0*/  IADD3 R8, PT, PT, R6, R7, R8 ;  /* 0x0000000706087210 */ /* 0x000fc80007ffe008 */
[----:B------:R-:W-:-:S04]  /*06c0*/  IADD3 R8, PT, PT, R4, R5, R8 ;  /* 0x0000000504087210 */ /* 0x000fc80007ffe008 */
[----:B------:R-:W-:-:S04]  /*06d0*/  IADD3 R8, PT, PT, R2, R3, R8 ;  /* 0x0000000302087210 */ /* 0x000fc80007ffe008 */
[----:B------:R-:W-:-:S05]  /*06e0*/  IADD3 R39, PT, PT, R39, R0, R8 ;  /* 0x0000000027277210 */ /* 0x000fca0007ffe008 */
[----:B------:R-:W0:Y:S02]  /*06f0*/  SHFL.UP P0, R8, R39, 0x1, RZ ;  /* 0x0420000027087989 */ /* 0x000e2400000000ff */
[----:B0-----:R-:W-:-:S05]  /*0700*/  @P0 IMAD.IADD R8, R39, 0x1, R8 ;  /* 0x0000000127080824 */ /* 0x001fca00078e0208 */
[----:B------:R-:W0:Y:S02]  /*0710*/  SHFL.UP P0, R13, R8, 0x2, RZ ;  /* 0x04400000080d7989 */ /* 0x000e2400000000ff */
[----:B0-----:R-:W-:-:S05]  /*0720*/  @P0 IMAD.IADD R13, R8, 0x1, R13 ;  /* 0x00000001080d0824 */ /* 0x001fca00078e020d */
[----:B------:R-:W0:Y:S02]  /*0730*/  SHFL.UP P0, R16, R13, 0x4, RZ ;  /* 0x048000000d107989 */ /* 0x000e2400000000ff */
[----:B0-----:R-:W-:-:S05]  /*0740*/  @P0 IMAD.IADD R16, R13, 0x1, R16 ;  /* 0x000000010d100824 */ /* 0x001fca00078e0210 */
[----:B------:R-:W0:Y:S02]  /*0750*/  SHFL.UP P0, R41, R16, 0x8, RZ ;  /* 0x0500000010297989 */ /* 0x000e2400000000ff */
[----:B0-----:R-:W-:-:S05]  /*0760*/  @P0 IMAD.IADD R41, R16, 0x1, R41 ;  /* 0x0000000110290824 */ /* 0x001fca00078e0229 */
[----:B------:R-:W0:Y:S02]  /*0770*/  SHFL.UP P0, R40, R41, 0x10, RZ ;  /* 0x0600000029287989 */ /* 0x000e2400000000ff */
[----:B0-----:R-:W-:Y:S01]  /*0780*/  @P0 IMAD.IADD R40, R41, 0x1, R40 ;  /* 0x0000000129280824 */ /* 0x001fe200078e0228 */
[----:B------:R-:W-:-:S03]  /*0790*/  ISETP.NE.AND P0, PT, R36, 0x2, PT ;  /* 0x000000022400780c */ /* 0x000fc60003f05270 */
[----:B------:R-:W-:Y:S01]  /*07a0*/  IMAD.IADD R39, R40, 0x1, -R39 ;  /* 0x0000000128277824 */ /* 0x000fe200078e0a27 */
[----:B------:R-:W-:Y:S01]  /*07b0*/  @!P1 STS [R43+0x10], R40 ;  /* 0x000010282b009388 */ /* 0x000fe20000000800 */
[----:B------:R-:W-:Y:S01]  /*07c0*/  BAR.SYNC.DEFER_BLOCKING 0x0 ;  /* 0x0000000000007b1d */ /* 0x000fe20000010000 */
[----:B------:R-:W-:Y:S02]  /*07d0*/  ISETP.NE.AND P1, PT, R36, 0xc, PT ;  /* 0x0000000c2400780c */ /* 0x000fe40003f25270 */
[----:B------:R-:W-:-:S03]  /*07e0*/  SEL R39, R39, RZ, P2 ;  /* 0x000000ff27277207 */ /* 0x000fc60001000000 */
[----:B------:R-:W0:Y:S04]  /*07f0*/  LDS.128 R8, [UR4+0x10] ;  /* 0x00001004ff087984 */ /* 0x000e280008000c00 */
[----:B------:R-:W1:Y:S04]  /*0800*/  LDS.128 R12, [UR4+0x20] ;  /* 0x00002004ff0c7984 */ /* 0x000e680008000c00 */
[----:B------:R-:W2:Y:S01]  /*0810*/  LDS.128 R16, [UR4+0x30] ;  /* 0x00003004ff107984 */ /* 0x000ea20008000c00 */
[----:B0-----:R-:W-:-:S04]  /*0820*/  IMAD.IADD R9, R8, 0x1, R9 ;  /* 0x0000000108097824 */ /* 0x001fc800078e0209 */
[----:B------:R-:W-:Y:S01]  /*0830*/  IMAD.IADD R10, R10, 0x1, R9 ;  /* 0x000000010a0a7824 */ /* 0x000fe200078e0209 */
[----:B------:R-:W-:Y:S02]  /*0840*/  SEL R8, R9, R8, !P0 ;  /* 0x0000000809087207 */ /* 0x000fe40004000000 */
[----:B------:R-:W-:Y:S01]  /*0850*/  ISETP.NE.AND P0, PT, R36, 0x3, PT ;  /* 0x000000032400780c */ /* 0x000fe20003f05270 */
[----:B------:R-:W-:Y:S01]  /*0860*/  IMAD.IADD R11, R11, 0x1, R10 ;  /* 0x000000010b0b7824 */ /* 0x000fe200078e020a */
[----:B------:R-:W0:Y:S02]  /*0870*/  LDS R9, [UR4+0x40] ;  /* 0x00004004ff097984 */ /* 0x000e240008000800 */
[----:B------:R-:W-:Y:S01]  /*0880*/  SEL R8, R10, R8, !P0 ;  /* 0x000000080a087207 */ /* 0x000fe20004000000 */
[----:B-1----:R-:W-:Y:S01]  /*0890*/  IMAD.IADD R12, R11, 0x1, R12 ;  /* 0x000000010b0c7824 */ /* 0x002fe200078e020c */
[----:B------:R-:W-:-:S03]  /*08a0*/  ISETP.NE.AND P0, PT, R36, 0x4, PT ;  /* 0x000000042400780c */ /* 0x000fc60003f05270 */
[----:B------:R-:W-:Y:S01]  /*08b0*/  IMAD.IADD R13, R13, 0x1, R12 ;  /* 0x000000010d0d7824 */ /* 0x000fe200078e020c */
[----:B------:R-:W-:Y:S02]  /*08c0*/  SEL R8, R11, R8, !P0 ;  /* 0x000000080b087207 */ /* 0x000fe40004000000 */
[----:B------:R-:W-:Y:S01]  /*08d0*/  ISETP.NE.AND P0, PT, R36, 0x5, PT ;  /* 0x000000052400780c */ /* 0x000fe20003f05270 */
[----:B------:R-:W-:-:S03]  /*08e0*/  IMAD.IADD R14, R14, 0x1, R13 ;  /* 0x000000010e0e7824 */ /* 0x000fc600078e020d */
[----:B------:R-:W-:Y:S01]  /*08f0*/  SEL R8, R12, R8, !P0 ;  /* 0x000000080c087207 */ /* 0x000fe20004000000 */
[----:B------:R-:W-:Y:S01]  /*0900*/  IMAD.IADD R15, R15, 0x1, R14 ;  /* 0x000000010f0f7824 */ /* 0x000fe200078e020e */
[----:B------:R-:W-:-:S03]  /*0910*/  ISETP.NE.AND P0, PT, R36, 0x6, PT ;  /* 0x000000062400780c */ /* 0x000fc60003f05270 */
[----:B--2---:R-:W-:Y:S01]  /*0920*/  IMAD.IADD R16, R15, 0x1, R16 ;  /* 0x000000010f107824 */ /* 0x004fe200078e0210 */
[----:B------:R-:W-:Y:S02]  /*0930*/  SEL R8, R13, R8, !P0 ;  /* 0x000000080d087207 */ /* 0x000fe40004000000 */
[----:B------:R-:W-:Y:S01]  /*0940*/  ISETP.NE.AND P0, PT, R36, 0x7, PT ;  /* 0x000000072400780c */ /* 0x000fe20003f05270 */
[----:B------:R-:W-:-:S03]  /*0950*/  IMAD.IADD R17, R17, 0x1, R16 ;  /* 0x0000000111117824 */ /* 0x000fc600078e0210 */
[----:B------:R-:W-:Y:S01]  /*0960*/  SEL R8, R14, R8, !P0 ;  /* 0x000000080e087207 */ /* 0x000fe20004000000 */
[----:B------:R-:W-:Y:S01]  /*0970*/  IMAD.IADD R18, R18, 0x1, R17 ;  /* 0x0000000112127824 */ /* 0x000fe200078e0211 */
[----:B------:R-:W-:-:S03]  /*0980*/  ISETP.NE.AND P0, PT, R36, 0x8, PT ;  /* 0x000000082400780c */ /* 0x000fc60003f05270 */
[----:B------:R-:W-:Y:S01]  /*0990*/  IMAD.IADD R19, R19, 0x1, R18 ;  /* 0x0000000113137824 */ /* 0x000fe200078e0212 */
[----:B------:R-:W-:Y:S02]  /*09a0*/  SEL R8, R15, R8, !P0 ;  /* 0x000000080f087207 */ /* 0x000fe40004000000 */
[----:B------:R-:W-:-:S04]  /*09b0*/  ISETP.NE.AND P0, PT, R36, 0x9, PT ;  /* 0x000000092400780c */ /* 0x000fc80003f05270 */
[----:B------:R-:W-:Y:S02]  /*09c0*/  SEL R8, R16, R8, !P0 ;  /* 0x0000000810087207 */ /* 0x000fe40004000000 */
[C---:B------:R-:W-:Y:S02]  /*09d0*/  ISETP.NE.AND P0, PT, R36.reuse, 0xa, PT ;  /* 0x0000000a2400780c */ /* 0x040fe40003f05270 */
[----:B0----5:R-:W-:Y:S02]  /*09e0*/  IADD3 R9, PT, PT, R19, R9, R38 ;  /* 0x0000000913097210 */ /* 0x021fe40007ffe026 */
[----:B------:R-:W-:Y:S02]  /*09f0*/  SEL R8, R17, R8, !P0 ;  /* 0x0000000811087207 */ /* 0x000fe40004000000 */
[----:B------:R-:W-:-:S04]  /*0a00*/  ISETP.NE.AND P0, PT, R36, 0xb, PT ;  /* 0x0000000b2400780c */ /* 0x000fc80003f05270 */
[----:B------:R-:W-:Y:S02]  /*0a10*/  SEL R8, R18, R8, !P0 ;  /* 0x0000000812087207 */ /* 0x000fe40004000000 */
[----:B------:R-:W-:Y:S02]  /*0a20*/  ISETP.GE.U32.AND P0, PT, R35, 0x20, PT ;  /* 0x000000202300780c */ /* 0x000fe40003f06070 */
[----:B------:R-:W-:Y:S02]  /*0a30*/  SEL R8, R19, R8, !P1 ;  /* 0x0000000813087207 */ /* 0x000fe40004800000 */
[----:B------:R-:W-:Y:S02]  /*0a40*/  ISETP.NE.AND P1, PT, R35, RZ, PT ;  /* 0x000000ff2300720c */ /* 0x000fe40003f25270 */
[----:B------:R-:W-:-:S04]  /*0a50*/  SEL R11, R8, RZ, P0 ;  /* 0x000000ff080b7207 */ /* 0x000fc80000000000 */
[----:B------:R-:W-:-:S07]  /*0a60*/  IADD3 R38, PT, PT, R11, R39, R38 ;  /* 0x000000270b267210 */ /* 0x000fce0007ffe026 */
[----:B------:R-:W-:Y:S05]  /*0a70*/  @P1 BRA `(.L_x_3) ;  /* 0x0000000c00541947 */ /* 0x000fea0003800000 */
[----:B------:R-:W0:Y:S01]  /*0a80*/  LDC.64 R10, c[0x0][0x390] ;  /* 0x0000e400ff0a7b82 */ /* 0x000e220000000a00 */
[----:B------:R-:W-:-:S05]  /*0a90*/  IMAD.MOV.U32 R8, RZ, RZ, 0x65 ;  /* 0x00000065ff087424 */ /* 0x000fca00078e00ff */
[----:B0-----:R0:W-:Y:S01]  /*0aa0*/  ST.E.64.STRONG.GPU desc[UR12][R10.64+0x100], R8 ;  /* 0x000100080a007985 */ /* 0x0011e2000c10fb0c */
[----:B------:R-:W-:Y:S05]  /*0ab0*/  BRA `(.L_x_3) ;  /* 0x0000000c00447947 */ /* 0x000fea0003800000 */
.L_x_2:
        /* <DEDUP_REMOVED lines=11> */
[----:B-----5:R-:W-:-:S05]  /*0b70*/  IADD3 R38, PT, PT, R39, R0, R8 ;  /* 0x0000000027267210 */ /* 0x020fca0007ffe008 */
        /* <DEDUP_REMOVED lines=10> */
[----:B------:R-:W-:-:S04]  /*0c20*/  ISETP.NE.AND P0, PT, R36, 0x2, PT ;  /* 0x000000022400780c */ /* 0x000fc80003f05270 */
[----:B------:R-:W-:Y:S01]  /*0c30*/  @!P1 STS [R42+0x10], R39 ;  /* 0x000010272a009388 */ /* 0x000fe20000000800 */
[----:B------:R-:W-:Y:S01]  /*0c40*/  BAR.SYNC.DEFER_BLOCKING 0x0 ;  /* 0x0000000000007b1d */ /* 0x000fe20000010000 */
[----:B------:R-:W-:-:S05]  /*0c50*/  ISETP.NE.AND P1, PT, R36, 0xc, PT ;  /* 0x0000000c2400780c */ /* 0x000fca0003f25270 */
        /* <DEDUP_REMOVED lines=30> */
[----:B------:R-:W-:Y:S01]  /*0e40*/  ISETP.NE.AND P0, PT, R36, 0xa, PT ;  /* 0x0000000a2400780c */ /* 0x000fe20003f05270 */
[----:B0-----:R-:W-:-:S03]  /*0e50*/  IMAD.IADD R9, R19, 0x1, R9 ;  /* 0x0000000113097824 */ /* 0x001fc600078e0209 */
[----:B------:R-:W-:Y:S01]  /*0e60*/  SEL R8, R17, R8, !P0 ;  /* 0x0000000811087207 */ /* 0x000fe20004000000 */
[----:B------:R-:W-:Y:S01]  /*0e70*/  IMAD.IADD R17, R39, 0x1, -R38 ;  /* 0x0000000127117824 */ /* 0x000fe200078e0a26 */
[----:B------:R-:W-:-:S04]  /*0e80*/  ISETP.NE.AND P0, PT, R36, 0xb, PT ;  /* 0x0000000b2400780c */ /* 0x000fc80003f05270 */
[----:B------:R-:W-:Y:S02]  /*0e90*/  SEL R8, R18, R8, !P0 ;  /* 0x0000000812087207 */ /* 0x000fe40004000000 */
[----:B------:R-:W-:Y:S02]  /*0ea0*/  ISETP.GT.U32.AND P0, PT, R35, 0x1f, PT ;  /* 0x0000001f2300780c */ /* 0x000fe40003f04070 */
[----:B------:R-:W-:Y:S02]  /*0eb0*/  SEL R11, R17, RZ, P2 ;  /* 0x000000ff110b7207 */ /* 0x000fe40001000000 */
[----:B------:R-:W-:Y:S02]  /*0ec0*/  SEL R8, R19, R8, !P1 ;  /* 0x0000000813087207 */ /* 0x000fe40004800000 */
[----:B------:R-:W-:-:S03]  /*0ed0*/  ISETP.GE.U32.AND P1, PT, R35, 0x20, PT ;  /* 0x000000202300780c */ /* 0x000fc60003f26070 */
[----:B------:R-:W-:-:S05]  /*0ee0*/  IMAD.IADD R38, R8, 0x1, R11 ;  /* 0x0000000108267824 */ /* 0x000fca00078e020b */
[----:B------:R-:W-:Y:S01]  /*0ef0*/  SEL R17, R17, R38, !P1 ;  /* 0x0000002611117207 */ /* 0x000fe20004800000 */
[----:B------:R-:W-:Y:S06]  /*0f00*/  @P0 BRA `(.L_x_4) ;  /* 0x00000008000c0947 */ /* 0x000fec0003800000 */
[----:B------:R-:W0:Y:S01]  /*0f10*/  LDC.64 R14, c[0x0][0x390] ;  /* 0x0000e400ff0e7b82 */ /* 0x000e220000000a00 */
[----:B------:R-:W-:Y:S01]  /*0f20*/  ISETP.NE.AND P1, PT, R35, RZ, PT ;  /* 0x000000ff2300720c */ /* 0x000fe20003f25270 */
[----:B------:R-:W-:Y:S01]  /*0f30*/  IMAD.U32 R45, RZ, RZ, UR6 ;  /* 0x00000006ff2d7e24 */ /* 0x000fe2000f8e00ff */
[----:B------:R-:W-:-:S05]  /*0f40*/  LOP3.LUT R18, RZ, R35, RZ, 0x33, !PT ;  /* 0x00000023ff127212 */ /* 0x000fca00078e33ff */
[----:B------:R-:W-:-:S06]  /*0f50*/  VIADD R18, R18, UR6 ;  /* 0x0000000612127c36 */ /* 0x000fcc0008000000 */
[----:B------:R-:W-:Y:S01]  /*0f60*/  @!P1 IMAD.MOV.U32 R8, RZ, RZ, 0x64 ;  /* 0x00000064ff089424 */ /* 0x000fe200078e00ff */
[----:B------:R1:W-:Y:S01]  /*0f70*/  @!P1 STS [UR4+0xc], R9 ;  /* 0x00000c09ff009988 */ /* 0x0003e20008000804 */
[----:B0-----:R-:W-:-:S04]  /*0f80*/  IMAD.WIDE R44, R45, 0x8, R14 ;  /* 0x000000082d2c7825 */ /* 0x001fc800078e020e */
[----:B------:R-:W-:Y:S01]  /*0f90*/  IMAD.WIDE R14, R18, 0x8, R14 ;  /* 0x00000008120e7825 */ /* 0x000fe200078e020e */
[----:B------:R1:W-:Y:S01]  /*0fa0*/  @!P1 ST.E.64.STRONG.GPU desc[UR12][R44.64+0x100], R8 ;  /* 0x000100082c009985 */ /* 0x0003e2000c10fb0c */
[----:B------:R-:W-:Y:S05]  /*0fb0*/  NANOSLEEP 0x226 ;  /* 0x000002260000795d */ /* 0x000fea0003800000 */
[----:B------:R-:W2:Y:S01]  /*0fc0*/  LD.E.64.STRONG.GPU R12, desc[UR12][R14.64+0x100] ;  /* 0x0001000c0e0c7980 */ /* 0x000ea2000c10fb00 */
[----:B------:R-:W-:Y:S01]  /*0fd0*/  UMOV UR5, 0xffffffff ;  /* 0xffffffff00057882 */ /* 0x000fe20000000000 */
[----:B--2---:R-:W-:Y:S02]  /*0fe0*/  ISETP.NE.AND P0, PT, R12, 0x63, PT ;  /* 0x000000630c00780c */ /* 0x004fe40003f05270 */
[----:B-1----:R-:W-:Y:S11]  /*0ff0*/  BRA.DIV UR5, `(.L_x_5) ;  /* 0x0000002e05d07947 */ /* 0x002ff6000b800000 */
[----:B------:R-:W-:-:S13]  /*1000*/  VOTE.ANY P0, !P0 ;  /* 0x0000000000ff7806 */ /* 0x000fda0004000100 */
.L_x_34:
[----:B------:R-:W-:Y:S05]  /*1010*/  @!P0 BRA `(.L_x_6) ;  /* 0x0000000000248947 */ /* 0x000fea0003800000 */
[----:B------:R-:W-:-:S07]  /*1020*/  IMAD.MOV.U32 R8, RZ, RZ, 0x1de ;  /* 0x000001deff087424 */ /* 0x000fce00078e00ff */
.L_x_8:
[----:B------:R-:W-:Y:S05]  /*1030*/  NANOSLEEP R8 ;  /* 0x000000080000735d */ /* 0x000fea0003800000 */
[----:B------:R-:W2:Y:S01]  /*1040*/  LD.E.64.STRONG.GPU R12, desc[UR12][R14.64+0x100] ;  /* 0x0001000c0e0c7980 */ /* 0x000ea2000c10fb00 */
[----:B------:R-:W-:Y:S01]  /*1050*/  UMOV UR5, 0xffffffff ;  /* 0xffffffff00057882 */ /* 0x000fe20000000000 */
[----:B------:R-:W-:Y:S02]  /*1060*/  SHF.R.U32.HI R8, RZ, 0x1, R8 ;  /* 0x00000001ff087819 */ /* 0x000fe40000011608 */
[----:B--2---:R-:W-:Y:S01]  /*1070*/  ISETP.NE.AND P0, PT, R12, 0x63, PT ;  /* 0x000000630c00780c */ /* 0x004fe20003f05270 */
[----:B------:R-:W-:-:S12]  /*1080*/  BRA.DIV UR5, `(.L_x_7) ;  /* 0x0000002e05cc7947 */ /* 0x000fd8000b800000 */
[----:B------:R-:W-:-:S13]  /*1090*/  VOTE.ANY P0, !P0 ;  /* 0x0000000000ff7806 */ /* 0x000fda0004000100 */
.L_x_37:
[----:B------:R-:W-:Y:S05]  /*10a0*/  @P0 BRA `(.L_x_8) ;  /* 0xfffffffc00e00947 */ /* 0x000fea000383ffff */
.L_x_6:
[----:B------:R-:W-:Y:S01]  /*10b0*/  UMOV UR5, 0xffffffff ;  /* 0xffffffff00057882 */ /* 0x000fe20000000000 */
[----:B------:R-:W-:Y:S02]  /*10c0*/  ISETP.NE.AND P0, PT, R12, 0x65, PT ;  /* 0x000000650c00780c */ /* 0x000fe40003f05270 */
[----:B------:R-:W-:Y:S11]  /*10d0*/  BRA.DIV UR5, `(.L_x_9) ;  /* 0x0000002e05d87947 */ /* 0x000ff6000b800000 */
[----:B------:R-:W0:Y:S01]  /*10e0*/  S2R R8, SR_GEMASK ;  /* 0x0000000000087919 */ /* 0x000e220000003c00 */
[----:B------:R-:W-:Y:S01]  /*10f0*/  VOTE.ANY R10, PT, !P0 ;  /* 0x00000000000a7806 */ /* 0x000fe200040e0100 */
[C---:B------:R-:W-:Y:S02]  /*1100*/  VIADD R38, R37.reuse, 0x2 ;  /* 0x0000000225267836 */ /* 0x040fe40000000000 */
[----:B------:R-:W-:Y:S01]  /*1110*/  VIADD R39, R37, 0x10 ;  /* 0x0000001025277836 */ /* 0x000fe20000000000 */
[----:B0-----:R-:W-:-:S05]  /*1120*/  LOP3.LUT R10, R10, 0x80000000, R8, 0xec, !PT ;  /* 0x800000000a0a7812 */ /* 0x001fca00078eec08 */
[----:B------:R-:W-:-:S05]  /*1130*/  VIADD R11, R10, 0xffffffff ;  /* 0xffffffff0a0b7836 */ /* 0x000fca0000000000 */
[----:B------:R-:W-:-:S04]  /*1140*/  LOP3.LUT R11, R10, R11, RZ, 0xc, !PT ;  /* 0x0000000b0a0b7212 */ /* 0x000fc800078e0cff */
[----:B------:R-:W0:Y:S02]  /*1150*/  POPC R15, R11 ;  /* 0x0000000b000f7309 */ /* 0x000e240000000000 */
[----:B0-----:R-:W0:Y:S01]  /*1160*/  SHFL.DOWN PT, R16, R13, 0x1, R15 ;  /* 0x082000000d107989 */ /* 0x001e2200000e000f */
[-C--:B------:R-:W-:Y:S02]  /*1170*/  ISETP.GE.AND P0, PT, R37, R15.reuse, PT ;  /* 0x0000000f2500720c */ /* 0x080fe40003f06270 */
[-C--:B------:R-:W-:Y:S02]  /*1180*/  ISETP.GT.AND P2, PT, R39, R15.reuse, PT ;  /* 0x0000000f2700720c */ /* 0x080fe40003f44270 */
[----:B0-----:R-:W-:Y:S02]  /*1190*/  SEL R16, R16, RZ, !P0 ;  /* 0x000000ff10107207 */ /* 0x001fe40004000000 */
[----:B------:R-:W-:-:S03]  /*11a0*/  ISETP.GT.AND P0, PT, R38, R15, PT ;  /* 0x0000000f2600720c */ /* 0x000fc60003f04270 */
[----:B------:R-:W-:-:S05]  /*11b0*/  IMAD.IADD R36, R16, 0x1, R13 ;  /* 0x0000000110247824 */ /* 0x000fca00078e020d */
[----:B------:R-:W0:Y:S02]  /*11c0*/  SHFL.DOWN PT, R16, R36, 0x2, R15 ;  /* 0x0840000024107989 */ /* 0x000e2400000e000f */
[----:B0-----:R-:W-:-:S05]  /*11d0*/  SEL R19, R16, RZ, !P0 ;  /* 0x000000ff10137207 */ /* 0x001fca0004000000 */
[----:B------:R-:W-:Y:S02]  /*11e0*/  IMAD.IADD R40, R36, 0x1, R19 ;  /* 0x0000000124287824 */ /* 0x000fe400078e0213 */
[C---:B------:R-:W-:Y:S02]  /*11f0*/  VIADD R19, R37.reuse, 0x4 ;  /* 0x0000000425137836 */ /* 0x040fe40000000000 */
[----:B------:R-:W-:Y:S01]  /*1200*/  VIADD R36, R37, 0x8 ;  /* 0x0000000825247836 */ /* 0x000fe20000000000 */
[----:B------:R-:W0:Y:S02]  /*1210*/  SHFL.DOWN PT, R16, R40, 0x4, R15 ;  /* 0x0880000028107989 */ /* 0x000e2400000e000f */
[----:B------:R-:W-:-:S04]  /*1220*/  ISETP.GT.AND P0, PT, R19, R15, PT ;  /* 0x0000000f1300720c */ /* 0x000fc80003f04270 */
[----:B0-----:R-:W-:Y:S02]  /*1230*/  SEL R11, R16, RZ, !P0 ;  /* 0x000000ff100b7207 */ /* 0x001fe40004000000 */
[----:B------:R-:W-:-:S03]  /*1240*/  ISETP.GT.AND P0, PT, R36, R15, PT ;  /* 0x0000000f2400720c */ /* 0x000fc60003f04270 */
[----:B------:R-:W-:Y:S02]  /*1250*/  IMAD.IADD R42, R40, 0x1, R11 ;  /* 0x00000001282a7824 */ /* 0x000fe400078e020b */
[----:B------:R-:W0:Y:S03]  /*1260*/  LDC.64 R10, c[0x0][0x390] ;  /* 0x0000e400ff0a7b82 */ /* 0x000e260000000a00 */
[----:B------:R-:W1:Y:S02]  /*1270*/  SHFL.DOWN PT, R16, R42, 0x8, R15 ;  /* 0x090000002a107989 */ /* 0x000e6400000e000f */
[----:B-1----:R-:W-:Y:S02]  /*1280*/  SEL R41, R16, RZ, !P0 ;  /* 0x000000ff10297207 */ /* 0x002fe40004000000 */
[----:B------:R-:W-:-:S03]  /*1290*/  ISETP.NE.AND P0, PT, R12, 0x65, PT ;  /* 0x000000650c00780c */ /* 0x000fc60003f05270 */
[----:B------:R-:W-:Y:S01]  /*12a0*/  IMAD.IADD R41, R42, 0x1, R41 ;  /* 0x000000012a297824 */ /* 0x000fe200078e0229 */
[----:B0-----:R-:W-:-:S04]  /*12b0*/  IADD3 R42, P3, PT, R10, 0x100, RZ ;  /* 0x000001000a2a7810 */ /* 0x001fc80007f7e0ff */
[----:B------:R-:W0:Y:S01]  /*12c0*/  SHFL.DOWN PT, R16, R41, 0x10, R15 ;  /* 0x0a00000029107989 */ /* 0x000e2200000e000f */
[----:B------:R-:W-:-:S04]  /*12d0*/  IMAD.X R43, RZ, RZ, R11, P3 ;  /* 0x000000ffff2b7224 */ /* 0x000fc800018e060b */
[----:B------:R-:W-:Y:S02]  /*12e0*/  VOTE.ALL P0, P0 ;  /* 0x0000000000ff7806 */ /* 0x000fe40000000000 */
[----:B0-----:R-:W-:-:S05]  /*12f0*/  SEL R16, R16, RZ, !P2 ;  /* 0x000000ff10107207 */ /* 0x001fca0005000000 */
[----:B------:R-:W-:-:S07]  /*1300*/  IMAD.IADD R40, R41, 0x1, R16 ;  /* 0x0000000129287824 */ /* 0x000fce00078e0210 */
.L_x_46:
[----:B------:R-:W-:Y:S05]  /*1310*/  @!P0 BRA `(.L_x_10) ;  /* 0x0000000000cc8947 */ /* 0x000fea0003800000 */
[----:B------:R-:W-:-:S07]  /*1320*/  IMAD.MOV.U32 R11, RZ, RZ, 0x1de ;  /* 0x000001deff0b7424 */ /* 0x000fce00078e00ff */
.L_x_16:
[----:B------:R-:W-:-:S05]  /*1330*/  IMAD.WIDE R14, R18, 0x8, R42 ;  /* 0x00000008120e7825 */ /* 0x000fca00078e022a */
[----:B------:R-:W2:Y:S01]  /*1340*/  LD.E.64.STRONG.GPU R12, desc[UR12][R14.64+-0x100] ;  /* 0xffff000c0e0c7980 */ /* 0x000ea2000c10fb00 */
[----:B------:R-:W-:Y:S05]  /*1350*/  YIELD ;  /* 0x0000000000007946 */ /* 0x000fea0003800000 */
[----:B------:R-:W-:Y:S01]  /*1360*/  UMOV UR5, 0xffffffff ;  /* 0xffffffff00057882 */ /* 0x000fe20000000000 */
[----:B------:R-:W-:Y:S02]  /*1370*/  SHF.R.U32.HI R11, RZ, 0x1, R11 ;  /* 0x00000001ff0b7819 */ /* 0x000fe4000001160b */
[----:B--2---:R-:W-:Y:S01]  /*1380*/  ISETP.NE.AND P0, PT, R12, 0x63, PT ;  /* 0x000000630c00780c */ /* 0x004fe20003f05270 */
[----:B------:R-:W-:-:S12]  /*1390*/  BRA.DIV UR5, `(.L_x_11) ;  /* 0x0000003205287947 */ /* 0x000fd8000b800000 */
[----:B------:R-:W-:-:S13]  /*13a0*/  VOTE.ANY P0, !P0 ;  /* 0x0000000000ff7806 */ /* 0x000fda0004000100 */
.L_x_49:
[----:B------:R-:W-:Y:S05]  /*13b0*/  @!P0 BRA `(.L_x_12) ;  /* 0x0000000000248947 */ /* 0x000fea0003800000 */
[----:B------:R-:W-:-:S07]  /*13c0*/  IMAD.MOV.U32 R16, RZ, RZ, R11 ;  /* 0x000000ffff107224 */ /* 0x000fce00078e000b */
.L_x_14:
[----:B------:R-:W-:Y:S05]  /*13d0*/  NANOSLEEP R16 ;  /* 0x000000100000735d */ /* 0x000fea0003800000 */
[----:B------:R-:W2:Y:S01]  /*13e0*/  LD.E.64.STRONG.GPU R12, desc[UR12][R14.64+-0x100] ;  /* 0xffff000c0e0c7980 */ /* 0x000ea2000c10fb00 */
[----:B------:R-:W-:Y:S01]  /*13f0*/  UMOV UR5, 0xffffffff ;  /* 0xffffffff00057882 */ /* 0x000fe20000000000 */
[----:B------:R-:W-:Y:S02]  /*1400*/  SHF.R.U32.HI R16, RZ, 0x1, R16 ;  /* 0x00000001ff107819 */ /* 0x000fe40000011610 */
[----:B--2---:R-:W-:Y:S01]  /*1410*/  ISETP.NE.AND P0, PT, R12, 0x63, PT ;  /* 0x000000630c00780c */ /* 0x004fe20003f05270 */
[----:B------:R-:W-:-:S12]  /*1420*/  BRA.DIV UR5, `(.L_x_13) ;  /* 0x0000003205247947 */ /* 0x000fd8000b800000 */
[----:B------:R-:W-:-:S13]  /*1430*/  VOTE.ANY P0, !P0 ;  /* 0x0000000000ff7806 */ /* 0x000fda0004000100 */
.L_x_52:
[----:B------:R-:W-:Y:S05]  /*1440*/  @P0 BRA `(.L_x_14) ;  /* 0xfffffffc00e00947 */ /* 0x000fea000383ffff */
.L_x_12:
[----:B------:R-:W-:Y:S01]  /*1450*/  UMOV UR5, 0xffffffff ;  /* 0xffffffff00057882 */ /* 0x000fe20000000000 */
[----:B------:R-:W-:Y:S02]  /*1460*/  ISETP.NE.AND P0, PT, R12, 0x65, PT ;  /* 0x000000650c00780c */ /* 0x000fe40003f05270 */
[----:B------:R-:W-:Y:S11]  /*1470*/  BRA.DIV UR5, `(.L_x_15) ;  /* 0x0000003205307947 */ /* 0x000ff6000b800000 */
[----:B------:R-:W-:Y:S01]  /*1480*/  VOTE.ANY R10, PT, !P0 ;  /* 0x00000000000a7806 */ /* 0x000fe200040e0100 */
[----:B------:R-:W-:-:S03]  /*1490*/  VIADD R18, R18, 0xffffffe0 ;  /* 0xffffffe012127836 */ /* 0x000fc60000000000 */
[----:B------:R-:W-:-:S05]  /*14a0*/  LOP3.LUT R10, R10, 0x80000000, R8, 0xec, !PT ;  /* 0x800000000a0a7812 */ /* 0x000fca00078eec08 */
[----:B------:R-:W-:-:S05]  /*14b0*/  VIADD R15, R10, 0xffffffff ;  /* 0xffffffff0a0f7836 */ /* 0x000fca0000000000 */
[----:B------:R-:W-:-:S06]  /*14c0*/  LOP3.LUT R15, R10, R15, RZ, 0xc, !PT ;  /* 0x0000000f0a0f7212 */ /* 0x000fcc00078e0cff */
        /* <DEDUP_REMOVED lines=17> */
[----:B------:R-:W-:-:S03]  /*15e0*/  ISETP.NE.AND P0, PT, R12, 0x65, PT ;  /* 0x000000650c00780c */ /* 0x000fc60003f05270 */
[----:B------:R-:W-:-:S05]  /*15f0*/  IMAD.IADD R41, R13, 0x1, R16 ;  /* 0x000000010d297824 */ /* 0x000fca00078e0210 */
[----:B------:R-:W0:Y:S05]  /*1600*/  SHFL.DOWN PT, R16, R41, 0x10, R15 ;  /* 0x0a00000029107989 */ /* 0x000e2a00000e000f */
[----:B------:R-:W-:Y:S02]  /*1610*/  VOTE.ALL P0, P0 ;  /* 0x0000000000ff7806 */ /* 0x000fe40000000000 */
[----:B0-----:R-:W-:-:S04]  /*1620*/  SEL R16, R16, RZ, !P2 ;  /* 0x000000ff10107207 */ /* 0x001fc80005000000 */
[----:B------:R-:W-:-:S07]  /*1630*/  IADD3 R40, PT, PT, R41, R16, R40 ;  /* 0x0000001029287210 */ /* 0x000fce0007ffe028 */
.L_x_61:
[----:B------:R-:W-:Y:S05]  /*1640*/  @P0 BRA `(.L_x_16) ;  /* 0xfffffffc00380947 */ /* 0x000fea000383ffff */
.L_x_10:
[----:B------:R-:W-:Y:S01]  /*1650*/  ISETP.NE.AND P0, PT, R37, RZ, PT ;  /* 0x000000ff2500720c */ /* 0x000fe20003f05270 */
[----:B------:R-:W0:Y:S01]  /*1660*/  @!P1 S2R R11, SR_CgaCtaId ;  /* 0x00000000000b9919 */ /* 0x000e220000008800 */
[----:B------:R-:W-:Y:S01]  /*1670*/  @!P1 MOV R10, 0x400 ;  /* 0x00000400000a9802 */ /* 0x000fe20000000f00 */
[----:B------:R-:W-:Y:S02]  /*1680*/  @!P1 IMAD.IADD R9, R9, 0x1, R40 ;  /* 0x0000000109099824 */ /* 0x000fe400078e0228 */
[----:B------:R-:W-:Y:S02]  /*1690*/  @!P1 IMAD.MOV.U32 R8, RZ, RZ, 0x65 ;  /* 0x00000065ff089424 */ /* 0x000fe400078e00ff */
[----:B------:R-:W-:-:S03]  /*16a0*/  IMAD.MOV.U32 R38, RZ, RZ, R17 ;  /* 0x000000ffff267224 */ /* 0x000fc600078e0011 */
[----:B------:R1:W-:Y:S03]  /*16b0*/  @!P1 ST.E.64.STRONG.GPU desc[UR12][R44.64+0x100], R8 ;  /* 0x000100082c009985 */ /* 0x0003e6000c10fb0c */
[----:B------:R-:W-:Y:S01]  /*16c0*/  @!P0 MOV R12, 0x400 ;  /* 0x00000400000c8802 */ /* 0x000fe20000000f00 */
[----:B------:R-:W2:Y:S01]  /*16d0*/  @!P0 S2R R13, SR_CgaCtaId ;  /* 0x00000000000d8919 */ /* 0x000ea20000008800 */
[----:B------:R-:W-:Y:S01]  /*16e0*/  @!P0 IMAD.MOV.U32 R38, RZ, RZ, R40 ;  /* 0x000000ffff268224 */ /* 0x000fe200078e0028 */
[----:B0-----:R-:W-:-:S05]  /*16f0*/  @!P1 LEA R10, R11, R10, 0x18 ;  /* 0x0000000a0b0a9211 */ /* 0x001fca00078ec0ff */
[----:B------:R1:W-:Y:S04]  /*1700*/  @!P1 STS [R10+0x8], R9 ;  /* 0x000008090a009388 */ /* 0x0003e80000000800 */
[----:B------:R1:W-:Y:S01]  /*1710*/  @!P1 STS [R10+0x4], R40 ;  /* 0x000004280a009388 */ /* 0x0003e20000000800 */
[----:B--2---:R-:W-:-:S05]  /*1720*/  @!P0 LEA R13, R13, R12, 0x18 ;  /* 0x0000000c0d0d8211 */ /* 0x004fca00078ec0ff */
[----:B------:R1:W-:Y:S02]  /*1730*/  @!P0 STS [R13+0x54], R40 ;  /* 0x000054280d008388 */ /* 0x0003e40000000800 */
.L_x_4:
[----:B------:R-:W-:Y:S05]  /*1740*/  WARPSYNC.ALL ;  /* 0x0000000000007948 */ /* 0x000fea0003800000 */
[----:B------:R-:W0:Y:S08]  /*1750*/  S2UR UR7, SR_CgaCtaId ;  /* 0x00000000000779c3 */ /* 0x000e300000008800 */
[----:B------:R-:W-:Y:S01]  /*1760*/  BAR.SYNC.DEFER_BLOCKING 0x0 ;  /* 0x0000000000007b1d */ /* 0x000fe20000010000 */
[----:B------:R-:W-:-:S05]  /*1770*/  ISETP.NE.AND P0, PT, R35, RZ, PT ;  /* 0x000000ff2300720c */ /* 0x000fca0003f05270 */
[----:B------:R-:W-:Y:S02]  /*1780*/  UMOV UR5, 0x400 ;  /* 0x0000040000057882 */ /* 0x000fe40000000000 */
[----:B0-----:R-:W-:-:S09]  /*1790*/  ULEA UR5, UR7, UR5, 0x18 ;  /* 0x0000000507057291 */ /* 0x001fd2000f8ec0ff */
[----:B-1----:R-:W0:Y:S02]  /*17a0*/  LDS R8, [UR5+0x54] ;  /* 0x00005405ff087984 */ /* 0x002e240008000800 */
[----:B0-----:R-:W-:-:S05]  /*17b0*/  SEL R9, R8, RZ, P0 ;  /* 0x000000ff08097207 */ /* 0x001fca0000000000 */
[----:B------:R-:W-:-:S07]  /*17c0*/  IMAD.IADD R38, R9, 0x1, R38 ;  /* 0x0000000109267824 */ /* 0x000fce00078e0226 */
.L_x_3:
[----:B------:R-:W-:Y:S05]  /*17d0*/  BSYNC.RECONVERGENT B0 ;  /* 0x0000000000007941 */ /* 0x000fea0003800200 */
.L_x_1:
[----:B------:R-:W-:Y:S01]  /*17e0*/  IMAD.IADD R32, R32, 0x1, R38 ;  /* 0x0000000120207824 */ /* 0x000fe200078e0226 */
[----:B------:R-:W-:Y:S03]  /*17f0*/  BAR.SYNC.DEFER_BLOCKING 0x0 ;  /* 0x0000000000007b1d */ /* 0x000fe60000010000 */
[----:B------:R-:W-:-:S03]  /*1800*/  IMAD.IADD R29, R29, 0x1, R32 ;  /* 0x000000011d1d7824 */ /* 0x000fc600078e0220 */
[----:B------:R-:W1:Y:S01]  /*1810*/  LDCU.64 UR8, c[0x0][0x388] ;  /* 0x00007100ff0877ac */ /* 0x000e620008000a00 */
[----:B------:R-:W-:-:S04]  /*1820*/  IMAD.IADD R28, R28, 0x1, R29 ;  /* 0x000000011c1c7824 */ /* 0x000fc800078e021d */
[----:B------:R-:W-:-:S04]  /*1830*/  IMAD.IADD R27, R27, 0x1, R28 ;  /* 0x000000011b1b7824 */ /* 0x000fc800078e021c */
[----:B------:R-:W-:-:S04]  /*1840*/  IMAD.IADD R26, R26, 0x1, R27 ;  /* 0x000000011a1a7824 */ /* 0x000fc800078e021b */
[----:B------:R-:W-:-:S04]  /*1850*/  IMAD.IADD R25, R25, 0x1, R26 ;  /* 0x0000000119197824 */ /* 0x000fc800078e021a */
[----:B------:R-:W-:Y:S01]  /*1860*/  IMAD.IADD R24, R24, 0x1, R25 ;  /* 0x0000000118187824 */ /* 0x000fe200078e0219 */
[----:B------:R-:W-:Y:S03]  /*1870*/  STS [R33], R38 ;  /* 0x0000002621007388 */ /* 0x000fe60000000800 */
[----:B------:R-:W-:Y:S01]  /*1880*/  IMAD.IADD R23, R23, 0x1, R24 ;  /* 0x0000000117177824 */ /* 0x000fe200078e0218 */
[----:B------:R-:W-:Y:S03]  /*1890*/  STS [R33+0x4], R32 ;  /* 0x0000042021007388 */ /* 0x000fe60000000800 */
        /* <DEDUP_REMOVED lines=19> */
[----:B------:R-:W-:Y:S04]  /*19d0*/  STS [R33+0x2c], R20 ;  /* 0x00002c1421007388 */ /* 0x000fe80000000800 */
[----:B------:R-:W-:Y:S04]  /*19e0*/  STS [R33+0x30], R7 ;  /* 0x0000300721007388 */ /* 0x000fe80000000800 */
[----:B------:R-:W-:Y:S04]  /*19f0*/  STS [R33+0x34], R6 ;  /* 0x0000340621007388 */ /* 0x000fe80000000800 */
[----:B------:R-:W-:Y:S04]  /*1a00*/  STS [R33+0x38], R5 ;  /* 0x0000380521007388 */ /* 0x000fe80000000800 */
[----:B------:R-:W-:Y:S04]  /*1a10*/  STS [R33+0x3c], R4 ;  /* 0x00003c0421007388 */ /* 0x000fe80000000800 */
[----:B------:R-:W-:Y:S04]  /*1a20*/  STS [R33+0x40], R3 ;  /* 0x0000400321007388 */ /* 0x000fe80000000800 */
[----:B------:R1:W-:Y:S04]  /*1a30*/  STS [R33+0x44], R2 ;  /* 0x0000440221007388 */ /* 0x0003e80000000800 */
[----:B------:R-:W-:Y:S01]  /*1a40*/  STS [R33+0x48], R0 ;  /* 0x0000480021007388 */ /* 0x000fe20000000800 */
[----:B------:R-:W-:-:S03]  /*1a50*/  NOP ;  /* 0x0000000000007918 */ /* 0x000fc60000000000 */
[----:B0-----:R-:W0:Y:S01]  /*1a60*/  LDS R9, [R34] ;  /* 0x0000000022097984 */ /* 0x001e220000000800 */
[----:B-1----:R-:W-:-:S03]  /*1a70*/  IADD3 R2, P0, PT, R31, UR8, RZ ;  /* 0x000000081f027c10 */ /* 0x002fc6000ff1e0ff */
[----:B------:R-:W1:Y:S01]  /*1a80*/  LDS R7, [R34+0x80] ;  /* 0x0000800022077984 */ /* 0x000e620000000800 */
[----:B------:R-:W-:-:S03]  /*1a90*/  IADD3.X R3, PT, PT, R30, UR9, RZ, P0, !PT ;  /* 0x000000091e037c10 */ /* 0x000fc600087fe4ff */
[----:B------:R-:W2:Y:S04]  /*1aa0*/  LDS R11, [R34+0x100] ;  /* 0x00010000220b7984 */ /* 0x000ea80000000800 */
[----:B------:R-:W3:Y:S04]  /*1ab0*/  LDS R13, [R34+0x180] ;  /* 0x00018000220d7984 */ /* 0x000ee80000000800 */
[----:B------:R-:W4:Y:S04]  /*1ac0*/  LDS R5, [R34+0x200] ;  /* 0x0002000022057984 */ /* 0x000f280000000800 */
[----:B------:R-:W5:Y:S04]  /*1ad0*/  LDS R15, [R34+0x280] ;  /* 0x00028000220f7984 */ /* 0x000f680000000800 */
        /* <DEDUP_REMOVED lines=13> */
[----:B0-----:R-:W-:Y:S04]  /*1bb0*/  STG.E desc[UR12][R2.64], R9 ;  /* 0x0000000902007986 */ /* 0x001fe8000c10190c */
[----:B-1----:R-:W-:Y:S04]  /*1bc0*/  STG.E desc[UR12][R2.64+0x80], R7 ;  /* 0x0000800702007986 */ /* 0x002fe8000c10190c */
[----:B--2---:R-:W-:Y:S04]  /*1bd0*/  STG.E desc[UR12][R2.64+0x100], R11 ;  /* 0x0001000b02007986 */ /* 0x004fe8000c10190c */
[----:B---3--:R-:W-:Y:S04]  /*1be0*/  STG.E desc[UR12][R2.64+0x180], R13 ;  /* 0x0001800d02007986 */ /* 0x008fe8000c10190c */
[----:B----4-:R-:W-:Y:S04]  /*1bf0*/  STG.E desc[UR12][R2.64+0x200], R5 ;  /* 0x0002000502007986 */ /* 0x010fe8000c10190c */
[----:B-----5:R-:W-:Y:S04]  /*1c00*/  STG.E desc[UR12][R2.64+0x280], R15 ;  /* 0x0002800f02007986 */ /* 0x020fe8000c10190c */
[----:B------:R-:W-:Y:S04]  /*1c10*/  STG.E desc[UR12][R2.64+0x300], R17 ;  /* 0x0003001102007986 */ /* 0x000fe8000c10190c */
        /* <DEDUP_REMOVED lines=11> */
[----:B------:R-:W-:Y:S01]  /*1cd0*/  STG.E desc[UR12][R2.64+0x900], R43 ;  /* 0x0009002b02007986 */ /* 0x000fe2000c10190c */
[----:B------:R-:W-:Y:S05]  /*1ce0*/  EXIT ;  /* 0x000000000000794d */ /* 0x000fea0003800000 */
.L_x_0:
[----:B------:R-:W-:-:S04]  /*1cf0*/  ISETP.NE.U32.AND P0, PT, RZ, UR7, PT ;  /* 0x00000007ff007c0c */ /* 0x000fc8000bf05070 */
[----:B------:R-:W-:-:S13]  /*1d00*/  ISETP.NE.AND.EX P0, PT, RZ, UR4, PT, P0 ;  /* 0x00000004ff007c0c */ /* 0x000fda000bf05300 */
[----:B------:R-:W-:Y:S05]  /*1d10*/  @!P0 EXIT ;  /* 0x000000000000894d */ /* 0x000fea0003800000 */
[----:B------:R-:W0:Y:S02]  /*1d20*/  LDCU.64 UR4, c[0x0][0x380] ;  /* 0x00007000ff0477ac */ /* 0x000e240008000a00 */
[----:B0-----:R-:W-:-:S06]  /*1d30*/  UIMAD.WIDE UR4, UR6, 0x7b80, UR4 ;  /* 0x00007b80060478a5 */ /* 0x001fcc000f8e0204 */
[----:B------:R-:W-:Y:S02]  /*1d40*/  IMAD.U32 R2, RZ, RZ, UR4 ;  /* 0x00000004ff027e24 */ /* 0x000fe4000f8e00ff */
[----:B------:R-:W-:-:S05]  /*1d50*/  IMAD.U32 R3, RZ, RZ, UR5 ;  /* 0x00000005ff037e24 */ /* 0x000fca000f8e00ff */
[----:B------:R0:W2:Y:S01]  /*1d60*/  LD.E.STRONG.SM R5, desc[UR12][R2.64] ;  /* 0x0000000c02057980 */ /* 0x0000a2000c10b900 */
[----:B------:R-:W3:Y:S02]  /*1d70*/  S2R R31, SR_TID.X ;  /* 0x00000000001f7919 */ /* 0x000ee40000002100 */
[C---:B---3--:R-:W-:Y:S02]  /*1d80*/  LOP3.LUT R0, R31.reuse, 0x1f, RZ, 0xc0, !PT ;  /* 0x0000001f1f007812 */ /* 0x048fe400078ec0ff */
[----:B------:R-:W-:-:S05]  /*1d90*/  LOP3.LUT R7, R31, 0x3e0, RZ, 0xc0, !PT ;  /* 0x000003e01f077812 */ /* 0x000fca00078ec0ff */
[----:B------:R-:W-:-:S04]  /*1da0*/  IMAD R33, R7, 0x13, R0 ;  /* 0x0000001307217824 */ /* 0x000fc800078e0200 */
[C---:B------:R-:W-:Y:S01]  /*1db0*/  VIADD R0, R33.reuse, 0x20 ;  /* 0x0000002021007836 */ /* 0x040fe20000000000 */
[C---:B------:R-:W-:Y:S01]  /*1dc0*/  ISETP.GE.U32.AND P1, PT, R33.reuse, UR7, PT ;  /* 0x0000000721007c0c */ /* 0x040fe2000bf26070 */
[C---:B------:R-:W-:Y:S01]  /*1dd0*/  VIADD R4, R33.reuse, 0x40 ;  /* 0x0000004021047836 */ /* 0x040fe20000000000 */
[C---:B0-----:R-:W-:Y:S01]  /*1de0*/  LEA R2, P0, R33.reuse, UR4, 0x2 ;  /* 0x0000000421027c11 */ /* 0x041fe2000f8010ff */
[C---:B------:R-:W-:Y:S01]  /*1df0*/  VIADD R3, R33.reuse, 0xa0 ;  /* 0x000000a021037836 */ /* 0x040fe20000000000 */
[----:B------:R-:W-:Y:S01]  /*1e00*/  ISETP.GE.U32.AND P2, PT, R0, UR7, PT ;  /* 0x0000000700007c0c */ /* 0x000fe2000bf46070 */
[C---:B------:R-:W-:Y:S01]  /*1e10*/  VIADD R0, R33.reuse, 0x80 ;  /* 0x0000008021007836 */ /* 0x040fe20000000000 */
[----:B------:R-:W-:Y:S01]  /*1e20*/  ISETP.GE.U32.AND P3, PT, R4, UR7, PT ;  /* 0x0000000704007c0c */ /* 0x000fe2000bf66070 */
[----:B------:R-:W-:Y:S01]  /*1e30*/  VIADD R6, R33, 0x60 ;  /* 0x0000006021067836 */ /* 0x000fe20000000000 */
[----:B------:R-:W-:Y:S01]  /*1e40*/  ISETP.GE.U32.AND P6, PT, R3, UR7, PT ;  /* 0x0000000703007c0c */ /* 0x000fe2000bfc6070 */
[----:B------:R-:W-:Y:S01]  /*1e50*/  IMAD.X R3, RZ, RZ, UR5, P0 ;  /* 0x00000005ff037e24 */ /* 0x000fe200080e06ff */
[----:B------:R-:W-:Y:S01]  /*1e60*/  ISETP.GE.U32.AND P5, PT, R0, UR7, PT ;  /* 0x0000000700007c0c */ /* 0x000fe2000bfa6070 */
[C---:B------:R-:W-:Y:S01]  /*1e70*/  VIADD R0, R33.reuse, 0xc0 ;  /* 0x000000c021007836 */ /* 0x040fe20000000000 */
[----:B------:R-:W-:Y:S01]  /*1e80*/  ISETP.GE.U32.AND P4, PT, R6, UR7, PT ;  /* 0x0000000706007c0c */ /* 0x000fe2000bf86070 */
[----:B------:R-:W-:-:S03]  /*1e90*/  VIADD R4, R33, 0x140 ;  /* 0x0000014021047836 */ /* 0x000fc60000000000 */
[----:B------:R-:W-:Y:S01]  /*1ea0*/  ISETP.GE.U32.AND P0, PT, R0, UR7, PT ;  /* 0x0000000700007c0c */ /* 0x000fe2000bf06070 */
[C---:B------:R-:W-:Y:S02]  /*1eb0*/  VIADD R0, R33.reuse, 0xe0 ;  /* 0x000000e021007836 */ /* 0x040fe40000000000 */
[C---:B------:R-:W-:Y:S02]  /*1ec0*/  VIADD R37, R33.reuse, 0x100 ;  /* 0x0000010021257836 */ /* 0x040fe40000000000 */
[C---:B------:R-:W-:Y:S02]  /*1ed0*/  VIADD R36, R33.reuse, 0x120 ;  /* 0x0000012021247836 */ /* 0x040fe40000000000 */
[C---:B------:R-:W-:Y:S02]  /*1ee0*/  VIADD R35, R33.reuse, 0x1c0 ;  /* 0x000001c021237836 */ /* 0x040fe40000000000 */
[----:B------:R-:W-:Y:S02]  /*1ef0*/  VIADD R34, R33, 0x220 ;  /* 0x0000022021227836 */ /* 0x000fe40000000000 */
[----:B--2---:R-:W-:-:S02]  /*1f00*/  IMAD.MOV.U32 R7, RZ, RZ, R5 ;  /* 0x000000ffff077224 */ /* 0x004fc400078e0005 */
[----:B------:R-:W2:Y:S01]  /*1f10*/  @!P1 LD.E.STRONG.SM R5, desc[UR12][R2.64] ;  /* 0x0000000c02059980 */ /* 0x000ea2000c10b900 */
[----:B------:R-:W-:Y:S01]  /*1f20*/  ISETP.GE.U32.AND P1, PT, R0, UR7, PT ;  /* 0x0000000700007c0c */ /* 0x000fe2000bf26070 */
[--C-:B------:R-:W-:Y:S02]  /*1f30*/  IMAD.MOV.U32 R9, RZ, RZ, R7.reuse ;  /* 0x000000ffff097224 */ /* 0x100fe400078e0007 */
[--C-:B------:R-:W-:Y:S02]  /*1f40*/  IMAD.MOV.U32 R11, RZ, RZ, R7.reuse ;  /* 0x000000ffff0b7224 */ /* 0x100fe400078e0007 */
[--C-:B------:R-:W-:Y:S02]  /*1f50*/  IMAD.MOV.U32 R15, RZ, RZ, R7.reuse ;  /* 0x000000ffff0f7224 */ /* 0x100fe400078e0007 */
[--C-:B------:R-:W-:Y:S01]  /*1f60*/  IMAD.MOV.U32 R17, RZ, RZ, R7.reuse ;  /* 0x000000ffff117224 */ /* 0x100fe200078e0007 */
[----:B------:R-:W3:Y:S01]  /*1f70*/  @!P2 LD.E.STRONG.SM R9, desc[UR12][R2.64+0x80] ;  /* 0x0000800c0209a980 */ /* 0x000ee2000c10b900 */
[----:B------:R-:W-:Y:S01]  /*1f80*/  VIADD R0, R33, 0x160 ;  /* 0x0000016021007836 */ /* 0x000fe20000000000 */
[----:B------:R-:W-:Y:S01]  /*1f90*/  ISETP.GE.U32.AND P2, PT, R4, UR7, PT ;  /* 0x0000000704007c0c */ /* 0x000fe2000bf46070 */
[--C-:B------:R-:W-:Y:S01]  /*1fa0*/  IMAD.MOV.U32 R13, RZ, RZ, R7.reuse ;  /* 0x000000ffff0d7224 */ /* 0x100fe200078e0007 */
[----:B------:R-:W4:Y:S01]  /*1fb0*/  @!P3 LD.E.STRONG.SM R11, desc[UR12][R2.64+0x100] ;  /* 0x0001000c020bb980 */ /* 0x000f22000c10b900 */
[----:B------:R-:W-:Y:S01]  /*1fc0*/  IMAD.MOV.U32 R19, RZ, RZ, R7 ;  /* 0x000000ffff137224 */ /* 0x000fe200078e0007 */
[----:B------:R-:W-:-:S02]  /*1fd0*/  ISETP.GE.U32.AND P3, PT, R0, UR7, PT ;  /* 0x0000000700007c0c */ /* 0x000fc4000bf66070 */
[----:B------:R-:W4:Y:S01]  /*1fe0*/  @!P5 LD.E.STRONG.SM R15, desc[UR12][R2.64+0x200] ;  /* 0x0002000c020fd980 */ /* 0x000f22000c10b900 */
[----:B------:R-:W-:-:S03]  /*1ff0*/  ISETP.GE.U32.AND P5, PT, R37, UR7, PT ;  /* 0x0000000725007c0c */ /* 0x000fc6000bfa6070 */
[----:B------:R-:W4:Y:S01]  /*2000*/  @!P6 LD.E.STRONG.SM R17, desc[UR12][R2.64+0x280] ;  /* 0x0002800c0211e980 */ /* 0x000f22000c10b900 */
[----:B------:R-:W-:Y:S01]  /*2010*/  ISETP.GE.U32.AND P6, PT, R36, UR7, PT ;  /* 0x0000000724007c0c */ /* 0x000fe2000bfc6070 */
[C---:B------:R-:W-:Y:S02]  /*2020*/  VIADD R4, R33.reuse, 0x180 ;  /* 0x0000018021047836 */ /* 0x040fe40000000000 */
[----:B------:R-:W-:Y:S01]  /*2030*/  VIADD R0, R33, 0x1a0 ;  /* 0x000001a021007836 */ /* 0x000fe20000000000 */
[----:B------:R-:W4:Y:S01]  /*2040*/  @!P4 LD.E.STRONG.SM R13, desc[UR12][R2.64+0x180] ;  /* 0x0001800c020dc980 */ /* 0x000f22000c10b900 */
[--C-:B------:R-:W-:Y:S01]  /*2050*/  IMAD.MOV.U32 R21, RZ, RZ, R7.reuse ;  /* 0x000000ffff157224 */ /* 0x100fe200078e0007 */
[----:B------:R-:W-:Y:S01]  /*2060*/  ISETP.GE.U32.AND P4, PT, R4, UR7, PT ;  /* 0x0000000704007c0c */ /* 0x000fe2000bf86070 */
[--C-:B------:R-:W-:Y:S01]  /*2070*/  IMAD.MOV.U32 R23, RZ, RZ, R7.reuse ;  /* 0x000000ffff177224 */ /* 0x100fe200078e0007 */
[----:B------:R-:W4:Y:S01]  /*2080*/  @!P0 LD.E.STRONG.SM R19, desc[UR12][R2.64+0x300] ;  /* 0x0003000c02138980 */ /* 0x000f22000c10b900 */
[----:B------:R-:W-:Y:S01]  /*2090*/  ISETP.GE.U32.AND P0, PT, R0, UR7, PT ;  /* 0x0000000700007c0c */ /* 0x000fe2000bf06070 */
[----:B------:R-:W-:-:S02]  /*20a0*/  IMAD.MOV.U32 R25, RZ, RZ, R7 ;  /* 0x000000ffff197224 */ /* 0x000fc400078e0007 */
[--C-:B------:R-:W-:Y:S01]  /*20b0*/  IMAD.MOV.U32 R27, RZ, RZ, R7.reuse ;  /* 0x000000ffff1b7224 */ /* 0x100fe200078e0007 */
[----:B------:R-:W4:Y:S01]  /*20c0*/  @!P1 LD.E.STRONG.SM R21, desc[UR12][R2.64+0x380] ;  /* 0x0003800c02159980 */ /* 0x000f22000c10b900 */
[----:B------:R-:W-:Y:S02]  /*20d0*/  IMAD.MOV.U32 R29, RZ, RZ, R7 ;  /* 0x000000ffff1d7224 */ /* 0x000fe400078e0007 */
[C---:B------:R-:W-:Y:S01]  /*20e0*/  VIADD R4, R33.reuse, 0x1e0 ;  /* 0x000001e021047836 */ /* 0x040fe20000000000 */
[----:B------:R-:W4:Y:S01]  /*20f0*/  @!P5 LD.E.STRONG.SM R23, desc[UR12][R2.64+0x400] ;  /* 0x0004000c0217d980 */ /* 0x000f22000c10b900 */
[C---:B------:R-:W-:Y:S02]  /*2100*/  VIADD R0, R33.reuse, 0x200 ;  /* 0x0000020021007836 */ /* 0x040fe40000000000 */
[----:B------:R-:W-:Y:S01]  /*2110*/  VIADD R33, R33, 0x240 ;  /* 0x0000024021217836 */ /* 0x000fe20000000000 */
[----:B------:R-:W4:Y:S01]  /*2120*/  @!P6 LD.E.STRONG.SM R25, desc[UR12][R2.64+0x480] ;  /* 0x0004800c0219e980 */ /* 0x000f22000c10b900 */
[----:B------:R-:W-:-:S02]  /*2130*/  ISETP.GE.U32.AND P1, PT, R4, UR7, PT ;  /* 0x0000000704007c0c */ /* 0x000fc4000bf26070 */
[----:B------:R-:W-:Y:S01]  /*2140*/  ISETP.GE.U32.AND P5, PT, R0, UR7, PT ;  /* 0x0000000700007c0c */ /* 0x000fe2000bfa6070 */
[----:B------:R-:W4:Y:S01]  /*2150*/  @!P2 LD.E.STRONG.SM R27, desc[UR12][R2.64+0x500] ;  /* 0x0005000c021ba980 */ /* 0x000f22000c10b900 */
[----:B------:R-:W-:Y:S02]  /*2160*/  ISETP.GE.U32.AND P6, PT, R35, UR7, PT ;  /* 0x0000000723007c0c */ /* 0x000fe4000bfc6070 */
[----:B------:R-:W-:Y:S01]  /*2170*/  ISETP.GE.U32.AND P2, PT, R34, UR7, PT ;  /* 0x0000000722007c0c */ /* 0x000fe2000bf46070 */
[----:B------:R-:W4:Y:S01]  /*2180*/  @!P3 LD.E.STRONG.SM R29, desc[UR12][R2.64+0x580] ;  /* 0x0005800c021db980 */ /* 0x000f22000c10b900 */
[----:B------:R-:W-:Y:S01]  /*2190*/  ISETP.GE.U32.AND P3, PT, R33, UR7, PT ;  /* 0x0000000721007c0c */ /* 0x000fe2000bf66070 */
[--C-:B------:R-:W-:Y:S02]  /*21a0*/  IMAD.MOV.U32 R41, RZ, RZ, R7.reuse ;  /* 0x000000ffff297224 */ /* 0x100fe400078e0007 */
[--C-:B------:R-:W-:Y:S02]  /*21b0*/  IMAD.MOV.U32 R43, RZ, RZ, R7.reuse ;  /* 0x000000ffff2b7224 */ /* 0x100fe400078e0007 */
[----:B------:R-:W-:-:S02]  /*21c0*/  IMAD.MOV.U32 R45, RZ, RZ, R7 ;  /* 0x000000ffff2d7224 */ /* 0x000fc400078e0007 */
[--C-:B------:R-:W-:Y:S01]  /*21d0*/  IMAD.MOV.U32 R0, RZ, RZ, R7.reuse ;  /* 0x000000ffff007224 */ /* 0x100fe200078e0007 */
[----:B------:R-:W4:Y:S01]  /*21e0*/  @!P4 LD.E.STRONG.SM R41, desc[UR12][R2.64+0x600] ;  /* 0x0006000c0229c980 */ /* 0x000f22000c10b900 */
[--C-:B------:R-:W-:Y:S02]  /*21f0*/  IMAD.MOV.U32 R4, RZ, RZ, R7.reuse ;  /* 0x000000ffff047224 */ /* 0x100fe400078e0007 */
[----:B------:R-:W-:Y:S01]  /*2200*/  IMAD.MOV.U32 R6, RZ, RZ, R7 ;  /* 0x000000ffff067224 */ /* 0x000fe200078e0007 */
[----:B------:R-:W4:Y:S04]  /*2210*/  @!P0 LD.E.STRONG.SM R43, desc[UR12][R2.64+0x680] ;  /* 0x0006800c022b8980 */ /* 0x000f28000c10b900 */
[----:B------:R-:W4:Y:S04]  /*2220*/  @!P6 LD.E.STRONG.SM R45, desc[UR12][R2.64+0x700] ;  /* 0x0007000c022de980 */ /* 0x000f28000c10b900 */
[----:B------:R-:W4:Y:S04]  /*2230*/  @!P1 LD.E.STRONG.SM R0, desc[UR12][R2.64+0x780] ;  /* 0x0007800c02009980 */ /* 0x000f28000c10b900 */
[----:B------:R-:W4:Y:S04]  /*2240*/  @!P5 LD.E.STRONG.SM R4, desc[UR12][R2.64+0x800] ;  /* 0x0008000c0204d980 */ /* 0x000f28000c10b900 */
[----:B------:R-:W4:Y:S04]  /*2250*/  @!P2 LD.E.STRONG.SM R6, desc[UR12][R2.64+0x880] ;  /* 0x0008800c0206a980 */ /* 0x000f28000c10b900 */
[----:B------:R-:W4:Y:S01]  /*2260*/  @!P3 LD.E.STRONG.SM R7, desc[UR12][R2.64+0x900] ;  /* 0x0009000c0207b980 */ /* 0x000f22000c10b900 */
[----:B------:R-:W0:Y:S01]  /*2270*/  S2R R39, SR_LANEID ;  /* 0x0000000000277919 */ /* 0x000e220000000000 */
[----:B------:R-:W1:Y:S01]  /*2280*/  S2UR UR5, SR_CgaCtaId ;  /* 0x00000000000579c3 */ /* 0x000e620000008800 */
[----:B------:R-:W-:Y:S01]  /*2290*/  SHF.R.U32.HI R40, RZ, 0x5, R31 ;  /* 0x00000005ff287819 */ /* 0x000fe2000001161f */
[----:B------:R-:W-:-:S02]  /*22a0*/  UMOV UR4, 0x400 ;  /* 0x0000040000047882 */ /* 0x000fc40000000000 */
[----:B-1----:R-:W-:Y:S02]  /*22b0*/  ULEA UR4, UR5, UR4, 0x18 ;  /* 0x0000000405047291 */ /* 0x002fe4000f8ec0ff */
[----:B0-----:R-:W-:-:S05]  /*22c0*/  IMAD R30, R40, 0x260, R39 ;  /* 0x00000260281e7824 */ /* 0x001fca00078e0227 */
[----:B------:R-:W-:-:S05]  /*22d0*/  LEA R30, R30, UR4, 0x2 ;  /* 0x000000041e1e7c11 */ /* 0x000fca000f8e10ff */
[----:B------:R-:W-:Y:S01]  /*22e0*/  IMAD R8, R39, 0x48, R30 ;  /* 0x0000004827087824 */ /* 0x000fe200078e021e */
[----:B------:R-:W-:Y:S01]  /*22f0*/  UISETP.NE.AND UP0, UPT, UR6, URZ, UPT ;  /* 0x000000ff0600728c */ /* 0x000fe2000bf05270 */
        /* <DEDUP_REMOVED lines=41> */
[----:B0-----:R-:W-:Y:S02]  /*2590*/  IADD3 R8, PT, PT, R28, R29, R32 ;  /* 0x0000001d1c087210 */ /* 0x001fe40007ffe020 */
[----:B------:R-:W-:Y:S02]  /*25a0*/  ISETP.NE.AND P1, PT, R39, 0x1f, PT ;  /* 0x0000001f2700780c */ /* 0x000fe40003f25270 */
[----:B------:R-:W-:Y:S02]  /*25b0*/  IADD3 R8, PT, PT, R26, R27, R8 ;  /* 0x0000001b1a087210 */ /* 0x000fe40007ffe008 */
[----:B------:R-:W-:Y:S02]  /*25c0*/  ISETP.NE.AND P2, PT, R40, 0xc, PT ;  /* 0x0000000c2800780c */ /* 0x000fe40003f45270 */
        /* <DEDUP_REMOVED lines=30> */
[----:B------:R-:W-:-:S03]  /*27b0*/  IMAD.IADD R11, R11, 0x1, R10 ;  /* 0x000000010b0b7824 */ /* 0x000fc600078e020a */
        /* <DEDUP_REMOVED lines=16> */
[----:B------:R-:W-:-:S04]  /*28c0*/  ISETP.NE.AND P0, PT, R40, 0x8, PT ;  /* 0x000000082800780c */ /* 0x000fc80003f05270 */
[----:B------:R-:W-:Y:S02]  /*28d0*/  SEL R8, R15, R8, !P0 ;  /* 0x000000080f087207 */ /* 0x000fe40004000000 */
[----:B------:R-:W-:Y:S02]  /*28e0*/  ISETP.NE.AND P0, PT, R40, 0xa, PT ;  /* 0x0000000a2800780c */ /* 0x000fe40003f05270 */
[----:B------:R-:W-:Y:S02]  /*28f0*/  SEL R8, R16, R8, !P1 ;  /* 0x0000000810087207 */ /* 0x000fe40004800000 */
[----:B------:R-:W-:Y:S02]  /*2900*/  ISETP.NE.AND P1, PT, R40, 0xb, PT ;  /* 0x0000000b2800780c */ /* 0x000fe40003f25270 */
[----:B------:R-:W-:Y:S02]  /*2910*/  SEL R8, R17, R8, !P0 ;  /* 0x0000000811087207 */ /* 0x000fe40004000000 */
[----:B------:R-:W-:-:S02]  /*2920*/  ISETP.GE.U32.AND P0, PT, R31, 0x20, PT ;  /* 0x000000201f00780c */ /* 0x000fc40003f06070 */
[----:B------:R-:W-:Y:S01]  /*2930*/  SEL R8, R18, R8, !P1 ;  /* 0x0000000812087207 */ /* 0x000fe20004800000 */
[----:B------:R-:W-:Y:S01]  /*2940*/  @!P2 IMAD.IADD R8, R19, 0x1, R18 ;  /* 0x000000011308a824 */ /* 0x000fe200078e0212 */
[----:B------:R-:W-:-:S04]  /*2950*/  ISETP.NE.AND P1, PT, R39, RZ, PT ;  /* 0x000000ff2700720c */ /* 0x000fc80003f25270 */
[----:B------:R-:W-:Y:S02]  /*2960*/  SEL R41, R41, RZ, P1 ;  /* 0x000000ff29297207 */ /* 0x000fe40000800000 */
[----:B------:R-:W-:-:S04]  /*2970*/  SEL R9, R8, RZ, P0 ;  /* 0x000000ff08097207 */ /* 0x000fc80000000000 */
[----:B-----5:R-:W-:Y:S01]  /*2980*/  IADD3 R9, PT, PT, R9, R41, R38 ;  /* 0x0000002909097210 */ /* 0x020fe20007ffe026 */
[----:B------:R-:W-:Y:S06]  /*2990*/  BRA `(.L_x_18) ;  /* 0x0000000c005c7947 */ /* 0x000fec0003800000 */
.L_x_17:
[----:B0-----:R-:W-:Y:S02]  /*29a0*/  IADD3 R8, PT, PT, R28, R29, R32 ;  /* 0x0000001d1c087210 */ /* 0x001fe40007ffe020 */
[C---:B------:R-:W-:Y:S02]  /*29b0*/  ISETP.NE.AND P1, PT, R39.reuse, 0x1f, PT ;  /* 0x0000001f2700780c */ /* 0x040fe40003f25270 */
[----:B------:R-:W-:Y:S02]  /*29c0*/  IADD3 R8, PT, PT, R26, R27, R8 ;  /* 0x0000001b1a087210 */ /* 0x000fe40007ffe008 */
        /* <DEDUP_REMOVED lines=37> */
[----:B------:R-:W-:Y:S01]  /*2c20*/  IMAD.IADD R14, R14, 0x1, R13 ;  /* 0x000000010e0e7824 */ /* 0x000fe200078e020d */
[----:B------:R-:W0:Y:S02]  /*2c30*/  LDS R11, [UR4+0x40] ;  /* 0x00004004ff0b7984 */ /* 0x000e240008000800 */
        /* <DEDUP_REMOVED lines=14> */
[----:B------:R-:W-:-:S04]  /*2d20*/  ISETP.NE.AND P0, PT, R40, 0xa, PT ;  /* 0x0000000a2800780c */ /* 0x000fc80003f05270 */
[----:B------:R-:W-:Y:S01]  /*2d30*/  SEL R8, R17, R8, !P0 ;  /* 0x0000000811087207 */ /* 0x000fe20004000000 */
[----:B------:R-:W-:Y:S01]  /*2d40*/  IMAD.IADD R17, R41, 0x1, -R38 ;  /* 0x0000000129117824 */ /* 0x000fe200078e0a26 */
[----:B------:R-:W-:-:S04]  /*2d50*/  ISETP.NE.AND P0, PT, R40, 0xb, PT ;  /* 0x0000000b2800780c */ /* 0x000fc80003f05270 */
[----:B------:R-:W-:Y:S02]  /*2d60*/  SEL R8, R18, R8, !P0 ;  /* 0x0000000812087207 */ /* 0x000fe40004000000 */
[----:B------:R-:W-:Y:S01]  /*2d70*/  ISETP.GT.U32.AND P0, PT, R31, 0x1f, PT ;  /* 0x0000001f1f00780c */ /* 0x000fe20003f04070 */
[----:B0-----:R-:W-:Y:S01]  /*2d80*/  IMAD.IADD R11, R19, 0x1, R11 ;  /* 0x00000001130b7824 */ /* 0x001fe200078e020b */
        /* <DEDUP_REMOVED lines=22> */
.L_x_64:
[----:B------:R-:W-:Y:S05]  /*2ef0*/  @!P0 BRA `(.L_x_21) ;  /* 0x0000000000248947 */ /* 0x000fea0003800000 */
[----:B------:R-:W-:-:S07]  /*2f00*/  IMAD.MOV.U32 R14, RZ, RZ, 0x1de ;  /* 0x000001deff0e7424 */ /* 0x000fce00078e00ff */
.L_x_23:
[----:B------:R-:W-:Y:S05]  /*2f10*/  NANOSLEEP R14 ;  /* 0x0000000e0000735d */ /* 0x000fea0003800000 */
[----:B------:R-:W2:Y:S01]  /*2f20*/  LD.E.64.STRONG.GPU R8, desc[UR12][R12.64+0x100] ;  /* 0x0001000c0c087980 */ /* 0x000ea2000c10fb00 */
[----:B------:R-:W-:Y:S01]  /*2f30*/  UMOV UR5, 0xffffffff ;  /* 0xffffffff00057882 */ /* 0x000fe20000000000 */
[----:B------:R-:W-:Y:S02]  /*2f40*/  SHF.R.U32.HI R14, RZ, 0x1, R14 ;  /* 0x00000001ff0e7819 */ /* 0x000fe4000001160e */
[----:B--2---:R-:W-:Y:S01]  /*2f50*/  ISETP.NE.AND P0, PT, R8, 0x63, PT ;  /* 0x000000630800780c */ /* 0x004fe20003f05270 */
[----:B------:R-:W-:-:S12]  /*2f60*/  BRA.DIV UR5, `(.L_x_22) ;  /* 0x0000001a05747947 */ /* 0x000fd8000b800000 */
[----:B------:R-:W-:-:S13]  /*2f70*/  VOTE.ANY P0, !P0 ;  /* 0x0000000000ff7806 */ /* 0x000fda0004000100 */
.L_x_67:
[----:B------:R-:W-:Y:S05]  /*2f80*/  @P0 BRA `(.L_x_23) ;  /* 0xfffffffc00e00947 */ /* 0x000fea000383ffff */
.L_x_21:
[----:B------:R-:W-:Y:S01]  /*2f90*/  UMOV UR5, 0xffffffff ;  /* 0xffffffff00057882 */ /* 0x000fe20000000000 */
[----:B------:R-:W-:Y:S02]  /*2fa0*/  ISETP.NE.AND P2, PT, R8, 0x65, PT ;  /* 0x000000650800780c */ /* 0x000fe40003f45270 */
[----:B------:R-:W-:Y:S11]  /*2fb0*/  BRA.DIV UR5, `(.L_x_24) ;  /* 0x0000001a05807947 */ /* 0x000ff6000b800000 */
[----:B------:R-:W0:Y:S01]  /*2fc0*/  S2R R19, SR_GEMASK ;  /* 0x0000000000137919 */ /* 0x000e220000003c00 */
[----:B------:R-:W-:-:S04]  /*2fd0*/  VOTE.ANY R10, PT, !P2 ;  /* 0x00000000000a7806 */ /* 0x000fc800050e0100 */
[----:B0-----:R-:W-:-:S05]  /*2fe0*/  LOP3.LUT R10, R10, 0x80000000, R19, 0xec, !PT ;  /* 0x800000000a0a7812 */ /* 0x001fca00078eec13 */
[----:B------:R-:W-:-:S05]  /*2ff0*/  VIADD R13, R10, 0xffffffff ;  /* 0xffffffff0a0d7836 */ /* 0x000fca0000000000 */
[----:B------:R-:W-:Y:S01]  /*3000*/  LOP3.LUT R13, R10, R13, RZ, 0xc, !PT ;  /* 0x0000000d0a0d7212 */ /* 0x000fe200078e0cff */
[----:B------:R-:W-:-:S03]  /*3010*/  VIADD R10, R39, 0x2 ;  /* 0x00000002270a7836 */ /* 0x000fc60000000000 */
[----:B------:R-:W0:Y:S02]  /*3020*/  POPC R15, R13 ;  /* 0x0000000d000f7309 */ /* 0x000e240000000000 */
[----:B0-----:R-:W0:Y:S01]  /*3030*/  SHFL.DOWN PT, R16, R9, 0x1, R15 ;  /* 0x0820000009107989 */ /* 0x001e2200000e000f */
[----:B------:R-:W-:-:S04]  /*3040*/  ISETP.GE.AND P0, PT, R39, R15, PT ;  /* 0x0000000f2700720c */ /* 0x000fc80003f06270 */
[----:B0-----:R-:W-:Y:S02]  /*3050*/  SEL R16, R16, RZ, !P0 ;  /* 0x000000ff10107207 */ /* 0x001fe40004000000 */
[----:B------:R-:W-:Y:S01]  /*3060*/  ISETP.GT.AND P0, PT, R10, R15, PT ;  /* 0x0000000f0a00720c */ /* 0x000fe20003f04270 */
[----:B------:R-:W-:Y:S02]  /*3070*/  VIADD R10, R39, 0x4 ;  /* 0x00000004270a7836 */ /* 0x000fe40000000000 */
[----:B------:R-:W-:-:S05]  /*3080*/  IMAD.IADD R12, R16, 0x1, R9 ;  /* 0x00000001100c7824 */ /* 0x000fca00078e0209 */
[----:B------:R-:W0:Y:S02]  /*3090*/  SHFL.DOWN PT, R16, R12, 0x2, R15 ;  /* 0x084000000c107989 */ /* 0x000e2400000e000f */
[----:B0-----:R-:W-:Y:S02]  /*30a0*/  SEL R43, R16, RZ, !P0 ;  /* 0x000000ff102b7207 */ /* 0x001fe40004000000 */
[----:B------:R-:W-:Y:S01]  /*30b0*/  ISETP.GT.AND P0, PT, R10, R15, PT ;  /* 0x0000000f0a00720c */ /* 0x000fe20003f04270 */
[----:B------:R-:W-:Y:S02]  /*30c0*/  VIADD R10, R39, 0x8 ;  /* 0x00000008270a7836 */ /* 0x000fe40000000000 */
[----:B------:R-:W-:Y:S02]  /*30d0*/  IMAD.IADD R38, R12, 0x1, R43 ;  /* 0x000000010c267824 */ /* 0x000fe400078e022b */
[----:B------:R-:W0:Y:S03]  /*30e0*/  LDC.64 R12, c[0x0][0x390] ;  /* 0x0000e400ff0c7b82 */ /* 0x000e260000000a00 */
[----:B------:R-:W1:Y:S02]  /*30f0*/  SHFL.DOWN PT, R16, R38, 0x4, R15 ;  /* 0x0880000026107989 */ /* 0x000e6400000e000f */
[----:B-1----:R-:W-:-:S02]  /*3100*/  SEL R9, R16, RZ, !P0 ;  /* 0x000000ff10097207 */ /* 0x002fc40004000000 */
[----:B------:R-:W-:-:S03]  /*3110*/  ISETP.GT.AND P0, PT, R10, R15, PT ;  /* 0x0000000f0a00720c */ /* 0x000fc60003f04270 */
[----:B------:R-:W-:Y:S01]  /*3120*/  IMAD.IADD R44, R38, 0x1, R9 ;  /* 0x00000001262c7824 */ /* 0x000fe200078e0209 */
[----:B0-----:R-:W-:-:S04]  /*3130*/  IADD3 R38, P3, PT, R12, 0x100, RZ ;  /* 0x000001000c267810 */ /* 0x001fc80007f7e0ff */
[----:B------:R-:W0:Y:S01]  /*3140*/  SHFL.DOWN PT, R16, R44, 0x8, R15 ;  /* 0x090000002c107989 */ /* 0x000e2200000e000f */
[----:B------:R-:W-:Y:S01]  /*3150*/  IMAD.X R43, RZ, RZ, R13, P3 ;  /* 0x000000ffff2b7224 */ /* 0x000fe200018e060d */
[----:B0-----:R-:W-:Y:S02]  /*3160*/  SEL R9, R16, RZ, !P0 ;  /* 0x000000ff10097207 */ /* 0x001fe40004000000 */
[----:B------:R-:W-:Y:S01]  /*3170*/  ISETP.NE.AND P0, PT, R8, 0x65, PT ;  /* 0x000000650800780c */ /* 0x000fe20003f05270 */
[----:B------:R-:W-:Y:S02]  /*3180*/  VIADD R8, R39, 0x10 ;  /* 0x0000001027087836 */ /* 0x000fe40000000000 */
[----:B------:R-:W-:-:S03]  /*3190*/  IMAD.IADD R42, R44, 0x1, R9 ;  /* 0x000000012c2a7824 */ /* 0x000fc600078e0209 */
[----:B------:R-:W-:Y:S02]  /*31a0*/  ISETP.GT.AND P2, PT, R8, R15, PT ;  /* 0x0000000f0800720c */ /* 0x000fe40003f44270 */
[----:B------:R-:W0:Y:S05]  /*31b0*/  SHFL.DOWN PT, R16, R42, 0x10, R15 ;  /* 0x0a0000002a107989 */ /* 0x000e2a00000e000f */
[----:B------:R-:W-:Y:S02]  /*31c0*/  VOTE.ALL P0, P0 ;  /* 0x0000000000ff7806 */ /* 0x000fe40000000000 */
[----:B0-----:R-:W-:-:S05]  /*31d0*/  SEL R9, R16, RZ, !P2 ;  /* 0x000000ff10097207 */ /* 0x001fca0005000000 */
[----:B------:R-:W-:-:S07]  /*31e0*/  IMAD.IADD R12, R42, 0x1, R9 ;  /* 0x000000012a0c7824 */ /* 0x000fce00078e0209 */
.L_x_76:
[----:B------:R-:W-:Y:S05]  /*31f0*/  @!P0 BRA `(.L_x_25) ;  /* 0x0000000000e48947 */ /* 0x000fea0003800000 */
[----:B------:R-:W-:-:S07]  /*3200*/  IMAD.MOV.U32 R42, RZ, RZ, 0x1de ;  /* 0x000001deff2a7424 */ /* 0x000fce00078e00ff */
.L_x_31:
[----:B------:R-:W-:Y:S02]  /*3210*/  IMAD.MOV.U32 R8, RZ, RZ, R38 ;  /* 0x000000ffff087224 */ /* 0x000fe400078e0026 */
[----:B------:R-:W-:Y:S02]  /*3220*/  IMAD.MOV.U32 R9, RZ, RZ, R43 ;  /* 0x000000ffff097224 */ /* 0x000fe400078e002b */
        /* <DEDUP_REMOVED lines=8> */
.L_x_79:
[----:B------:R-:W-:Y:S05]  /*32b0*/  @!P0 BRA `(.L_x_27) ;  /* 0x0000000000248947 */ /* 0x000fea0003800000 */
[----:B------:R-:W-:-:S07]  /*32c0*/  IMAD.MOV.U32 R13, RZ, RZ, R42 ;  /* 0x000000ffff0d7224 */ /* 0x000fce00078e002a */
.L_x_29:
[----:B------:R-:W-:Y:S05]  /*32d0*/  NANOSLEEP R13 ;  /* 0x0000000d0000735d */ /* 0x000fea0003800000 */
[----:B------:R-:W2:Y:S01]  /*32e0*/  LD.E.64.STRONG.GPU R8, desc[UR12][R14.64+-0x100] ;  /* 0xffff000c0e087980 */ /* 0x000ea2000c10fb00 */
[----:B------:R-:W-:Y:S01]  /*32f0*/  UMOV UR5, 0xffffffff ;  /* 0xffffffff00057882 */ /* 0x000fe20000000000 */
[----:B------:R-:W-:Y:S02]  /*3300*/  SHF.R.U32.HI R13, RZ, 0x1, R13 ;  /* 0x00000001ff0d7819 */ /* 0x000fe4000001160d */
[----:B--2---:R-:W-:Y:S01]  /*3310*/  ISETP.NE.AND P0, PT, R8, 0x63, PT ;  /* 0x000000630800780c */ /* 0x004fe20003f05270 */
[----:B------:R-:W-:-:S12]  /*3320*/  BRA.DIV UR5, `(.L_x_28) ;  /* 0x0000001a05c87947 */ /* 0x000fd8000b800000 */
[----:B------:R-:W-:-:S13]  /*3330*/  VOTE.ANY P0, !P0 ;  /* 0x0000000000ff7806 */ /* 0x000fda0004000100 */
.L_x_82:
[----:B------:R-:W-:Y:S05]  /*3340*/  @P0 BRA `(.L_x_29) ;  /* 0xfffffffc00e00947 */ /* 0x000fea000383ffff */
.L_x_27:
[----:B------:R-:W-:Y:S01]  /*3350*/  UMOV UR5, 0xffffffff ;  /* 0xffffffff00057882 */ /* 0x000fe20000000000 */
[----:B------:R-:W-:Y:S02]  /*3360*/  ISETP.NE.AND P0, PT, R8, 0x65, PT ;  /* 0x000000650800780c */ /* 0x000fe40003f05270 */
[----:B------:R-:W-:Y:S11]  /*3370*/  BRA.DIV UR5, `(.L_x_30) ;  /* 0x0000001a05d47947 */ /* 0x000ff6000b800000 */
[----:B------:R-:W-:Y:S01]  /*3380*/  VOTE.ANY R10, PT, !P0 ;  /* 0x00000000000a7806 */ /* 0x000fe200040e0100 */
[----:B------:R-:W-:-:S03]  /*3390*/  VIADD R18, R18, 0xffffffe0 ;  /* 0xffffffe012127836 */ /* 0x000fc60000000000 */
[----:B------:R-:W-:-:S05]  /*33a0*/  LOP3.LUT R10, R10, 0x80000000, R19, 0xec, !PT ;  /* 0x800000000a0a7812 */ /* 0x000fca00078eec13 */
        /* <DEDUP_REMOVED lines=14> */
[----:B------:R-:W-:-:S05]  /*3490*/  IMAD.IADD R45, R44, 0x1, R45 ;  /* 0x000000012c2d7824 */ /* 0x000fca00078e022d */
[----:B------:R-:W0:Y:S02]  /*34a0*/  SHFL.DOWN PT, R16, R45, 0x4, R15 ;  /* 0x088000002d107989 */ /* 0x000e2400000e000f */
[----:B0-----:R-:W-:Y:S02]  /*34b0*/  SEL R16, R16, RZ, !P0 ;  /* 0x000000ff10107207 */ /* 0x001fe40004000000 */
[----:B------:R-:W-:-:S03]  /*34c0*/  ISETP.GT.AND P0, PT, R10, R15, PT ;  /* 0x0000000f0a00720c */ /* 0x000fc60003f04270 */
[----:B------:R-:W-:-:S05]  /*34d0*/  IMAD.IADD R9, R45, 0x1, R16 ;  /* 0x000000012d097824 */ /* 0x000fca00078e0210 */
[----:B------:R-:W0:Y:S02]  /*34e0*/  SHFL.DOWN PT, R16, R9, 0x8, R15 ;  /* 0x0900000009107989 */ /* 0x000e2400000e000f */
[----:B0-----:R-:W-:Y:S02]  /*34f0*/  SEL R16, R16, RZ, !P0 ;  /* 0x000000ff10107207 */ /* 0x001fe40004000000 */
[----:B------:R-:W-:Y:S01]  /*3500*/  ISETP.NE.AND P0, PT, R8, 0x65, PT ;  /* 0x000000650800780c */ /* 0x000fe20003f05270 */
[----:B------:R-:W-:Y:S02]  /*3510*/  VIADD R8, R39, 0x10 ;  /* 0x0000001027087836 */ /* 0x000fe40000000000 */
[----:B------:R-:W-:-:S03]  /*3520*/  IMAD.IADD R44, R9, 0x1, R16 ;  /* 0x00000001092c7824 */ /* 0x000fc600078e0210 */
[----:B------:R-:W-:Y:S02]  /*3530*/  ISETP.GT.AND P2, PT, R8, R15, PT ;  /* 0x0000000f0800720c */ /* 0x000fe40003f44270 */
[----:B------:R-:W0:Y:S05]  /*3540*/  SHFL.DOWN PT, R16, R44, 0x10, R15 ;  /* 0x0a0000002c107989 */ /* 0x000e2a00000e000f */
[----:B------:R-:W-:Y:S02]  /*3550*/  VOTE.ALL P0, P0 ;  /* 0x0000000000ff7806 */ /* 0x000fe40000000000 */
[----:B0-----:R-:W-:-:S04]  /*3560*/  SEL R13, R16, RZ, !P2 ;  /* 0x000000ff100d7207 */ /* 0x001fc80005000000 */
[----:B------:R-:W-:-:S07]  /*3570*/  IADD3 R12, PT, PT, R44, R13, R12 ;  /* 0x0000000d2c0c7210 */ /* 0x000fce0007ffe00c */
.L_x_91:
[----:B------:R-:W-:Y:S05]  /*3580*/  @P0 BRA `(.L_x_31) ;  /* 0xfffffffc00200947 */ /* 0x000fea000383ffff */
.L_x_25:
[----:B------:R-:W-:Y:S01]  /*3590*/  ISETP.NE.AND P0, PT, R39, RZ, PT ;  /* 0x000000ff2700720c */ /* 0x000fe20003f05270 */
[----:B------:R-:W0:Y:S01]  /*35a0*/  @!P1 S2R R9, SR_CgaCtaId ;  /* 0x0000000000099919 */ /* 0x000e220000008800 */
[----:B------:R-:W-:Y:S01]  /*35b0*/  @!P1 MOV R8, 0x400 ;  /* 0x0000040000089802 */ /* 0x000fe20000000f00 */
[----:B------:R-:W-:Y:S02]  /*35c0*/  @!P1 IMAD.IADD R11, R11, 0x1, R12 ;  /* 0x000000010b0b9824 */ /* 0x000fe400078e020c */
[----:B------:R-:W-:-:S05]  /*35d0*/  @!P1 IMAD.MOV.U32 R10, RZ, RZ, 0x65 ;  /* 0x00000065ff0a9424 */ /* 0x000fca00078e00ff */
[----:B------:R1:W-:Y:S03]  /*35e0*/  @!P1 ST.E.64.STRONG.GPU desc[UR12][R40.64+0x100], R10 ;  /* 0x0001000a28009985 */ /* 0x0003e6000c10fb0c */
[----:B------:R-:W-:Y:S01]  /*35f0*/  @!P0 MOV R13, 0x400 ;  /* 0x00000400000d8802 */ /* 0x000fe20000000f00 */
[----:B------:R-:W2:Y:S01]  /*3600*/  @!P0 S2R R14, SR_CgaCtaId ;  /* 0x00000000000e8919 */ /* 0x000ea20000008800 */
[----:B0-----:R-:W-:Y:S01]  /*3610*/  @!P1 LEA R9, R9, R8, 0x18 ;  /* 0x0000000809099211 */ /* 0x001fe200078ec0ff */
[----:B------:R-:W-:Y:S02]  /*3620*/  IMAD.MOV.U32 R8, RZ, RZ, R17 ;  /* 0x000000ffff087224 */ /* 0x000fe400078e0011 */
[----:B------:R-:W-:Y:S02]  /*3630*/  @!P0 IMAD.MOV.U32 R8, RZ, RZ, R12 ;  /* 0x000000ffff088224 */ /* 0x000fe400078e000c */
[----:B------:R1:W-:Y:S04]  /*3640*/  @!P1 STS [R9+0x8], R11 ;  /* 0x0000080b09009388 */ /* 0x0003e80000000800 */
[----:B------:R1:W-:Y:S01]  /*3650*/  @!P1 STS [R9+0x4], R12 ;  /* 0x0000040c09009388 */ /* 0x0003e20000000800 */
[----:B--2---:R-:W-:-:S05]  /*3660*/  @!P0 LEA R13, R14, R13, 0x18 ;  /* 0x0000000d0e0d8211 */ /* 0x004fca00078ec0ff */
[----:B------:R1:W-:Y:S02]  /*3670*/  @!P0 STS [R13+0x54], R12 ;  /* 0x0000540c0d008388 */ /* 0x0003e40000000800 */
.L_x_19:
        /* <DEDUP_REMOVED lines=9> */
.L_x_18:
[----:B------:R-:W-:Y:S01]  /*3710*/  IMAD.IADD R32, R32, 0x1, R9 ;  /* 0x0000000120207824 */ /* 0x000fe200078e0209 */
[----:B------:R-:W0:Y:S01]  /*3720*/  S2R R11, SR_LANEID ;  /* 0x00000000000b7919 */ /* 0x000e220000000000 */
[----:B------:R-:W-:Y:S02]  /*3730*/  BAR.SYNC.DEFER_BLOCKING 0x0 ;  /* 0x0000000000007b1d */ /* 0x000fe40000010000 */
[----:B------:R-:W-:Y:S01]  /*3740*/  IMAD.IADD R29, R29, 0x1, R32 ;  /* 0x000000011d1d7824 */ /* 0x000fe200078e0220 */
[----:B------:R-:W-:Y:S01]  /*3750*/  ISETP.NE.AND P0, PT, R31, RZ, PT ;  /* 0x000000ff1f00720c */ /* 0x000fe20003f05270 */
[----:B------:R-:W-:Y:S02]  /*3760*/  IMAD.U32 R14, RZ, RZ, UR7 ;  /* 0x00000007ff0e7e24 */ /* 0x000fe4000f8e00ff */
[----:B------:R-:W-:Y:S01]  /*3770*/  IMAD.IADD R28, R28, 0x1, R29 ;  /* 0x000000011c1c7824 */ /* 0x000fe200078e021d */
[----:B------:R-:W1:Y:S01]  /*3780*/  LDCU.64 UR8, c[0x0][0x388] ;  /* 0x00007100ff0877ac */ /* 0x000e620008000a00 */
[----:B------:R-:W2:Y:S02]  /*3790*/  S2R R12, SR_TID.X ;  /* 0x00000000000c7919 */ /* 0x000ea40000002100 */
[----:B------:R-:W-:-:S04]  /*37a0*/  IMAD.IADD R27, R27, 0x1, R28 ;  /* 0x000000011b1b7824 */ /* 0x000fc800078e021c */
[----:B------:R-:W-:-:S04]  /*37b0*/  IMAD.IADD R26, R26, 0x1, R27 ;  /* 0x000000011a1a7824 */ /* 0x000fc800078e021b */
[----:B------:R-:W-:-:S04]  /*37c0*/  IMAD.IADD R25, R25, 0x1, R26 ;  /* 0x0000000119197824 */ /* 0x000fc800078e021a */
[----:B------:R-:W-:-:S04]  /*37d0*/  IMAD.IADD R24, R24, 0x1, R25 ;  /* 0x0000000118187824 */ /* 0x000fc800078e0219 */
[----:B------:R-:W-:Y:S02]  /*37e0*/  IMAD.IADD R23, R23, 0x1, R24 ;  /* 0x0000000117177824 */ /* 0x000fe400078e0218 */
[----:B0-----:R-:W-:Y:S02]  /*37f0*/  IMAD R10, R11, 0x48, R30 ;  /* 0x000000480b0a7824 */ /* 0x001fe400078e021e */
[----:B------:R-:W-:-:S03]  /*3800*/  IMAD.IADD R22, R22, 0x1, R23 ;  /* 0x0000000116167824 */ /* 0x000fc600078e0217 */
[----:B------:R0:W-:Y:S01]  /*3810*/  STS [R10], R9 ;  /* 0x000000090a007388 */ /* 0x0001e20000000800 */
[----:B------:R-:W-:-:S03]  /*3820*/  IMAD.IADD R21, R21, 0x1, R22 ;  /* 0x0000000115157824 */ /* 0x000fc600078e0216 */
[----:B------:R-:W-:Y:S01]  /*3830*/  STS [R10+0x4], R32 ;  /* 0x000004200a007388 */ /* 0x000fe20000000800 */
        /* <DEDUP_REMOVED lines=12> */
[----:B0-----:R-:W-:-:S03]  /*3900*/  IMAD.IADD R9, R2, 0x1, R3 ;  /* 0x0000000102097824 */ /* 0x001fc600078e0203 */
[----:B------:R-:W-:Y:S01]  /*3910*/  STS [R10+0x20], R23 ;  /* 0x000020170a007388 */ /* 0x000fe20000000800 */
[----:B------:R-:W-:-:S03]  /*3920*/  IMAD.IADD R0, R0, 0x1, R9 ;  /* 0x0000000100007824 */ /* 0x000fc600078e0209 */
[----:B------:R-:W-:Y:S04]  /*3930*/  STS [R10+0x24], R22 ;  /* 0x000024160a007388 */ /* 0x000fe80000000800 */
[----:B------:R-:W-:Y:S04]  /*3940*/  STS [R10+0x28], R21 ;  /* 0x000028150a007388 */ /* 0x000fe80000000800 */
[----:B------:R-:W-:Y:S04]  /*3950*/  STS [R10+0x2c], R20 ;  /* 0x00002c140a007388 */ /* 0x000fe80000000800 */
[----:B------:R-:W-:Y:S04]  /*3960*/  STS [R10+0x30], R7 ;  /* 0x000030070a007388 */ /* 0x000fe80000000800 */
[----:B------:R-:W-:Y:S04]  /*3970*/  STS [R10+0x34], R6 ;  /* 0x000034060a007388 */ /* 0x000fe80000000800 */
[----:B------:R-:W-:Y:S04]  /*3980*/  STS [R10+0x38], R5 ;  /* 0x000038050a007388 */ /* 0x000fe80000000800 */
[----:B------:R-:W-:Y:S04]  /*3990*/  STS [R10+0x3c], R8 ;  /* 0x00003c080a007388 */ /* 0x000fe80000000800 */
[----:B------:R2:W-:Y:S04]  /*39a0*/  STS [R10+0x40], R3 ;  /* 0x000040030a007388 */ /* 0x0005e80000000800 */
[----:B------:R-:W-:Y:S04]  /*39b0*/  STS [R10+0x44], R9 ;  /* 0x000044090a007388 */ /* 0x000fe80000000800 */
[----:B------:R0:W-:Y:S01]  /*39c0*/  STS [R10+0x48], R0 ;  /* 0x000048000a007388 */ /* 0x0001e20000000800 */
[----:B------:R-:W-:-:S03]  /*39d0*/  NOP ;  /* 0x0000000000007918 */ /* 0x000fc60000000000 */
[----:B------:R-:W-:Y:S01]  /*39e0*/  LDS R43, [R30] ;  /* 0x000000001e2b7984 */ /* 0x000fe20000000800 */
[C---:B--2---:R-:W-:Y:S02]  /*39f0*/  LOP3.LUT R3, R12.reuse, 0x1f, RZ, 0xc0, !PT ;  /* 0x0000001f0c037812 */ /* 0x044fe400078ec0ff */
[----:B------:R-:W-:Y:S01]  /*3a00*/  LOP3.LUT R12, R12, 0x3e0, RZ, 0xc0, !PT ;  /* 0x000003e00c0c7812 */ /* 0x000fe200078ec0ff */
[----:B------:R-:W-:Y:S04]  /*3a10*/  LDS R45, [R30+0x80] ;  /* 0x000080001e2d7984 */ /* 0x000fe80000000800 */
[----:B------:R-:W-:Y:S01]  /*3a20*/  LDS R4, [R30+0x100] ;  /* 0x000100001e047984 */ /* 0x000fe20000000800 */
[----:B------:R-:W-:-:S03]  /*3a30*/  IMAD R12, R12, 0x13, R3 ;  /* 0x000000130c0c7824 */ /* 0x000fc600078e0203 */
[----:B------:R-:W-:Y:S01]  /*3a40*/  LDS R41, [R30+0x180] ;  /* 0x000180001e297984 */ /* 0x000fe20000000800 */
[----:B0-----:R-:W-:-:S03]  /*3a50*/  VIADD R10, R12, 0x20 ;  /* 0x000000200c0a7836 */ /* 0x001fc60000000000 */
[----:B------:R-:W-:Y:S04]  /*3a60*/  LDS R39, [R30+0x200] ;  /* 0x000200001e277984 */ /* 0x000fe80000000800 */
        /* <DEDUP_REMOVED lines=14> */
[----:B------:R-:W-:Y:S01]  /*3b50*/  @!P0 STS [UR4+0x7b80], R14 ;  /* 0x007b800eff008988 */ /* 0x000fe20008000804 */
[----:B------:R-:W-:Y:S01]  /*3b60*/  BAR.SYNC.DEFER_BLOCKING 0x0 ;  /* 0x0000000000007b1d */ /* 0x000fe20000010000 */
[----:B------:R-:W-:-:S05]  /*3b70*/  IADD3 R3, P0, PT, R12, UR10, RZ ;  /* 0x0000000a0c037c10 */ /* 0x000fca000ff1e0ff */
[----:B------:R-:W0:Y:S01]  /*3b80*/  S2R R2, SR_TID.X ;  /* 0x0000000000027919 */ /* 0x000e220000002100 */
[----:B------:R-:W2:Y:S01]  /*3b90*/  LDS R0, [UR4+0x7b80] ;  /* 0x007b8004ff007984 */ /* 0x000ea20008000800 */
[C---:B0-----:R-:W-:Y:S02]  /*3ba0*/  LOP3.LUT R6, R2.reuse, 0x3e0, RZ, 0xc0, !PT ;  /* 0x000003e002067812 */ /* 0x041fe400078ec0ff */
[----:B------:R-:W-:-:S05]  /*3bb0*/  LOP3.LUT R2, R2, 0x1f, RZ, 0xc0, !PT ;  /* 0x0000001f02027812 */ /* 0x000fca00078ec0ff */
[----:B------:R-:W-:Y:S02]  /*3bc0*/  IMAD R8, R6, 0x13, R2 ;  /* 0x0000001306087824 */ /* 0x000fe400078e0202 */
[----:B------:R-:W-:Y:S01]  /*3bd0*/  IMAD.X R6, RZ, RZ, UR11, P0 ;  /* 0x0000000bff067e24 */ /* 0x000fe200080e06ff */
[----:B-1----:R-:W-:-:S04]  /*3be0*/  LEA R2, P0, R3, UR8, 0x2 ;  /* 0x0000000803027c11 */ /* 0x002fc8000f8010ff */
[----:B------:R-:W-:Y:S01]  /*3bf0*/  LEA.HI.X R3, R3, UR9, R6, 0x2, P0 ;  /* 0x0000000903037c11 */ /* 0x000fe200080f1406 */
[----:B------:R-:W-:Y:S01]  /*3c00*/  VIADD R6, R8, 0x40 ;  /* 0x0000004008067836 */ /* 0x000fe20000000000 */
[-C--:B--2---:R-:W-:Y:S01]  /*3c10*/  ISETP.GE.AND P1, PT, R12, R0.reuse, PT ;  /* 0x000000000c00720c */ /* 0x084fe20003f26270 */
[----:B------:R-:W-:Y:S01]  /*3c20*/  VIADD R12, R8, 0xa0 ;  /* 0x000000a0080c7836 */ /* 0x000fe20000000000 */
[-C--:B------:R-:W-:Y:S01]  /*3c30*/  ISETP.GE.AND P2, PT, R10, R0.reuse, PT ;  /* 0x000000000a00720c */ /* 0x080fe20003f46270 */
[----:B------:R-:W-:Y:S01]  /*3c40*/  VIADD R10, R8, 0x60 ;  /* 0x00000060080a7836 */ /* 0x000fe20000000000 */
[-C--:B------:R-:W-:Y:S01]  /*3c50*/  ISETP.GE.AND P3, PT, R6, R0.reuse, PT ;  /* 0x000000000600720c */ /* 0x080fe20003f66270 */
[----:B------:R-:W-:Y:S01]  /*3c60*/  VIADD R6, R8, 0x80 ;  /* 0x0000008008067836 */ /* 0x000fe20000000000 */
[-C--:B------:R-:W-:Y:S02]  /*3c70*/  ISETP.GE.AND P6, PT, R12, R0.reuse, PT ;  /* 0x000000000c00720c */ /* 0x080fe40003fc6270 */
[-C--:B------:R-:W-:Y:S01]  /*3c80*/  ISETP.GE.AND P4, PT, R10, R0.reuse, PT ;  /* 0x000000000a00720c */ /* 0x080fe20003f86270 */
[----:B------:R-:W-:Y:S01]  /*3c90*/  VIADD R10, R8, 0xc0 ;  /* 0x000000c0080a7836 */ /* 0x000fe20000000000 */
[----:B------:R-:W-:Y:S01]  /*3ca0*/  ISETP.GE.AND P5, PT, R6, R0, PT ;  /* 0x000000000600720c */ /* 0x000fe20003fa6270 */
[----:B------:R-:W-:-:S02]  /*3cb0*/  VIADD R6, R8, 0xe0 ;  /* 0x000000e008067836 */ /* 0x000fc40000000000 */
[----:B------:R0:W-:Y:S01]  /*3cc0*/  @!P1 STG.E desc[UR12][R2.64], R43 ;  /* 0x0000002b02009986 */ /* 0x0001e2000c10190c */
[-C--:B------:R-:W-:Y:S02]  /*3cd0*/  ISETP.GE.AND P0, PT, R10, R0.reuse, PT ;  /* 0x000000000a00720c */ /* 0x080fe40003f06270 */
[-C--:B------:R-:W-:Y:S01]  /*3ce0*/  ISETP.GE.AND P1, PT, R6, R0.reuse, PT ;  /* 0x000000000600720c */ /* 0x080fe20003f26270 */
[----:B------:R1:W-:Y:S01]  /*3cf0*/  @!P2 STG.E desc[UR12][R2.64+0x80], R45 ;  /* 0x0000802d0200a986 */ /* 0x0003e2000c10190c */
[-C--:B------:R-:W-:Y:S01]  /*3d00*/  ISETP.GE.AND P2, PT, R37, R0.reuse, PT ;  /* 0x000000002500720c */ /* 0x080fe20003f46270 */
[C---:B------:R-:W-:Y:S02]  /*3d10*/  VIADD R37, R8.reuse, 0x140 ;  /* 0x0000014008257836 */ /* 0x040fe40000000000 */
[----:B------:R-:W-:Y:S01]  /*3d20*/  VIADD R6, R8, 0x160 ;  /* 0x0000016008067836 */ /* 0x000fe20000000000 */
[----:B------:R1:W-:Y:S01]  /*3d30*/  @!P3 STG.E desc[UR12][R2.64+0x100], R4 ;  /* 0x000100040200b986 */ /* 0x0003e2000c10190c */
[----:B------:R-:W-:Y:S01]  /*3d40*/  ISETP.GE.AND P3, PT, R36, R0, PT ;  /* 0x000000002400720c */ /* 0x000fe20003f66270 */
[----:B0-----:R-:W-:-:S02]  /*3d50*/  VIADD R43, R8, 0x1a0 ;  /* 0x000001a0082b7836 */ /* 0x001fc40000000000 */
[----:B------:R1:W-:Y:S01]  /*3d60*/  @!P4 STG.E desc[UR12][R2.64+0x180], R41 ;  /* 0x000180290200c986 */ /* 0x0003e2000c10190c */
[-C--:B------:R-:W-:Y:S01]  /*3d70*/  ISETP.GE.AND P4, PT, R37, R0.reuse, PT ;  /* 0x000000002500720c */ /* 0x080fe20003f86270 */
[----:B------:R-:W-:Y:S02]  /*3d80*/  VIADD R37, R8, 0x180 ;  /* 0x0000018008257836 */ /* 0x000fe40000000000 */
[----:B------:R1:W-:Y:S01]  /*3d90*/  @!P5 STG.E desc[UR12][R2.64+0x200], R39 ;  /* 0x000200270200d986 */ /* 0x0003e2000c10190c */
[----:B------:R-:W-:-:S03]  /*3da0*/  ISETP.GE.AND P5, PT, R6, R0, PT ;  /* 0x000000000600720c */ /* 0x000fc60003fa6270 */
[----:B------:R1:W-:Y:S01]  /*3db0*/  @!P6 STG.E desc[UR12][R2.64+0x280], R29 ;  /* 0x0002801d0200e986 */ /* 0x0003e2000c10190c */
[-C--:B------:R-:W-:Y:S01]  /*3dc0*/  ISETP.GE.AND P6, PT, R37, R0.reuse, PT ;  /* 0x000000002500720c */ /* 0x080fe20003fc6270 */
[C---:B------:R-:W-:Y:S02]  /*3dd0*/  VIADD R37, R8.reuse, 0x1e0 ;  /* 0x000001e008257836 */ /* 0x040fe40000000000 */
[----:B------:R1:W-:Y:S01]  /*3de0*/  @!P1 STG.E desc[UR12][R2.64+0x380], R27 ;  /* 0x0003801b02009986 */ /* 0x0003e2000c10190c */
[-C--:B------:R-:W-:Y:S01]  /*3df0*/  ISETP.GE.AND P1, PT, R35, R0.reuse, PT ;  /* 0x000000002300720c */ /* 0x080fe20003f26270 */
[----:B------:R-:W-:Y:S02]  /*3e00*/  VIADD R35, R8, 0x200 ;  /* 0x0000020008237836 */ /* 0x000fe40000000000 */
[----:B------:R1:W-:Y:S01]  /*3e10*/  @!P0 STG.E desc[UR12][R2.64+0x300], R31 ;  /* 0x0003001f02008986 */ /* 0x0003e2000c10190c */
[----:B------:R-:W-:-:S03]  /*3e20*/  ISETP.GE.AND P0, PT, R43, R0, PT ;  /* 0x000000002b00720c */ /* 0x000fc60003f06270 */
        /* <DEDUP_REMOVED lines=8> */
[----:B------:R1:W-:Y:S04]  /*3eb0*/  @!P6 STG.E desc[UR12][R2.64+0x600], R15 ;  /* 0x0006000f0200e986 */ /* 0x0003e8000c10190c */
[----:B------:R1:W-:Y:S04]  /*3ec0*/  @!P0 STG.E desc[UR12][R2.64+0x680], R13 ;  /* 0x0006800d02008986 */ /* 0x0003e8000c10190c */
[----:B------:R1:W-:Y:S04]  /*3ed0*/  @!P1 STG.E desc[UR12][R2.64+0x700], R11 ;  /* 0x0007000b02009986 */ /* 0x0003e8000c10190c */
[----:B------:R1:W-:Y:S04]  /*3ee0*/  @!P2 STG.E desc[UR12][R2.64+0x780], R9 ;  /* 0x000780090200a986 */ /* 0x0003e8000c10190c */
[----:B------:R1:W-:Y:S04]  /*3ef0*/  @!P3 STG.E desc[UR12][R2.64+0x800], R7 ;  /* 0x000800070200b986 */ /* 0x0003e8000c10190c */
[----:B------:R1:W-:Y:S01]  /*3f00*/  @!P4 STG.E desc[UR12][R2.64+0x880], R5 ;  /* 0x000880050200c986 */ /* 0x0003e2000c10190c */
[----:B------:R-:W-:Y:S05]  /*3f10*/  @P5 EXIT ;  /* 0x000000000000594d */ /* 0x000fea0003800000 */
[----:B------:R-:W-:Y:S01]  /*3f20*/  STG.E desc[UR12][R2.64+0x900], R25 ;  /* 0x0009001902007986 */ /* 0x000fe2000c10190c */
[----:B------:R-:W-:Y:S05]  /*3f30*/  EXIT ;  /* 0x000000000000794d */ /* 0x000fea0003800000 */
.L_x_5:
[----:B------:R-:W-:Y:S01]  /*3f40*/  BSSY B1, `(.L_x_32) ;  /* 0x0000006000017945 */ /* 0x000fe20003800000 */
[----:B------:R-:W-:Y:S01]  /*3f50*/  PLOP3.LUT P0, PT, P0, PT, PT, 0x8, 0x80 ;  /* 0x000000000080781c */ /* 0x000fe2000070e170 */
[----:B------:R-:W-:-:S12]  /*3f60*/  IMAD.MOV.U32 R10, RZ, RZ, -0x1 ;  /* 0xffffffffff0a7424 */ /* 0x000fd800078e00ff */
[----:B------:R-:W-:Y:S05]  /*3f70*/  WARPSYNC.COLLECTIVE R10, `(.L_x_33) ;  /* 0x000000000a087348 */ /* 0x000fea0003c00000 */
[----:B------:R-:W-:Y:S01]  /*3f80*/  VOTE.ANY P0, P0 ;  /* 0x0000000000ff7806 */ /* 0x000fe20000000100 */
[----:B------:R-:W-:-:S12]  /*3f90*/  ENDCOLLECTIVE ;  /* 0x000000000000791b */ /* 0x000fd80003800000 */
.L_x_33:
[----:B------:R-:W-:Y:S05]  /*3fa0*/  BSYNC B1 ;  /* 0x0000000000017941 */ /* 0x000fea0003800000 */
.L_x_32:
[----:B------:R-:W-:Y:S05]  /*3fb0*/  BRA `(.L_x_34) ;  /* 0xffffffd000147947 */ /* 0x000fea000383ffff */
.L_x_7:
[----:B------:R-:W-:Y:S01]  /*3fc0*/  BSSY B1, `(.L_x_35) ;  /* 0x0000006000017945 */ /* 0x000fe20003800000 */
[----:B------:R-:W-:Y:S01]  /*3fd0*/  PLOP3.LUT P0, PT, P0, PT, PT, 0x8, 0x80 ;  /* 0x000000000080781c */ /* 0x000fe2000070e170 */
[----:B------:R-:W-:-:S12]  /*3fe0*/  IMAD.MOV.U32 R10, RZ, RZ, -0x1 ;  /* 0xffffffffff0a7424 */ /* 0x000fd800078e00ff */
[----:B------:R-:W-:Y:S05]  /*3ff0*/  WARPSYNC.COLLECTIVE R10, `(.L_x_36) ;  /* 0x000000000a087348 */ /* 0x000fea0003c00000 */
[----:B------:R-:W-:Y:S01]  /*4000*/  VOTE.ANY P0, P0 ;  /* 0x0000000000ff7806 */ /* 0x000fe20000000100 */
[----:B------:R-:W-:-:S12]  /*4010*/  ENDCOLLECTIVE ;  /* 0x000000000000791b */ /* 0x000fd80003800000 */
.L_x_36:
[----:B------:R-:W-:Y:S05]  /*4020*/  BSYNC B1 ;  /* 0x0000000000017941 */ /* 0x000fea0003800000 */
.L_x_35:
[----:B------:R-:W-:Y:S05]  /*4030*/  BRA `(.L_x_37) ;  /* 0xffffffd000187947 */ /* 0x000fea000383ffff */
.L_x_9:
[----:B------:R-:W0:Y:S01]  /*4040*/  S2R R8, SR_GEMASK ;  /* 0x0000000000087919 */ /* 0x000e220000003c00 */
[----:B------:R-:W-:Y:S01]  /*4050*/  BSSY B1, `(.L_x_38) ;  /* 0x0000006000017945 */ /* 0x000fe20003800000 */
[----:B------:R-:W-:Y:S01]  /*4060*/  PLOP3.LUT P2, PT, P0, PT, PT, 0x8, 0x80 ;  /* 0x000000000080781c */ /* 0x000fe2000074e170 */
[----:B------:R-:W-:-:S12]  /*4070*/  IMAD.MOV.U32 R10, RZ, RZ, -0x1 ;  /* 0xffffffffff0a7424 */ /* 0x000fd800078e00ff */
[----:B0-----:R-:W-:Y:S05]  /*4080*/  WARPSYNC.COLLECTIVE R10, `(.L_x_39) ;  /* 0x000000000a087348 */ /* 0x001fea0003c00000 */
[----:B------:R-:W-:Y:S01]  /*4090*/  VOTE.ANY R10, PT, P2 ;  /* 0x00000000000a7806 */ /* 0x000fe200010e0100 */
[----:B0-----:R-:W-:Y:S06]  /*40a0*/  ENDCOLLECTIVE ;  /* 0x000000000000791b */ /* 0x001fec0003800000 */
.L_x_39:
[----:B------:R-:W-:Y:S05]  /*40b0*/  BSYNC B1 ;  /* 0x0000000000017941 */ /* 0x000fea0003800000 */
.L_x_38:
[----:B------:R-:W-:Y:S01]  /*40c0*/  LOP3.LUT R10, R10, 0x80000000, R8, 0xec, !PT ;  /* 0x800000000a0a7812 */ /* 0x000fe200078eec08 */
[----:B------:R-:W-:Y:S01]  /*40d0*/  IMAD.MOV.U32 R14, RZ, RZ, 0x1 ;  /* 0x00000001ff0e7424 */ /* 0x000fe200078e00ff */
[----:B------:R-:W-:Y:S01]  /*40e0*/  ISETP.NE.AND P0, PT, R12, 0x65, PT ;  /* 0x000000650c00780c */ /* 0x000fe20003f05270 */
[C---:B------:R-:W-:Y:S02]  /*40f0*/  VIADD R38, R37.reuse, 0x2 ;  /* 0x0000000225267836 */ /* 0x040fe40000000000 */
[C---:B------:R-:W-:Y:S02]  /*4100*/  VIADD R11, R10.reuse, 0xffffffff ;  /* 0xffffffff0a0b7836 */ /* 0x040fe40000000000 */
[C---:B------:R-:W-:Y:S02]  /*4110*/  VIADD R19, R37.reuse, 0x4 ;  /* 0x0000000425137836 */ /* 0x040fe40000000000 */
[----:B------:R-:W-:Y:S01]  /*4120*/  VIADD R39, R37, 0x10 ;  /* 0x0000001025277836 */ /* 0x000fe20000000000 */
[----:B------:R-:W-:Y:S01]  /*4130*/  LOP3.LUT R11, R10, R11, RZ, 0xc, !PT ;  /* 0x0000000b0a0b7212 */ /* 0x000fe200078e0cff */
[----:B------:R-:W-:-:S03]  /*4140*/  IMAD.MOV.U32 R10, RZ, RZ, -0x1 ;  /* 0xffffffffff0a7424 */ /* 0x000fc600078e00ff */
[----:B------:R0:W1:Y:S04]  /*4150*/  POPC R15, R11 ;  /* 0x0000000b000f7309 */ /* 0x0000680000000000 */
[----:B01----:R-:W-:Y:S05]  /*4160*/  WARPSYNC.COLLECTIVE R10, `(.L_x_40) ;  /* 0x000000000a087348 */ /* 0x003fea0003c00000 */
[----:B-1----:R1:W2:Y:S02]  /*4170*/  SHFL.DOWN P2, R16, R13, R14, R15 ;  /* 0x0800000e0d107389 */ /* 0x0022a4000004000f */
[----:B012---:R-:W-:Y:S05]  /*4180*/  ENDCOLLECTIVE ;  /* 0x000000000000791b */ /* 0x007fea0003800000 */
.L_x_40:
[----:B------:R-:W-:Y:S01]  /*4190*/  IMAD.MOV.U32 R14, RZ, RZ, 0x2 ;  /* 0x00000002ff0e7424 */ /* 0x000fe200078e00ff */
[----:B------:R-:W-:-:S04]  /*41a0*/  ISETP.GE.AND P2, PT, R37, R15, PT ;  /* 0x0000000f2500720c */ /* 0x000fc80003f46270 */
[----:B------:R-:W-:-:S05]  /*41b0*/  SEL R16, R16, RZ, !P2 ;  /* 0x000000ff10107207 */ /* 0x000fca0005000000 */
[----:B------:R-:W-:-:S04]  /*41c0*/  IMAD.IADD R36, R16, 0x1, R13 ;  /* 0x0000000110247824 */ /* 0x000fc800078e020d */
[----:B------:R-:W-:-:S07]  /*41d0*/  IMAD.MOV.U32 R13, RZ, RZ, R36 ;  /* 0x000000ffff0d7224 */ /* 0x000fce00078e0024 */
[----:B------:R-:W-:Y:S05]  /*41e0*/  WARPSYNC.COLLECTIVE R10, `(.L_x_41) ;  /* 0x000000000a087348 */ /* 0x000fea0003c00000 */
[----:B------:R0:W1:Y:S02]  /*41f0*/  SHFL.DOWN P2, R16, R13, R14, R15 ;  /* 0x0800000e0d107389 */ /* 0x000064000004000f */
[----:B01----:R-:W-:Y:S05]  /*4200*/  ENDCOLLECTIVE ;  /* 0x000000000000791b */ /* 0x003fea0003800000 */
.L_x_41:
[----:B------:R-:W-:Y:S01]  /*4210*/  IMAD.MOV.U32 R14, RZ, RZ, 0x4 ;  /* 0x00000004ff0e7424 */ /* 0x000fe200078e00ff */
[----:B------:R-:W-:-:S04]  /*4220*/  ISETP.GT.AND P2, PT, R38, R15, PT ;  /* 0x0000000f2600720c */ /* 0x000fc80003f44270 */
[----:B------:R-:W-:-:S05]  /*4230*/  SEL R11, R16, RZ, !P2 ;  /* 0x000000ff100b7207 */ /* 0x000fca0005000000 */
[----:B------:R-:W-:Y:S02]  /*4240*/  IMAD.IADD R40, R36, 0x1, R11 ;  /* 0x0000000124287824 */ /* 0x000fe400078e020b */
[----:B------:R-:W-:Y:S02]  /*4250*/  VIADD R36, R37, 0x8 ;  /* 0x0000000825247836 */ /* 0x000fe40000000000 */
[----:B------:R-:W-:-:S07]  /*4260*/  IMAD.MOV.U32 R13, RZ, RZ, R40 ;  /* 0x000000ffff0d7224 */ /* 0x000fce00078e0028 */
[----:B------:R-:W-:Y:S05]  /*4270*/  WARPSYNC.COLLECTIVE R10, `(.L_x_42) ;  /* 0x000000000a087348 */ /* 0x000fea0003c00000 */
[----:B------:R0:W1:Y:S02]  /*4280*/  SHFL.DOWN P2, R16, R13, R14, R15 ;  /* 0x0800000e0d107389 */ /* 0x000064000004000f */
[----:B01----:R-:W-:Y:S05]  /*4290*/  ENDCOLLECTIVE ;  /* 0x000000000000791b */ /* 0x003fea0003800000 */
.L_x_42:
[----:B------:R-:W-:Y:S01]  /*42a0*/  IMAD.MOV.U32 R14, RZ, RZ, 0x8 ;  /* 0x00000008ff0e7424 */ /* 0x000fe200078e00ff */
[----:B------:R-:W-:-:S04]  /*42b0*/  ISETP.GT.AND P2, PT, R19, R15, PT ;  /* 0x0000000f1300720c */ /* 0x000fc80003f44270 */
[----:B------:R-:W-:-:S05]  /*42c0*/  SEL R11, R16, RZ, !P2 ;  /* 0x000000ff100b7207 */ /* 0x000fca0005000000 */
[----:B------:R-:W-:-:S04]  /*42d0*/  IMAD.IADD R42, R40, 0x1, R11 ;  /* 0x00000001282a7824 */ /* 0x000fc800078e020b */
[----:B------:R-:W-:-:S07]  /*42e0*/  IMAD.MOV.U32 R13, RZ, RZ, R42 ;  /* 0x000000ffff0d7224 */ /* 0x000fce00078e002a */
[----:B------:R-:W-:Y:S05]  /*42f0*/  WARPSYNC.COLLECTIVE R10, `(.L_x_43) ;  /* 0x000000000a087348 */ /* 0x000fea0003c00000 */
[----:B------:R0:W1:Y:S02]  /*4300*/  SHFL.DOWN P2, R16, R13, R14, R15 ;  /* 0x0800000e0d107389 */ /* 0x000064000004000f */
[----:B01----:R-:W-:Y:S05]  /*4310*/  ENDCOLLECTIVE ;  /* 0x000000000000791b */ /* 0x003fea0003800000 */
.L_x_43:
        /* <DEDUP_REMOVED lines=8> */
.L_x_44:
[----:B------:R-:W-:Y:S05]  /*43a0*/  WARPSYNC.COLLECTIVE R10, `(.L_x_45) ;  /* 0x000000000a087348 */ /* 0x000fea0003c00000 */
[----:B------:R-:W-:Y:S01]  /*43b0*/  VOTE.ALL P0, P0 ;  /* 0x0000000000ff7806 */ /* 0x000fe20000000000 */
[----:B------:R-:W-:-:S12]  /*43c0*/  ENDCOLLECTIVE ;  /* 0x000000000000791b */ /* 0x000fd80003800000 */
.L_x_45:
[----:B------:R-:W0:Y:S01]  /*43d0*/  LDC.64 R12, c[0x0][0x390] ;  /* 0x0000e400ff0c7b82 */ /* 0x000e220000000a00 */
[----:B------:R-:W-:-:S04]  /*43e0*/  ISETP.GT.AND P2, PT, R39, R15, PT ;  /* 0x0000000f2700720c */ /* 0x000fc80003f44270 */
[----:B------:R-:W-:-:S05]  /*43f0*/  SEL R16, R16, RZ, !P2 ;  /* 0x000000ff10107207 */ /* 0x000fca0005000000 */
[----:B------:R-:W-:Y:S01]  /*4400*/  IMAD.IADD R40, R41, 0x1, R16 ;  /* 0x0000000129287824 */ /* 0x000fe200078e0210 */
[----:B0-----:R-:W-:-:S05]  /*4410*/  IADD3 R42, P2, PT, R12, 0x100, RZ ;  /* 0x000001000c2a7810 */ /* 0x001fca0007f5e0ff */
[----:B------:R-:W-:Y:S01]  /*4420*/  IMAD.X R43, RZ, RZ, R13, P2 ;  /* 0x000000ffff2b7224 */ /* 0x000fe200010e060d */
[----:B------:R-:W-:Y:S07]  /*4430*/  BRA `(.L_x_46) ;  /* 0xffffffcc00b47947 */ /* 0x000fee000383ffff */
.L_x_11:
[----:B------:R-:W-:Y:S01]  /*4440*/  BSSY B1, `(.L_x_47) ;  /* 0x0000006000017945 */ /* 0x000fe20003800000 */
[----:B------:R-:W-:Y:S01]  /*4450*/  PLOP3.LUT P0, PT, P0, PT, PT, 0x8, 0x80 ;  /* 0x000000000080781c */ /* 0x000fe2000070e170 */
[----:B------:R-:W-:-:S12]  /*4460*/  IMAD.MOV.U32 R10, RZ, RZ, -0x1 ;  /* 0xffffffffff0a7424 */ /* 0x000fd800078e00ff */
[----:B------:R-:W-:Y:S05]  /*4470*/  WARPSYNC.COLLECTIVE R10, `(.L_x_48) ;  /* 0x000000000a087348 */ /* 0x000fea0003c00000 */
[----:B------:R-:W-:Y:S01]  /*4480*/  VOTE.ANY P0, P0 ;  /* 0x0000000000ff7806 */ /* 0x000fe20000000100 */
[----:B------:R-:W-:-:S12]  /*4490*/  ENDCOLLECTIVE ;  /* 0x000000000000791b */ /* 0x000fd80003800000 */
.L_x_48:
[----:B------:R-:W-:Y:S05]  /*44a0*/  BSYNC B1 ;  /* 0x0000000000017941 */ /* 0x000fea0003800000 */
.L_x_47:
[----:B------:R-:W-:Y:S05]  /*44b0*/  BRA `(.L_x_49) ;  /* 0xffffffcc00bc7947 */ /* 0x000fea000383ffff */
.L_x_13:
[----:B------:R-:W-:Y:S01]  /*44c0*/  BSSY B1, `(.L_x_50) ;  /* 0x0000006000017945 */ /* 0x000fe20003800000 */
[----:B------:R-:W-:Y:S01]  /*44d0*/  PLOP3.LUT P0, PT, P0, PT, PT, 0x8, 0x80 ;  /* 0x000000000080781c */ /* 0x000fe2000070e170 */
[----:B------:R-:W-:-:S12]  /*44e0*/  IMAD.MOV.U32 R10, RZ, RZ, -0x1 ;  /* 0xffffffffff0a7424 */ /* 0x000fd800078e00ff */
[----:B------:R-:W-:Y:S05]  /*44f0*/  WARPSYNC.COLLECTIVE R10, `(.L_x_51) ;  /* 0x000000000a087348 */ /* 0x000fea0003c00000 */
[----:B------:R-:W-:Y:S01]  /*4500*/  VOTE.ANY P0, P0 ;  /* 0x0000000000ff7806 */ /* 0x000fe20000000100 */
[----:B------:R-:W-:-:S12]  /*4510*/  ENDCOLLECTIVE ;  /* 0x000000000000791b */ /* 0x000fd80003800000 */
.L_x_51:
[----:B------:R-:W-:Y:S05]  /*4520*/  BSYNC B1 ;  /* 0x0000000000017941 */ /* 0x000fea0003800000 */
.L_x_50:
[----:B------:R-:W-:Y:S05]  /*4530*/  BRA `(.L_x_52) ;  /* 0xffffffcc00c07947 */ /* 0x000fea000383ffff */
.L_x_15:
[----:B------:R-:W-:Y:S01]  /*4540*/  BSSY B1, `(.L_x_53) ;  /* 0x0000006000017945 */ /* 0x000fe20003800000 */
[----:B------:R-:W-:Y:S01]  /*4550*/  PLOP3.LUT P2, PT, P0, PT, PT, 0x8, 0x80 ;  /* 0x000000000080781c */ /* 0x000fe2000074e170 */
[----:B------:R-:W-:-:S12]  /*4560*/  IMAD.MOV.U32 R10, RZ, RZ, -0x1 ;  /* 0xffffffffff0a7424 */ /* 0x000fd800078e00ff */
[----:B------:R-:W-:Y:S05]  /*4570*/  WARPSYNC.COLLECTIVE R10, `(.L_x_54) ;  /* 0x000000000a087348 */ /* 0x000fea0003c00000 */
[----:B------:R-:W-:Y:S01]  /*4580*/  VOTE.ANY R10, PT, P2 ;  /* 0x00000000000a7806 */ /* 0x000fe200010e0100 */
[----:B------:R-:W-:Y:S06]  /*4590*/  ENDCOLLECTIVE ;  /* 0x000000000000791b */ /* 0x000fec0003800000 */
.L_x_54:
[----:B------:R-:W-:Y:S05]  /*45a0*/  BSYNC B1 ;  /* 0x0000000000017941 */ /* 0x000fea0003800000 */
.L_x_53:
[----:B------:R-:W-:Y:S01]  /*45b0*/  LOP3.LUT R10, R10, 0x80000000, R8, 0xec, !PT ;  /* 0x800000000a0a7812 */ /* 0x000fe200078eec08 */
[----:B------:R-:W-:Y:S02]  /*45c0*/  IMAD.MOV.U32 R14, RZ, RZ, 0x1 ;  /* 0x00000001ff0e7424 */ /* 0x000fe400078e00ff */
[----:B------:R-:W-:Y:S02]  /*45d0*/  VIADD R18, R18, 0xffffffe0 ;  /* 0xffffffe012127836 */ /* 0x000fe40000000000 */
[----:B------:R-:W-:-:S05]  /*45e0*/  VIADD R15, R10, 0xffffffff ;  /* 0xffffffff0a0f7836 */ /* 0x000fca0000000000 */
[----:B------:R-:W-:Y:S01]  /*45f0*/  LOP3.LUT R15, R10, R15, RZ, 0xc, !PT ;  /* 0x0000000f0a0f7212 */ /* 0x000fe200078e0cff */
[----:B------:R-:W-:-:S05]  /*4600*/  IMAD.MOV.U32 R10, RZ, RZ, -0x1 ;  /* 0xffffffffff0a7424 */ /* 0x000fca00078e00ff */
[----:B------:R-:W0:Y:S02]  /*4610*/  POPC R15, R15 ;  /* 0x0000000f000f7309 */ /* 0x000e240000000000 */
[----:B0-----:R-:W-:Y:S05]  /*4620*/  WARPSYNC.COLLECTIVE R10, `(.L_x_55) ;  /* 0x000000000a087348 */ /* 0x001fea0003c00000 */
[----:B0-----:R0:W1:Y:S02]  /*4630*/  SHFL.DOWN P2, R16, R13, R14, R15 ;  /* 0x0800000e0d107389 */ /* 0x001064000004000f */
[----:B01----:R-:W-:Y:S05]  /*4640*/  ENDCOLLECTIVE ;  /* 0x000000000000791b */ /* 0x003fea0003800000 */
.L_x_55:
[----:B------:R-:W-:Y:S01]  /*4650*/  ISETP.GE.AND P0, PT, R37, R15, PT ;  /* 0x0000000f2500720c */ /* 0x000fe20003f06270 */
[----:B------:R-:W-:-:S03]  /*4660*/  IMAD.MOV.U32 R14, RZ, RZ, 0x2 ;  /* 0x00000002ff0e7424 */ /* 0x000fc600078e00ff */
[----:B------:R-:W-:Y:S02]  /*4670*/  SEL R16, R16, RZ, !P0 ;  /* 0x000000ff10107207 */ /* 0x000fe40004000000 */
[----:B------:R-:W-:-:S03]  /*4680*/  ISETP.GT.AND P0, PT, R38, R15, PT ;  /* 0x0000000f2600720c */ /* 0x000fc60003f04270 */
[----:B------:R-:W-:-:S04]  /*4690*/  IMAD.IADD R41, R16, 0x1, R13 ;  /* 0x0000000110297824 */ /* 0x000fc800078e020d */
[----:B------:R-:W-:-:S07]  /*46a0*/  IMAD.MOV.U32 R13, RZ, RZ, R41 ;  /* 0x000000ffff0d7224 */ /* 0x000fce00078e0029 */
[----:B------:R-:W-:Y:S05]  /*46b0*/  WARPSYNC.COLLECTIVE R10, `(.L_x_56) ;  /* 0x000000000a087348 */ /* 0x000fea0003c00000 */
[----:B------:R0:W1:Y:S02]  /*46c0*/  SHFL.DOWN P2, R16, R13, R14, R15 ;  /* 0x0800000e0d107389 */ /* 0x000064000004000f */
[----:B01----:R-:W-:Y:S05]  /*46d0*/  ENDCOLLECTIVE ;  /* 0x000000000000791b */ /* 0x003fea0003800000 */
.L_x_56:
[----:B------:R-:W-:Y:S01]  /*46e0*/  IMAD.MOV.U32 R14, RZ, RZ, 0x4 ;  /* 0x00000004ff0e7424 */ /* 0x000fe200078e00ff */
[----:B------:R-:W-:Y:S02]  /*46f0*/  SEL R16, R16, RZ, !P0 ;  /* 0x000000ff10107207 */ /* 0x000fe40004000000 */
[----:B------:R-:W-:-:S03]  /*4700*/  ISETP.GT.AND P0, PT, R19, R15, PT ;  /* 0x0000000f1300720c */ /* 0x000fc60003f04270 */
[----:B------:R-:W-:-:S04]  /*4710*/  IMAD.IADD R41, R41, 0x1, R16 ;  /* 0x0000000129297824 */ /* 0x000fc800078e0210 */
[----:B------:R-:W-:-:S07]  /*4720*/  IMAD.MOV.U32 R13, RZ, RZ, R41 ;  /* 0x000000ffff0d7224 */ /* 0x000fce00078e0029 */
[----:B------:R-:W-:Y:S05]  /*4730*/  WARPSYNC.COLLECTIVE R10, `(.L_x_57) ;  /* 0x000000000a087348 */ /* 0x000fea0003c00000 */
[----:B------:R0:W1:Y:S02]  /*4740*/  SHFL.DOWN P2, R16, R13, R14, R15 ;  /* 0x0800000e0d107389 */ /* 0x000064000004000f */
[----:B01----:R-:W-:Y:S05]  /*4750*/  ENDCOLLECTIVE ;  /* 0x000000000000791b */ /* 0x003fea0003800000 */
.L_x_57:
[----:B------:R-:W-:Y:S01]  /*4760*/  IMAD.MOV.U32 R14, RZ, RZ, 0x8 ;  /* 0x00000008ff0e7424 */ /* 0x000fe200078e00ff */
[----:B------:R-:W-:Y:S02]  /*4770*/  SEL R16, R16, RZ, !P0 ;  /* 0x000000ff10107207 */ /* 0x000fe40004000000 */
[----:B------:R-:W-:-:S03]  /*4780*/  ISETP.GT.AND P0, PT, R36, R15, PT ;  /* 0x0000000f2400720c */ /* 0x000fc60003f04270 */
[----:B------:R-:W-:-:S10]  /*4790*/  IMAD.IADD R13, R41, 0x1, R16 ;  /* 0x00000001290d7824 */ /* 0x000fd400078e0210 */
[----:B------:R-:W-:Y:S05]  /*47a0*/  WARPSYNC.COLLECTIVE R10, `(.L_x_58) ;  /* 0x000000000a087348 */ /* 0x000fea0003c00000 */
[----:B------:R0:W1:Y:S02]  /*47b0*/  SHFL.DOWN P2, R16, R13, R14, R15 ;  /* 0x0800000e0d107389 */ /* 0x000064000004000f */
[----:B01----:R-:W-:Y:S05]  /*47c0*/  ENDCOLLECTIVE ;  /* 0x000000000000791b */ /* 0x003fea0003800000 */
.L_x_58:
        /* <DEDUP_REMOVED lines=8> */
.L_x_59:
[----:B------:R-:W-:Y:S02]  /*4850*/  SEL R16, R16, RZ, !P0 ;  /* 0x000000ff10107207 */ /* 0x000fe40004000000 */
[----:B------:R-:W-:Y:S02]  /*4860*/  ISETP.NE.AND P0, PT, R12, 0x65, PT ;  /* 0x000000650c00780c */ /* 0x000fe40003f05270 */
[----:B------:R-:W-:-:S11]  /*4870*/  IADD3 R40, PT, PT, R41, R16, R40 ;  /* 0x0000001029287210 */ /* 0x000fd60007ffe028 */
[----:B------:R-:W-:Y:S05]  /*4880*/  WARPSYNC.COLLECTIVE R10, `(.L_x_60) ;  /* 0x000000000a087348 */ /* 0x000fea0003c00000 */
[----:B------:R-:W-:Y:S01]  /*4890*/  VOTE.ALL P0, P0 ;  /* 0x0000000000ff7806 */ /* 0x000fe20000000000 */
[----:B------:R-:W-:-:S12]  /*48a0*/  ENDCOLLECTIVE ;  /* 0x000000000000791b */ /* 0x000fd80003800000 */
.L_x_60:
[----:B------:R-:W-:Y:S05]  /*48b0*/  BRA `(.L_x_61) ;  /* 0xffffffcc00607947 */ /* 0x000fea000383ffff */
.L_x_20:
[----:B------:R-:W-:Y:S01]  /*48c0*/  BSSY B0, `(.L_x_62) ;  /* 0x0000006000007945 */ /* 0x000fe20003800000 */
[----:B------:R-:W-:Y:S01]  /*48d0*/  PLOP3.LUT P0, PT, P0, PT, PT, 0x8, 0x80 ;  /* 0x000000000080781c */ /* 0x000fe2000070e170 */
[----:B------:R-:W-:-:S12]  /*48e0*/  IMAD.MOV.U32 R10, RZ, RZ, -0x1 ;  /* 0xffffffffff0a7424 */ /* 0x000fd800078e00ff */
[----:B------:R-:W-:Y:S05]  /*48f0*/  WARPSYNC.COLLECTIVE R10, `(.L_x_63) ;  /* 0x000000000a087348 */ /* 0x000fea0003c00000 */
[----:B------:R-:W-:Y:S01]  /*4900*/  VOTE.ANY P0, P0 ;  /* 0x0000000000ff7806 */ /* 0x000fe20000000100 */
[----:B------:R-:W-:-:S12]  /*4910*/  ENDCOLLECTIVE ;  /* 0x000000000000791b */ /* 0x000fd80003800000 */
.L_x_63:
[----:B------:R-:W-:Y:S05]  /*4920*/  BSYNC B0 ;  /* 0x0000000000007941 */ /* 0x000fea0003800000 */
.L_x_62:
[----:B------:R-:W-:Y:S05]  /*4930*/  BRA `(.L_x_64) ;  /* 0xffffffe4006c7947 */ /* 0x000fea000383ffff */
.L_x_22:
[----:B------:R-:W-:Y:S01]  /*4940*/  BSSY B0, `(.L_x_65) ;  /* 0x0000006000007945 */ /* 0x000fe20003800000 */
[----:B------:R-:W-:Y:S01]  /*4950*/  PLOP3.LUT P0, PT, P0, PT, PT, 0x8, 0x80 ;  /* 0x000000000080781c */ /* 0x000fe2000070e170 */
[----:B------:R-:W-:-:S12]  /*4960*/  IMAD.MOV.U32 R10, RZ, RZ, -0x1 ;  /* 0xffffffffff0a7424 */ /* 0x000fd800078e00ff */
[----:B------:R-:W-:Y:S05]  /*4970*/  WARPSYNC.COLLECTIVE R10, `(.L_x_66) ;  /* 0x000000000a087348 */ /* 0x000fea0003c00000 */
[----:B------:R-:W-:Y:S01]  /*4980*/  VOTE.ANY P0, P0 ;  /* 0x0000000000ff7806 */ /* 0x000fe20000000100 */
[----:B------:R-:W-:-:S12]  /*4990*/  ENDCOLLECTIVE ;  /* 0x000000000000791b */ /* 0x000fd80003800000 */
.L_x_66:
[----:B------:R-:W-:Y:S05]  /*49a0*/  BSYNC B0 ;  /* 0x0000000000007941 */ /* 0x000fea0003800000 */
.L_x_65:
[----:B------:R-:W-:Y:S05]  /*49b0*/  BRA `(.L_x_67) ;  /* 0xffffffe400707947 */ /* 0x000fea000383ffff */
.L_x_24:
[----:B------:R-:W0:Y:S01]  /*49c0*/  S2R R19, SR_GEMASK ;  /* 0x0000000000137919 */ /* 0x000e220000003c00 */
[----:B------:R-:W-:Y:S01]  /*49d0*/  BSSY B0, `(.L_x_68) ;  /* 0x0000007000007945 */ /* 0x000fe20003800000 */
[----:B------:R-:W-:Y:S01]  /*49e0*/  ISETP.NE.AND P0, PT, R8, 0x65, PT ;  /* 0x000000650800780c */ /* 0x000fe20003f05270 */
[----:B------:R-:W-:Y:S01]  /*49f0*/  IMAD.MOV.U32 R10, RZ, RZ, -0x1 ;  /* 0xffffffffff0a7424 */ /* 0x000fe200078e00ff */
[----:B------:R-:W-:-:S13]  /*4a00*/  PLOP3.LUT P2, PT, P2, PT, PT, 0x8, 0x80 ;  /* 0x000000000080781c */ /* 0x000fda000174e170 */
[----:B0-----:R-:W-:Y:S05]  /*4a10*/  WARPSYNC.COLLECTIVE R10, `(.L_x_69) ;  /* 0x000000000a087348 */ /* 0x001fea0003c00000 */
[----:B------:R-:W-:Y:S01]  /*4a20*/  VOTE.ANY R10, PT, P2 ;  /* 0x00000000000a7806 */ /* 0x000fe200010e0100 */
[----:B0-----:R-:W-:Y:S06]  /*4a30*/  ENDCOLLECTIVE ;  /* 0x000000000000791b */ /* 0x001fec0003800000 */
.L_x_69:
[----:B------:R-:W-:Y:S05]  /*4a40*/  BSYNC B0 ;  /* 0x0000000000007941 */ /* 0x000fea0003800000 */
.L_x_68:
[----:B------:R-:W-:Y:S01]  /*4a50*/  LOP3.LUT R10, R10, 0x80000000, R19, 0xec, !PT ;  /* 0x800000000a0a7812 */ /* 0x000fe200078eec13 */
[----:B------:R-:W-:-:S04]  /*4a60*/  IMAD.MOV.U32 R14, RZ, RZ, 0x1 ;  /* 0x00000001ff0e7424 */ /* 0x000fc800078e00ff */
[----:B------:R-:W-:-:S05]  /*4a70*/  VIADD R13, R10, 0xffffffff ;  /* 0xffffffff0a0d7836 */ /* 0x000fca0000000000 */
[----:B------:R-:W-:Y:S01]  /*4a80*/  LOP3.LUT R8, R10, R13, RZ, 0xc, !PT ;  /* 0x0000000d0a087212 */ /* 0x000fe200078e0cff */
[----:B------:R-:W-:Y:S02]  /*4a90*/  IMAD.MOV.U32 R13, RZ, RZ, R9 ;  /* 0x000000ffff0d7224 */ /* 0x000fe400078e0009 */
[----:B------:R-:W-:Y:S01]  /*4aa0*/  IMAD.MOV.U32 R10, RZ, RZ, -0x1 ;  /* 0xffffffffff0a7424 */ /* 0x000fe200078e00ff */
[----:B------:R0:W1:Y:S02]  /*4ab0*/  POPC R15, R8 ;  /* 0x00000008000f7309 */ /* 0x0000640000000000 */
[----:B0-----:R-:W-:-:S07]  /*4ac0*/  VIADD R8, R39, 0x4 ;  /* 0x0000000427087836 */ /* 0x001fce0000000000 */
[----:B-1----:R-:W-:Y:S05]  /*4ad0*/  WARPSYNC.COLLECTIVE R10, `(.L_x_70) ;  /* 0x000000000a087348 */ /* 0x002fea0003c00000 */
[----:B-1----:R0:W1:Y:S02]  /*4ae0*/  SHFL.DOWN P2, R16, R13, R14, R15 ;  /* 0x0800000e0d107389 */ /* 0x002064000004000f */
[----:B01----:R-:W-:Y:S05]  /*4af0*/  ENDCOLLECTIVE ;  /* 0x000000000000791b */ /* 0x003fea0003800000 */
.L_x_70:
[----:B------:R-:W-:Y:S01]  /*4b00*/  IMAD.MOV.U32 R14, RZ, RZ, 0x2 ;  /* 0x00000002ff0e7424 */ /* 0x000fe200078e00ff */
[----:B------:R-:W-:-:S04]  /*4b10*/  ISETP.GE.AND P2, PT, R39, R15, PT ;  /* 0x0000000f2700720c */ /* 0x000fc80003f46270 */
[----:B------:R-:W-:Y:S01]  /*4b20*/  SEL R12, R16, RZ, !P2 ;  /* 0x000000ff100c7207 */ /* 0x000fe20005000000 */
[----:B------:R-:W-:-:S04]  /*4b30*/  VIADD R16, R39, 0x2 ;  /* 0x0000000227107836 */ /* 0x000fc80000000000 */
[----:B------:R-:W-:Y:S01]  /*4b40*/  IMAD.IADD R12, R12, 0x1, R9 ;  /* 0x000000010c0c7824 */ /* 0x000fe200078e0209 */
[----:B------:R-:W-:-:S03]  /*4b50*/  ISETP.GT.AND P3, PT, R16, R15, PT ;  /* 0x0000000f1000720c */ /* 0x000fc60003f64270 */
[----:B------:R-:W-:-:S10]  /*4b60*/  IMAD.MOV.U32 R13, RZ, RZ, R12 ;  /* 0x000000ffff0d7224 */ /* 0x000fd400078e000c */
[----:B------:R-:W-:Y:S05]  /*4b70*/  WARPSYNC.COLLECTIVE R10, `(.L_x_71) ;  /* 0x000000000a087348 */ /* 0x000fea0003c00000 */
[----:B------:R0:W1:Y:S02]  /*4b80*/  SHFL.DOWN P2, R16, R13, R14, R15 ;  /* 0x0800000e0d107389 */ /* 0x000064000004000f */
[----:B01----:R-:W-:Y:S05]  /*4b90*/  ENDCOLLECTIVE ;  /* 0x000000000000791b */ /* 0x003fea0003800000 */
.L_x_71:
[----:B------:R-:W-:Y:S01]  /*4ba0*/  IMAD.MOV.U32 R14, RZ, RZ, 0x4 ;  /* 0x00000004ff0e7424 */ /* 0x000fe200078e00ff */
[----:B------:R-:W-:Y:S02]  /*4bb0*/  SEL R9, R16, RZ, !P3 ;  /* 0x000000ff10097207 */ /* 0x000fe40005800000 */
[----:B------:R-:W-:Y:S01]  /*4bc0*/  ISETP.GT.AND P3, PT, R8, R15, PT ;  /* 0x0000000f0800720c */ /* 0x000fe20003f64270 */
[----:B------:R-:W-:Y:S02]  /*4bd0*/  VIADD R8, R39, 0x8 ;  /* 0x0000000827087836 */ /* 0x000fe40000000000 */
[----:B------:R-:W-:-:S04]  /*4be0*/  IMAD.IADD R38, R12, 0x1, R9 ;  /* 0x000000010c267824 */ /* 0x000fc800078e0209 */
[----:B------:R-:W-:-:S07]  /*4bf0*/  IMAD.MOV.U32 R13, RZ, RZ, R38 ;  /* 0x000000ffff0d7224 */ /* 0x000fce00078e0026 */
[----:B------:R-:W-:Y:S05]  /*4c00*/  WARPSYNC.COLLECTIVE R10, `(.L_x_72) ;  /* 0x000000000a087348 */ /* 0x000fea0003c00000 */
[----:B------:R0:W1:Y:S02]  /*4c10*/  SHFL.DOWN P2, R16, R13, R14, R15 ;  /* 0x0800000e0d107389 */ /* 0x000064000004000f */
[----:B01----:R-:W-:Y:S05]  /*4c20*/  ENDCOLLECTIVE ;  /* 0x000000000000791b */ /* 0x003fea0003800000 */
.L_x_72:
        /* <DEDUP_REMOVED lines=9> */
.L_x_73:
[----:B------:R-:W-:Y:S01]  /*4cc0*/  IMAD.MOV.U32 R14, RZ, RZ, 0x10 ;  /* 0x00000010ff0e7424 */ /* 0x000fe200078e00ff */
[----:B------:R-:W-:-:S05]  /*4cd0*/  SEL R9, R16, RZ, !P3 ;  /* 0x000000ff10097207 */ /* 0x000fca0005800000 */
[----:B------:R-:W-:-:S04]  /*4ce0*/  IMAD.IADD R42, R44, 0x1, R9 ;  /* 0x000000012c2a7824 */ /* 0x000fc800078e0209 */
[----:B------:R-:W-:-:S07]  /*4cf0*/  IMAD.MOV.U32 R13, RZ, RZ, R42 ;  /* 0x000000ffff0d7224 */ /* 0x000fce00078e002a */
[----:B------:R-:W-:Y:S05]  /*4d00*/  WARPSYNC.COLLECTIVE R10, `(.L_x_74) ;  /* 0x000000000a087348 */ /* 0x000fea0003c00000 */
[----:B------:R0:W1:Y:S02]  /*4d10*/  SHFL.DOWN P2, R16, R13, R14, R15 ;  /* 0x0800000e0d107389 */ /* 0x000064000004000f */
[----:B01----:R-:W-:Y:S05]  /*4d20*/  ENDCOLLECTIVE ;  /* 0x000000000000791b */ /* 0x003fea0003800000 */
.L_x_74:
[----:B------:R-:W-:Y:S05]  /*4d30*/  WARPSYNC.COLLECTIVE R10, `(.L_x_75) ;  /* 0x000000000a087348 */ /* 0x000fea0003c00000 */
[----:B------:R-:W-:Y:S01]  /*4d40*/  VOTE.ALL P0, P0 ;  /* 0x0000000000ff7806 */ /* 0x000fe20000000000 */
[----:B------:R-:W-:-:S12]  /*4d50*/  ENDCOLLECTIVE ;  /* 0x000000000000791b */ /* 0x000fd80003800000 */
.L_x_75:
[----:B------:R-:W-:-:S04]  /*4d60*/  ISETP.GT.AND P2, PT, R8, R15, PT ;  /* 0x0000000f0800720c */ /* 0x000fc80003f44270 */
[----:B------:R-:W-:-:S05]  /*4d70*/  SEL R9, R16, RZ, !P2 ;  /* 0x000000ff10097207 */ /* 0x000fca0005000000 */
[----:B------:R-:W-:Y:S02]  /*4d80*/  IMAD.IADD R12, R42, 0x1, R9 ;  /* 0x000000012a0c7824 */ /* 0x000fe400078e0209 */
[----:B------:R-:W0:Y:S02]  /*4d90*/  LDC.64 R8, c[0x0][0x390] ;  /* 0x0000e400ff087b82 */ /* 0x000e240000000a00 */
[----:B0-----:R-:W-:-:S05]  /*4da0*/  IADD3 R38, P2, PT, R8, 0x100, RZ ;  /* 0x0000010008267810 */ /* 0x001fca0007f5e0ff */
[----:B------:R-:W-:Y:S01]  /*4db0*/  IMAD.X R43, RZ, RZ, R9, P2 ;  /* 0x000000ffff2b7224 */ /* 0x000fe200010e0609 */
[----:B------:R-:W-:Y:S07]  /*4dc0*/  BRA `(.L_x_76) ;  /* 0xffffffe400087947 */ /* 0x000fee000383ffff */
.L_x_26:
[----:B------:R-:W-:Y:S01]  /*4dd0*/  BSSY B0, `(.L_x_77) ;  /* 0x0000006000007945 */ /* 0x000fe20003800000 */
[----:B------:R-:W-:Y:S01]  /*4de0*/  PLOP3.LUT P0, PT, P0, PT, PT, 0x8, 0x80 ;  /* 0x000000000080781c */ /* 0x000fe2000070e170 */
[----:B------:R-:W-:-:S12]  /*4df0*/  IMAD.MOV.U32 R10, RZ, RZ, -0x1 ;  /* 0xffffffffff0a7424 */ /* 0x000fd800078e00ff */
[----:B------:R-:W-:Y:S05]  /*4e00*/  WARPSYNC.COLLECTIVE R10, `(.L_x_78) ;  /* 0x000000000a087348 */ /* 0x000fea0003c00000 */
[----:B------:R-:W-:Y:S01]  /*4e10*/  VOTE.ANY P0, P0 ;  /* 0x0000000000ff7806 */ /* 0x000fe20000000100 */
[----:B------:R-:W-:-:S12]  /*4e20*/  ENDCOLLECTIVE ;  /* 0x000000000000791b */ /* 0x000fd80003800000 */
.L_x_78:
[----:B------:R-:W-:Y:S05]  /*4e30*/  BSYNC B0 ;  /* 0x0000000000007941 */ /* 0x000fea0003800000 */
.L_x_77:
[----:B------:R-:W-:Y:S05]  /*4e40*/  BRA `(.L_x_79) ;  /* 0xffffffe400187947 */ /* 0x000fea000383ffff */
.L_x_28:
[----:B------:R-:W-:Y:S01]  /*4e50*/  BSSY B0, `(.L_x_80) ;  /* 0x0000006000007945 */ /* 0x000fe20003800000 */
[----:B------:R-:W-:Y:S01]  /*4e60*/  PLOP3.LUT P0, PT, P0, PT, PT, 0x8, 0x80 ;  /* 0x000000000080781c */ /* 0x000fe2000070e170 */
[----:B------:R-:W-:-:S12]  /*4e70*/  IMAD.MOV.U32 R10, RZ, RZ, -0x1 ;  /* 0xffffffffff0a7424 */ /* 0x000fd800078e00ff */
[----:B------:R-:W-:Y:S05]  /*4e80*/  WARPSYNC.COLLECTIVE R10, `(.L_x_81) ;  /* 0x000000000a087348 */ /* 0x000fea0003c00000 */
[----:B------:R-:W-:Y:S01]  /*4e90*/  VOTE.ANY P0, P0 ;  /* 0x0000000000ff7806 */ /* 0x000fe20000000100 */
[----:B------:R-:W-:-:S12]  /*4ea0*/  ENDCOLLECTIVE ;  /* 0x000000000000791b */ /* 0x000fd80003800000 */
.L_x_81:
[----:B------:R-:W-:Y:S05]  /*4eb0*/  BSYNC B0 ;  /* 0x0000000000007941 */ /* 0x000fea0003800000 */
.L_x_80:
[----:B------:R-:W-:Y:S05]  /*4ec0*/  BRA `(.L_x_82) ;  /* 0xffffffe4001c7947 */ /* 0x000fea000383ffff */
.L_x_30:
[----:B------:R-:W-:Y:S01]  /*4ed0*/  BSSY B0, `(.L_x_83) ;  /* 0x0000006000007945 */ /* 0x000fe20003800000 */
[----:B------:R-:W-:Y:S01]  /*4ee0*/  PLOP3.LUT P2, PT, P0, PT, PT, 0x8, 0x80 ;  /* 0x000000000080781c */ /* 0x000fe2000074e170 */
[----:B------:R-:W-:-:S12]  /*4ef0*/  IMAD.MOV.U32 R10, RZ, RZ, -0x1 ;  /* 0xffffffffff0a7424 */ /* 0x000fd800078e00ff */
[----:B------:R-:W-:Y:S05]  /*4f00*/  WARPSYNC.COLLECTIVE R10, `(.L_x_84) ;  /* 0x000000000a087348 */ /* 0x000fea0003c00000 */
[----:B------:R-:W-:Y:S01]  /*4f10*/  VOTE.ANY R10, PT, P2 ;  /* 0x00000000000a7806 */ /* 0x000fe200010e0100 */
[----:B------:R-:W-:Y:S06]  /*4f20*/  ENDCOLLECTIVE ;  /* 0x000000000000791b */ /* 0x000fec0003800000 */
.L_x_84:
[----:B------:R-:W-:Y:S05]  /*4f30*/  BSYNC B0 ;  /* 0x0000000000007941 */ /* 0x000fea0003800000 */
.L_x_83:
[----:B------:R-:W-:Y:S01]  /*4f40*/  LOP3.LUT R10, R10, 0x80000000, R19, 0xec, !PT ;  /* 0x800000000a0a7812 */ /* 0x000fe200078eec13 */
[----:B------:R-:W-:Y:S02]  /*4f50*/  IMAD.MOV.U32 R14, RZ, RZ, 0x1 ;  /* 0x00000001ff0e7424 */ /* 0x000fe400078e00ff */
[----:B------:R-:W-:Y:S02]  /*4f60*/  VIADD R18, R18, 0xffffffe0 ;  /* 0xffffffe012127836 */ /* 0x000fe40000000000 */
[----:B------:R-:W-:-:S05]  /*4f70*/  VIADD R13, R10, 0xffffffff ;  /* 0xffffffff0a0d7836 */ /* 0x000fca0000000000 */
[----:B------:R-:W-:Y:S01]  /*4f80*/  LOP3.LUT R45, R10, R13, RZ, 0xc, !PT ;  /* 0x0000000d0a2d7212 */ /* 0x000fe200078e0cff */
[----:B------:R-:W-:Y:S02]  /*4f90*/  IMAD.MOV.U32 R13, RZ, RZ, R9 ;  /* 0x000000ffff0d7224 */ /* 0x000fe400078e0009 */
[----:B------:R-:W-:Y:S01]  /*4fa0*/  IMAD.MOV.U32 R10, RZ, RZ, -0x1 ;  /* 0xffffffffff0a7424 */ /* 0x000fe200078e00ff */
[----:B------:R0:W1:Y:S06]  /*4fb0*/  POPC R15, R45 ;  /* 0x0000002d000f7309 */ /* 0x00006c0000000000 */
[----:B01----:R-:W-:Y:S05]  /*4fc0*/  WARPSYNC.COLLECTIVE R10, `(.L_x_85) ;  /* 0x000000000a087348 */ /* 0x003fea0003c00000 */
[----:B-1----:R1:W2:Y:S02]  /*4fd0*/  SHFL.DOWN P2, R16, R13, R14, R15 ;  /* 0x0800000e0d107389 */ /* 0x0022a4000004000f */
[----:B012---:R-:W-:Y:S05]  /*4fe0*/  ENDCOLLECTIVE ;  /* 0x000000000000791b */ /* 0x007fea0003800000 */
.L_x_85:
[----:B------:R-:W-:Y:S01]  /*4ff0*/  ISETP.GE.AND P0, PT, R39, R15, PT ;  /* 0x0000000f2700720c */ /* 0x000fe20003f06270 */
[----:B------:R-:W-:-:S03]  /*5000*/  IMAD.MOV.U32 R14, RZ, RZ, 0x2 ;  /* 0x00000002ff0e7424 */ /* 0x000fc600078e00ff */
[----:B------:R-:W-:-:S05]  /*5010*/  SEL R16, R16, RZ, !P0 ;  /* 0x000000ff10107207 */ /* 0x000fca0004000000 */
[----:B------:R-:W-:Y:S02]  /*5020*/  IMAD.IADD R44, R16, 0x1, R9 ;  /* 0x00000001102c7824 */ /* 0x000fe400078e0209 */
[----:B------:R-:W-:Y:S02]  /*5030*/  VIADD R16, R39, 0x2 ;  /* 0x0000000227107836 */ /* 0x000fe40000000000 */
[----:B------:R-:W-:-:S03]  /*5040*/  IMAD.MOV.U32 R13, RZ, RZ, R44 ;  /* 0x000000ffff0d7224 */ /* 0x000fc600078e002c */
[----:B------:R-:W-:-:S13]  /*5050*/  ISETP.GT.AND P0, PT, R16, R15, PT ;  /* 0x0000000f1000720c */ /* 0x000fda0003f04270 */
[----:B------:R-:W-:Y:S05]  /*5060*/  WARPSYNC.COLLECTIVE R10, `(.L_x_86) ;  /* 0x000000000a087348 */ /* 0x000fea0003c00000 */
[----:B------:R0:W1:Y:S02]  /*5070*/  SHFL.DOWN P2, R16, R13, R14, R15 ;  /* 0x0800000e0d107389 */ /* 0x000064000004000f */
[----:B01----:R-:W-:Y:S05]  /*5080*/  ENDCOLLECTIVE ;  /* 0x000000000000791b */ /* 0x003fea0003800000 */
.L_x_86:
[----:B------:R-:W-:Y:S01]  /*5090*/  IMAD.MOV.U32 R14, RZ, RZ, 0x4 ;  /* 0x00000004ff0e7424 */ /* 0x000fe200078e00ff */
        /* <DEDUP_REMOVED lines=8> */
.L_x_87:
[----:B------:R-:W-:Y:S01]  /*5120*/  IMAD.MOV.U32 R14, RZ, RZ, 0x8 ;  /* 0x00000008ff0e7424 */ /* 0x000fe200078e00ff */
        /* <DEDUP_REMOVED lines=8> */
.L_x_88:
        /* <DEDUP_REMOVED lines=9> */
.L_x_89:
[----:B------:R-:W-:Y:S02]  /*5240*/  SEL R9, R16, RZ, !P0 ;  /* 0x000000ff10097207 */ /* 0x000fe40004000000 */
[----:B------:R-:W-:Y:S02]  /*5250*/  ISETP.NE.AND P0, PT, R8, 0x65, PT ;  /* 0x000000650800780c */ /* 0x000fe40003f05270 */
[----:B------:R-:W-:-:S11]  /*5260*/  IADD3 R12, PT, PT, R44, R9, R12 ;  /* 0x000000092c0c7210 */ /* 0x000fd60007ffe00c */
[----:B------:R-:W-:Y:S05]  /*5270*/  WARPSYNC.COLLECTIVE R10, `(.L_x_90) ;  /* 0x000000000a087348 */ /* 0x000fea0003c00000 */
[----:B------:R-:W-:Y:S01]  /*5280*/  VOTE.ALL P0, P0 ;  /* 0x0000000000ff7806 */ /* 0x000fe20000000000 */
[----:B------:R-:W-:-:S12]  /*5290*/  ENDCOLLECTIVE ;  /* 0x000000000000791b */ /* 0x000fd80003800000 */
.L_x_90:
[----:B------:R-:W-:Y:S05]  /*52a0*/  BRA `(.L_x_91) ;  /* 0xffffffe000b47947 */ /* 0x000fea000383ffff */
.L_x_92:
[----:B------:R-:W-:-:S00]  /*52b0*/  BRA `(.L_x_92) ;  /* 0xfffffffc00fc7947 */ /* 0x000fc0000383ffff */
[----:B------:R-:W-:-:S00]  /*52c0*/  NOP ;  /* 0x0000000000007918 */ /* 0x000fc00000000000 */
        /* <DEDUP_REMOVED lines=11> */
.L_x_201:


//--------------------- .text._ZN3cub18CUB_300001_SM_10006detail4scan16DeviceScanKernelINS2_10policy_hubIiiijN4cuda3std3__44plusIvEEE10Policy1000EPiSC_NS0_13ScanTileStateIiLb1EEES9_NS1_10InputValueIiSC_EEjiLb0EiEEvT0_T1_T2_iT3_T4_T5_ --------------------------
	.section	.text._ZN3cub18CUB_300001_SM_10006detail4scan16DeviceScanKernelINS2_10policy_hubIiiijN4cuda3std3__44plusIvEEE10Policy1000EPiSC_NS0_13ScanTileStateIiLb1EEES9_NS1_10InputValueIiSC_EEjiLb0EiEEvT0_T1_T2_iT3_T4_T5_,"ax",@progbits
	.align	128
        .global         _ZN3cub18CUB_300001_SM_10006detail4scan16DeviceScanKernelINS2_10policy_hubIiiijN4cuda3std3__44plusIvEEE10Policy1000EPiSC_NS0_13ScanTileStateIiLb1EEES9_NS1_10InputValueIiSC_EEjiLb0EiEEvT0_T1_T2_iT3_T4_T5_
        .type           _ZN3cub18CUB_300001_SM_10006detail4scan16DeviceScanKernelINS2_10policy_hubIiiijN4cuda3std3__44plusIvEEE10Policy1000EPiSC_NS0_13ScanTileStateIiLb1EEES9_NS1_10InputValueIiSC_EEjiLb0EiEEvT0_T1_T2_iT3_T4_T5_,@function
        .size           _ZN3cub18CUB_300001_SM_10006detail4scan16DeviceScanKernelINS2_10policy_hubIiiijN4cuda3std3__44plusIvEEE10Policy1000EPiSC_NS0_13ScanTileStateIiLb1EEES9_NS1_10InputValueIiSC_EEjiLb0EiEEvT0_T1_T2_iT3_T4_T5_,(.L_x_202 - _ZN3cub18CUB_300001_SM_10006detail4scan16DeviceScanKernelINS2_10policy_hubIiiijN4cuda3std3__44plusIvEEE10Policy1000EPiSC_NS0_13ScanTileStateIiLb1EEES9_NS1_10InputValueIiSC_EEjiLb0EiEEvT0_T1_T2_iT3_T4_T5_)
        .other          _ZN3cub18CUB_300001_SM_10006detail4scan16DeviceScanKernelINS2_10policy_hubIiiijN4cuda3std3__44plusIvEEE10Policy1000EPiSC_NS0_13ScanTileStateIiLb1EEES9_NS1_10InputValueIiSC_EEjiLb0EiEEvT0_T1_T2_iT3_T4_T5_,@"STO_CUDA_ENTRY STV_DEFAULT"
_ZN3cub18CUB_300001_SM_10006detail4scan16DeviceScanKernelINS2_10policy_hubIiiijN4cuda3std3__44plusIvEEE10Policy1000EPiSC_NS0_13ScanTileStateIiLb1EEES9_NS1_10InputValueIiSC_EEjiLb0EiEEvT0_T1_T2_iT3_T4_T5_:
.text._ZN3cub18CUB_300001_SM_10006detail4scan16DeviceScanKernelINS2_10policy_hubIiiijN4cuda3std3__44plusIvEEE10Policy1000EPiSC_NS0_13ScanTileStateIiLb1EEES9_NS1_10InputValueIiSC_EEjiLb0EiEEvT0_T1_T2_iT3_T4_T5_:
[----:B------:R-:W-:Y:S01]  /*0000*/  LDC R1, c[0x0][0x37c] ;  /* 0x0000df00ff017b82 */ /* 0x000fe20000000800 */
[----:B------:R-:W0:Y:S07]  /*0010*/  LDCU UR4, c[0x0][0x3a0] ;  /* 0x00007400ff0477ac */ /* 0x000e2e0008000800 */
[----:B------:R-:W1:Y:S01]  /*0020*/  LDC R38, c[0x0][0x398] ;  /* 0x0000e600ff267b82 */ /* 0x000e620000000800 */
[----:B------:R-:W2:Y:S01]  /*0030*/  LDCU.64 UR8, c[0x0][0x358] ;  /* 0x00006b00ff0877ac */ /* 0x000ea20008000a00 */
[----:B------:R-:W3:Y:S01]  /*0040*/  LDCU UR5, c[0x0][0x3b0] ;  /* 0x00007600ff0577ac */ /* 0x000ee20008000800 */
[----:B0-----:R-:W-:-:S06]  /*0050*/  UPRMT UR4, UR4, 0x7770, URZ ;  /* 0x0000777004047896 */ /* 0x001fcc00080000ff */
[----:B------:R-:W-:-:S13]  /*0060*/  ISETP.NE.AND P0, PT, RZ, UR4, PT ;  /* 0x00000004ff007c0c */ /* 0x000fda000bf05270 */
[----:B------:R-:W2:Y:S02]  /*0070*/  @P0 LDC.64 R2, c[0x0][0x3a8] ;  /* 0x0000ea00ff020b82 */ /* 0x000ea40000000a00 */
[----:B--2---:R0:W5:Y:S06]  /*0080*/  @P0 LDG.E R39, desc[UR8][R2.64] ;  /* 0x0000000802270981 */ /* 0x00416c000c1e1900 */
[----:B------:R-:W1:Y:S02]  /*0090*/  S2UR UR4, SR_CTAID.X ;  /* 0x00000000000479c3 */ /* 0x000e640000002500 */
[----:B-1----:R-:W-:-:S04]  /*00a0*/  VIADD R38, R38, UR4 ;  /* 0x0000000426267c36 */ /* 0x002fc80008000000 */
[----:B------:R-:W-:-:S05]  /*00b0*/  IMAD R5, R38, 0x2100, RZ ;  /* 0x0000210026057824 */ /* 0x000fca00078e02ff */
[----:B---3--:R-:W-:Y:S01]  /*00c0*/  IADD3 R0, PT, PT, -R5, UR5, RZ ;  /* 0x0000000505007c10 */ /* 0x008fe2000fffe1ff */
[----:B------:R-:W1:Y:S03]  /*00d0*/  @!P0 LDC R39, c[0x0][0x3a8] ;  /* 0x0000ea00ff278b82 */ /* 0x000e660000000800 */
[----:B------:R-:W-:-:S13]  /*00e0*/  ISETP.GE.U32.AND P0, PT, R0, 0x2101, PT ;  /* 0x000021010000780c */ /* 0x000fda0003f06070 */
[----:B0-----:R-:W-:Y:S05]  /*00f0*/  @!P0 BRA `(.L_x_93) ;  /* 0x0000001c00848947 */ /* 0x001fea0003800000 */
[----:B------:R-:W0:Y:S01]  /*0100*/  S2R R49, SR_TID.X ;  /* 0x0000000000317919 */ /* 0x000e220000002100 */
[----:B------:R-:W2:Y:S01]  /*0110*/  LDCU.64 UR4, c[0x0][0x380] ;  /* 0x00007000ff0477ac */ /* 0x000ea20008000a00 */
[C---:B0-----:R-:W-:Y:S02]  /*0120*/  LOP3.LUT R0, R49.reuse, 0x1f, RZ, 0xc0, !PT ;  /* 0x0000001f31007812 */ /* 0x041fe400078ec0ff */
[----:B------:R-:W-:-:S05]  /*0130*/  LOP3.LUT R3, R49, 0x3e0, RZ, 0xc0, !PT ;  /* 0x000003e031037812 */ /* 0x000fca00078ec0ff */
[----:B------:R-:W-:-:S05]  /*0140*/  IMAD R0, R3, 0x16, R0 ;  /* 0x0000001603007824 */ /* 0x000fca00078e0200 */
[----:B------:R-:W-:-:S05]  /*0150*/  IADD3 R0, P0, PT, R5, R0, RZ ;  /* 0x0000000005007210 */ /* 0x000fca0007f1e0ff */
[----:B------:R-:W-:Y:S02]  /*0160*/  IMAD.X R3, RZ, RZ, RZ, P0 ;  /* 0x000000ffff037224 */ /* 0x000fe400000e06ff */
[----:B------:R-:W-:-:S03]  /*0170*/  IMAD.SHL.U32 R45, R0, 0x4, RZ ;  /* 0x00000004002d7824 */ /* 0x000fc600078e00ff */
[----:B------:R-:W-:Y:S02]  /*0180*/  SHF.L.U64.HI R3, R0, 0x2, R3 ;  /* 0x0000000200037819 */ /* 0x000fe40000010203 */
[----:B--2---:R-:W-:-:S04]  /*0190*/  IADD3 R4, P0, PT, R45, UR4, RZ ;  /* 0x000000042d047c10 */ /* 0x004fc8000ff1e0ff */
[----:B------:R-:W-:-:S05]  /*01a0*/  IADD3.X R5, PT, PT, R3, UR5, RZ, P0, !PT ;  /* 0x0000000503057c10 */ /* 0x000fca00087fe4ff */
[----:B------:R-:W2:Y:S04]  /*01b0*/  LDG.E R7, desc[UR8][R4.64] ;  /* 0x0000000804077981 */ /* 0x000ea8000c1e1900 */
[----:B------:R-:W3:Y:S04]  /*01c0*/  LDG.E R9, desc[UR8][R4.64+0x80] ;  /* 0x0000800804097981 */ /* 0x000ee8000c1e1900 */
[----:B------:R-:W4:Y:S04]  /*01d0*/  LDG.E R11, desc[UR8][R4.64+0x100] ;  /* 0x00010008040b7981 */ /* 0x000f28000c1e1900 */
        /* <DEDUP_REMOVED lines=18> */
[----:B------:R-:W4:Y:S01]  /*0300*/  LDG.E R18, desc[UR8][R4.64+0xa80] ;  /* 0x000a800804127981 */ /* 0x000f22000c1e1900 */
[----:B------:R-:W0:Y:S01]  /*0310*/  S2UR UR5, SR_CgaCtaId ;  /* 0x00000000000579c3 */ /* 0x000e220000008800 */
[----:B------:R-:W-:Y:S01]  /*0320*/  SHF.R.U32.HI R40, RZ, 0x5, R49 ;  /* 0x00000005ff287819 */ /* 0x000fe20000011631 */
[----:B------:R-:W-:Y:S01]  /*0330*/  UMOV UR4, 0x400 ;  /* 0x0000040000047882 */ /* 0x000fe20000000000 */
[----:B------:R-:W1:Y:S01]  /*0340*/  S2R R47, SR_LANEID ;  /* 0x00000000002f7919 */ /* 0x000e620000000000 */
[----:B------:R-:W-:Y:S01]  /*0350*/  ISETP.NE.AND P0, PT, R38, RZ, PT ;  /* 0x000000ff2600720c */ /* 0x000fe20003f05270 */
        /* <DEDUP_REMOVED lines=28> */
[----:B------:R0:W1:Y:S04]  /*0520*/  LDS.64 R4, [R0] ;  /* 0x0000000000047984 */ /* 0x0000680000000a00 */
[----:B------:R0:W2:Y:S04]  /*0530*/  LDS.64 R6, [R0+0x8] ;  /* 0x0000080000067984 */ /* 0x0000a80000000a00 */
[----:B------:R0:W3:Y:S04]  /*0540*/  LDS.64 R8, [R0+0x10] ;  /* 0x0000100000087984 */ /* 0x0000e80000000a00 */
[----:B------:R0:W4:Y:S04]  /*0550*/  LDS.64 R10, [R0+0x18] ;  /* 0x00001800000a7984 */ /* 0x0001280000000a00 */
[----:B------:R0:W0:Y:S04]  /*0560*/  LDS.64 R12, [R0+0x20] ;  /* 0x00002000000c7984 */ /* 0x0000280000000a00 */
[----:B------:R0:W0:Y:S04]  /*0570*/  LDS.64 R14, [R0+0x28] ;  /* 0x00002800000e7984 */ /* 0x0000280000000a00 */
[----:B------:R0:W0:Y:S04]  /*0580*/  LDS.64 R28, [R0+0x30] ;  /* 0x00003000001c7984 */ /* 0x0000280000000a00 */
[----:B------:R0:W0:Y:S04]  /*0590*/  LDS.64 R30, [R0+0x38] ;  /* 0x00003800001e7984 */ /* 0x0000280000000a00 */
[----:B------:R0:W0:Y:S04]  /*05a0*/  LDS.64 R32, [R0+0x40] ;  /* 0x0000400000207984 */ /* 0x0000280000000a00 */
[----:B------:R0:W0:Y:S04]  /*05b0*/  LDS.64 R34, [R0+0x48] ;  /* 0x0000480000227984 */ /* 0x0000280000000a00 */
[----:B------:R0:W0:Y:S01]  /*05c0*/  LDS.64 R36, [R0+0x50] ;  /* 0x0000500000247984 */ /* 0x0000220000000a00 */
[----:B------:R-:W-:Y:S06]  /*05d0*/  BAR.SYNC.DEFER_BLOCKING 0x0 ;  /* 0x0000000000007b1d */ /* 0x000fec0000010000 */
[----:B-1----:R-:W-:Y:S05]  /*05e0*/  @P0 BRA `(.L_x_95) ;  /* 0x00000004001c0947 */ /* 0x002fea0003800000 */
[----:B0-2---:R-:W-:Y:S02]  /*05f0*/  IADD3 R16, PT, PT, R6, R5, R4 ;  /* 0x0000000506107210 */ /* 0x005fe40007ffe004 */
[C---:B------:R-:W-:Y:S02]  /*0600*/  ISETP.NE.AND P1, PT, R47.reuse, 0x1f, PT ;  /* 0x0000001f2f00780c */ /* 0x040fe40003f25270 */
[----:B---3--:R-:W-:Y:S02]  /*0610*/  IADD3 R16, PT, PT, R8, R7, R16 ;  /* 0x0000000708107210 */ /* 0x008fe40007ffe010 */
[----:B------:R-:W-:Y:S02]  /*0620*/  ISETP.NE.AND P2, PT, R47, RZ, PT ;  /* 0x000000ff2f00720c */ /* 0x000fe40003f45270 */
[----:B----4-:R-:W-:-:S04]  /*0630*/  IADD3 R16, PT, PT, R10, R9, R16 ;  /* 0x000000090a107210 */ /* 0x010fc80007ffe010 */
[----:B------:R-:W-:-:S03]  /*0640*/  IADD3 R16, PT, PT, R12, R11, R16 ;  /* 0x0000000b0c107210 */ /* 0x000fc60007ffe010 */
[----:B------:R-:W-:Y:S02]  /*0650*/  @!P1 LEA R43, R40, UR4, 0x2 ;  /* 0x00000004282b9c11 */ /* 0x000fe4000f8e10ff */
[----:B------:R-:W-:-:S04]  /*0660*/  IADD3 R16, PT, PT, R14, R13, R16 ;  /* 0x0000000d0e107210 */ /* 0x000fc80007ffe010 */
[----:B------:R-:W-:-:S04]  /*0670*/  IADD3 R16, PT, PT, R28, R15, R16 ;  /* 0x0000000f1c107210 */ /* 0x000fc80007ffe010 */
[----:B------:R-:W-:-:S04]  /*0680*/  IADD3 R16, PT, PT, R30, R29, R16 ;  /* 0x0000001d1e107210 */ /* 0x000fc80007ffe010 */
[----:B------:R-:W-:-:S04]  /*0690*/  IADD3 R16, PT, PT, R32, R31, R16 ;  /* 0x0000001f20107210 */ /* 0x000fc80007ffe010 */
[----:B------:R-:W-:-:S04]  /*06a0*/  IADD3 R16, PT, PT, R34, R33, R16 ;  /* 0x0000002122107210 */ /* 0x000fc80007ffe010 */
[----:B------:R-:W-:-:S05]  /*06b0*/  IADD3 R16, PT, PT, R36, R35, R16 ;  /* 0x0000002324107210 */ /* 0x000fca0007ffe010 */
[----:B------:R-:W-:-:S05]  /*06c0*/  IMAD.IADD R37, R37, 0x1, R16 ;  /* 0x0000000125257824 */ /* 0x000fca00078e0210 */
        /* <DEDUP_REMOVED lines=47> */
[----:B------:R-:W-:Y:S02]  /*09c0*/  SEL R16, R26, R16, !P1 ;  /* 0x000000101a107207 */ /* 0x000fe40004800000 */
[----:B------:R-:W-:Y:S02]  /*09d0*/  ISETP.NE.AND P1, PT, R49, RZ, PT ;  /* 0x000000ff3100720c */ /* 0x000fe40003f25270 */
[----:B------:R-:W-:Y:S02]  /*09e0*/  SEL R16, R16, RZ, P0 ;  /* 0x000000ff10107207 */ /* 0x000fe40000000000 */
[--C-:B-----5:R-:W-:Y:S02]  /*09f0*/  IADD3 R27, PT, PT, R26, R27, R39.reuse ;  /* 0x0000001b1a1b7210 */ /* 0x120fe40007ffe027 */
[----:B------:R-:W-:-:S07]  /*0a00*/  IADD3 R16, PT, PT, R16, R37, R39 ;  /* 0x0000002510107210 */ /* 0x000fce0007ffe027 */
[----:B------:R-:W-:Y:S05]  /*0a10*/  @P1 BRA `(.L_x_96) ;  /* 0x0000000c00f01947 */ /* 0x000fea0003800000 */
[----:B------:R-:W0:Y:S01]  /*0a20*/  LDC.64 R18, c[0x0][0x390] ;  /* 0x0000e400ff127b82 */ /* 0x000e220000000a00 */
[----:B------:R-:W-:-:S05]  /*0a30*/  IMAD.MOV.U32 R26, RZ, RZ, 0x65 ;  /* 0x00000065ff1a7424 */ /* 0x000fca00078e00ff */
[----:B0-----:R0:W-:Y:S01]  /*0a40*/  ST.E.64.STRONG.GPU desc[UR8][R18.64+0x100], R26 ;  /* 0x0001001a12007985 */ /* 0x0011e2000c10fb08 */
[----:B------:R-:W-:Y:S05]  /*0a50*/  BRA `(.L_x_96) ;  /* 0x0000000c00e07947 */ /* 0x000fea0003800000 */
.L_x_95:
        /* <DEDUP_REMOVED lines=20> */
[----:B-----5:R-:W0:Y:S02]  /*0ba0*/  SHFL.UP P0, R39, R24, 0x8, RZ ;  /* 0x0500000018277989 */ /* 0x020e2400000000ff */
        /* <DEDUP_REMOVED lines=16> */
[----:B------:R-:W-:Y:S02]  /*0cb0*/  SEL R17, R37, RZ, P2 ;  /* 0x000000ff25117207 */ /* 0x000fe40001000000 */
        /* <DEDUP_REMOVED lines=19> */
[----:B------:R-:W-:Y:S02]  /*0df0*/  ISETP.NE.AND P0, PT, R40, 0xa, PT ;  /* 0x0000000a2800780c */ /* 0x000fe40003f05270 */
[----:B------:R-:W-:Y:S02]  /*0e00*/  SEL R16, R24, R16, !P1 ;  /* 0x0000001018107207 */ /* 0x000fe40004800000 */
[----:B------:R-:W-:Y:S02]  /*0e10*/  ISETP.NE.AND P1, PT, R40, 0xb, PT ;  /* 0x0000000b2800780c */ /* 0x000fe40003f25270 */
[----:B------:R-:W-:Y:S02]  /*0e20*/  SEL R16, R25, R16, !P0 ;  /* 0x0000001019107207 */ /* 0x000fe40004000000 */
[----:B------:R-:W-:-:S02]  /*0e30*/  ISETP.GT.U32.AND P0, PT, R49, 0x1f, PT ;  /* 0x0000001f3100780c */ /* 0x000fc40003f04070 */
[----:B------:R-:W-:Y:S02]  /*0e40*/  SEL R16, R26, R16, !P1 ;  /* 0x000000101a107207 */ /* 0x000fe40004800000 */
[----:B------:R-:W-:-:S03]  /*0e50*/  ISETP.GE.U32.AND P1, PT, R49, 0x20, PT ;  /* 0x000000203100780c */ /* 0x000fc60003f26070 */
[----:B------:R-:W-:-:S05]  /*0e60*/  IMAD.IADD R16, R16, 0x1, R17 ;  /* 0x0000000110107824 */ /* 0x000fca00078e0211 */
[----:B------:R-:W-:Y:S01]  /*0e70*/  SEL R46, R37, R16, !P1 ;  /* 0x00000010252e7207 */ /* 0x000fe20004800000 */
[----:B------:R-:W-:Y:S06]  /*0e80*/  @P0 BRA `(.L_x_97) ;  /* 0x0000000800b00947 */ /* 0x000fec0003800000 */
[----:B------:R-:W0:Y:S01]  /*0e90*/  LDC.64 R16, c[0x0][0x390] ;  /* 0x0000e400ff107b82 */ /* 0x000e220000000a00 */
[----:B------:R-:W-:Y:S02]  /*0ea0*/  ISETP.NE.AND P1, PT, R49, RZ, PT ;  /* 0x000000ff3100720c */ /* 0x000fe40003f25270 */
[----:B------:R-:W-:-:S05]  /*0eb0*/  LOP3.LUT R21, RZ, R49, RZ, 0x33, !PT ;  /* 0x00000031ff157212 */ /* 0x000fca00078e33ff */
[----:B------:R-:W-:-:S06]  /*0ec0*/  IMAD.IADD R21, R38, 0x1, R21 ;  /* 0x0000000126157824 */ /* 0x000fcc00078e0215 */
        /* <DEDUP_REMOVED lines=11> */
.L_x_127:
[----:B------:R-:W-:Y:S05]  /*0f80*/  @!P0 BRA `(.L_x_99) ;  /* 0x0000000000748947 */ /* 0x000fea0003800000 */
[----:B------:R-:W-:-:S07]  /*0f90*/  IMAD.MOV.U32 R20, RZ, RZ, 0x3b8 ;  /* 0x000003b8ff147424 */ /* 0x000fce00078e00ff */
.L_x_101:
[----:B------:R-:W-:Y:S02]  /*0fa0*/  VIADD R23, R20, 0x1 ;  /* 0x0000000114177836 */ /* 0x000fe40000000000 */
[----:B------:R-:W-:Y:S02]  /*0fb0*/  IMAD R38, R38, 0x41a7, RZ ;  /* 0x000041a726267824 */ /* 0x000fe400078e02ff */
[----:B------:R-:W0:Y:S01]  /*0fc0*/  I2F.U32.RP R22, R23 ;  /* 0x0000001700167306 */ /* 0x000e220000209000 */
[----:B------:R-:W-:Y:S01]  /*0fd0*/  IMAD.MOV R37, RZ, RZ, -R23 ;  /* 0x000000ffff257224 */ /* 0x000fe200078e0a17 */
[----:B------:R-:W-:Y:S02]  /*0fe0*/  ISETP.NE.U32.AND P2, PT, R23, RZ, PT ;  /* 0x000000ff1700720c */ /* 0x000fe40003f45070 */
[----:B------:R-:W-:-:S04]  /*0ff0*/  LOP3.LUT R38, R38, 0x7fffffff, RZ, 0xc0, !PT ;  /* 0x7fffffff26267812 */ /* 0x000fc800078ec0ff */
[----:B0-----:R-:W0:Y:S02]  /*1000*/  MUFU.RCP R22, R22 ;  /* 0x0000001600167308 */ /* 0x001e240000001000 */
[----:B0-----:R-:W-:-:S06]  /*1010*/  VIADD R18, R22, 0xffffffe ;  /* 0x0ffffffe16127836 */ /* 0x001fcc0000000000 */
[----:B------:R0:W1:Y:S02]  /*1020*/  F2I.FTZ.U32.TRUNC.NTZ R19, R18 ;  /* 0x0000001200137305 */ /* 0x000064000021f000 */
[----:B0-----:R-:W-:Y:S02]  /*1030*/  IMAD.MOV.U32 R18, RZ, RZ, RZ ;  /* 0x000000ffff127224 */ /* 0x001fe400078e00ff */
[----:B-1----:R-:W-:-:S04]  /*1040*/  IMAD R37, R37, R19, RZ ;  /* 0x0000001325257224 */ /* 0x002fc800078e02ff */
[----:B------:R-:W-:-:S06]  /*1050*/  IMAD.HI.U32 R19, R19, R37, R18 ;  /* 0x0000002513137227 */ /* 0x000fcc00078e0012 */
[----:B------:R-:W-:-:S04]  /*1060*/  IMAD.HI.U32 R19, R19, R38, RZ ;  /* 0x0000002613137227 */ /* 0x000fc800078e00ff */
[----:B------:R-:W-:-:S04]  /*1070*/  IMAD.MOV R19, RZ, RZ, -R19 ;  /* 0x000000ffff137224 */ /* 0x000fc800078e0a13 */
[----:B------:R-:W-:-:S05]  /*1080*/  IMAD R22, R23, R19, R38 ;  /* 0x0000001317167224 */ /* 0x000fca00078e0226 */
[----:B------:R-:W-:-:S13]  /*1090*/  ISETP.GE.U32.AND P0, PT, R22, R23, PT ;  /* 0x000000171600720c */ /* 0x000fda0003f06070 */
[----:B------:R-:W-:-:S05]  /*10a0*/  @P0 IMAD.IADD R22, R22, 0x1, -R23 ;  /* 0x0000000116160824 */ /* 0x000fca00078e0a17 */
[----:B------:R-:W-:-:S13]  /*10b0*/  ISETP.GE.U32.AND P0, PT, R22, R23, PT ;  /* 0x000000171600720c */ /* 0x000fda0003f06070 */
[----:B------:R-:W-:Y:S01]  /*10c0*/  @P0 IMAD.IADD R22, R22, 0x1, -R23 ;  /* 0x0000000116160824 */ /* 0x000fe200078e0a17 */
[----:B------:R-:W-:-:S04]  /*10d0*/  @!P2 LOP3.LUT R22, RZ, R23, RZ, 0x33, !PT ;  /* 0x00000017ff16a212 */ /* 0x000fc800078e33ff */
[----:B------:R-:W-:Y:S05]  /*10e0*/  NANOSLEEP R22 ;  /* 0x000000160000735d */ /* 0x000fea0003800000 */
[----:B------:R-:W2:Y:S01]  /*10f0*/  LD.E.64.STRONG.GPU R40, desc[UR8][R16.64+0x100] ;  /* 0x0001000810287980 */ /* 0x000ea2000c10fb00 */
[----:B------:R-:W-:Y:S01]  /*1100*/  UMOV UR5, 0xffffffff ;  /* 0xffffffff00057882 */ /* 0x000fe20000000000 */
[----:B------:R-:W-:Y:S02]  /*1110*/  SHF.R.U32.HI R20, RZ, 0x1, R20 ;  /* 0x00000001ff147819 */ /* 0x000fe40000011614 */
[----:B--2---:R-:W-:Y:S01]  /*1120*/  ISETP.NE.AND P0, PT, R40, 0x63, PT ;  /* 0x000000632800780c */ /* 0x004fe20003f05270 */
[----:B------:R-:W-:-:S12]  /*1130*/  BRA.DIV UR5, `(.L_x_100) ;  /* 0x0000003205e87947 */ /* 0x000fd8000b800000 */
[----:B------:R-:W-:-:S13]  /*1140*/  VOTE.ANY P0, !P0 ;  /* 0x0000000000ff7806 */ /* 0x000fda0004000100 */
.L_x_130:
[----:B------:R-:W-:Y:S05]  /*1150*/  @P0 BRA `(.L_x_101) ;  /* 0xfffffffc00900947 */ /* 0x000fea000383ffff */
.L_x_99:
[----:B------:R-:W-:Y:S01]  /*1160*/  UMOV UR5, 0xffffffff ;  /* 0xffffffff00057882 */ /* 0x000fe20000000000 */
[----:B------:R-:W-:Y:S02]  /*1170*/  ISETP.NE.AND P0, PT, R40, 0x65, PT ;  /* 0x000000652800780c */ /* 0x000fe40003f05270 */
[----:B------:R-:W-:Y:S11]  /*1180*/  BRA.DIV UR5, `(.L_x_102) ;  /* 0x0000003205f47947 */ /* 0x000ff6000b800000 */
[----:B------:R-:W0:Y:S01]  /*1190*/  S2R R48, SR_GEMASK ;  /* 0x0000000000307919 */ /* 0x000e220000003c00 */
[----:B------:R-:W-:Y:S01]  /*11a0*/  VOTE.ANY R19, PT, !P0 ;  /* 0x0000000000137806 */ /* 0x000fe200040e0100 */
[C---:B------:R-:W-:Y:S01]  /*11b0*/  VIADD R22, R47.reuse, 0x2 ;  /* 0x000000022f167836 */ /* 0x040fe20000000000 */
[----:B------:R-:W1:Y:S01]  /*11c0*/  LDC.64 R42, c[0x0][0x390] ;  /* 0x0000e400ff2a7b82 */ /* 0x000e620000000a00 */
[C---:B------:R-:W-:Y:S02]  /*11d0*/  VIADD R23, R47.reuse, 0x4 ;  /* 0x000000042f177836 */ /* 0x040fe40000000000 */
[----:B------:R-:W-:Y:S01]  /*11e0*/  VIADD R26, R47, 0x8 ;  /* 0x000000082f1a7836 */ /* 0x000fe20000000000 */
[----:B-1----:R-:W-:Y:S02]  /*11f0*/  IADD3 R42, P3, PT, R42, 0x100, RZ ;  /* 0x000001002a2a7810 */ /* 0x002fe40007f7e0ff */
[----:B0-----:R-:W-:-:S03]  /*1200*/  LOP3.LUT R19, R19, 0x80000000, R48, 0xec, !PT ;  /* 0x8000000013137812 */ /* 0x001fc600078eec30 */
[----:B------:R-:W-:Y:S02]  /*1210*/  IMAD.X R43, RZ, RZ, R43, P3 ;  /* 0x000000ffff2b7224 */ /* 0x000fe400018e062b */
[----:B------:R-:W-:-:S05]  /*1220*/  VIADD R16, R19, 0xffffffff ;  /* 0xffffffff13107836 */ /* 0x000fca0000000000 */
[----:B------:R-:W-:-:S06]  /*1230*/  LOP3.LUT R16, R19, R16, RZ, 0xc, !PT ;  /* 0x0000001013107212 */ /* 0x000fcc00078e0cff */
[----:B------:R-:W0:Y:S02]  /*1240*/  POPC R16, R16 ;  /* 0x0000001000107309 */ /* 0x000e240000000000 */
[----:B0-----:R-:W0:Y:S01]  /*1250*/  SHFL.DOWN PT, R20, R41, 0x1, R16 ;  /* 0x0820000029147989 */ /* 0x001e2200000e0010 */
[----:B------:R-:W-:-:S04]  /*1260*/  ISETP.GE.AND P0, PT, R47, R16, PT ;  /* 0x000000102f00720c */ /* 0x000fc80003f06270 */
[----:B0-----:R-:W-:Y:S02]  /*1270*/  SEL R20, R20, RZ, !P0 ;  /* 0x000000ff14147207 */ /* 0x001fe40004000000 */
[----:B------:R-:W-:-:S03]  /*1280*/  ISETP.GT.AND P0, PT, R22, R16, PT ;  /* 0x000000101600720c */ /* 0x000fc60003f04270 */
[----:B------:R-:W-:-:S05]  /*1290*/  IMAD.IADD R37, R20, 0x1, R41 ;  /* 0x0000000114257824 */ /* 0x000fca00078e0229 */
[----:B------:R-:W0:Y:S02]  /*12a0*/  SHFL.DOWN PT, R20, R37, 0x2, R16 ;  /* 0x0840000025147989 */ /* 0x000e2400000e0010 */
[----:B0-----:R-:W-:Y:S02]  /*12b0*/  SEL R20, R20, RZ, !P0 ;  /* 0x000000ff14147207 */ /* 0x001fe40004000000 */
[----:B------:R-:W-:-:S03]  /*12c0*/  ISETP.GT.AND P0, PT, R23, R16, PT ;  /* 0x000000101700720c */ /* 0x000fc60003f04270 */
[----:B------:R-:W-:Y:S02]  /*12d0*/  IMAD.IADD R39, R37, 0x1, R20 ;  /* 0x0000000125277824 */ /* 0x000fe400078e0214 */
[----:B------:R-:W-:-:S03]  /*12e0*/  VIADD R37, R47, 0x10 ;  /* 0x000000102f257836 */ /* 0x000fc60000000000 */
[----:B------:R-:W0:Y:S02]  /*12f0*/  SHFL.DOWN PT, R20, R39, 0x4, R16 ;  /* 0x0880000027147989 */ /* 0x000e2400000e0010 */
[-C--:B------:R-:W-:Y:S02]  /*1300*/  ISETP.GT.AND P2, PT, R37, R16.reuse, PT ;  /* 0x000000102500720c */ /* 0x080fe40003f44270 */
        /* <DEDUP_REMOVED lines=9> */
[----:B0-----:R-:W-:-:S05]  /*13a0*/  SEL R20, R20, RZ, !P2 ;  /* 0x000000ff14147207 */ /* 0x001fca0005000000 */
[----:B------:R-:W-:-:S07]  /*13b0*/  IMAD.IADD R39, R41, 0x1, R20 ;  /* 0x0000000129277824 */ /* 0x000fce00078e0214 */
.L_x_139:
[----:B------:R-:W-:Y:S05]  /*13c0*/  @!P0 BRA `(.L_x_103) ;  /* 0x0000000400248947 */ /* 0x000fea0003800000 */
[----:B------:R-:W-:-:S07]  /*13d0*/  IMAD.MOV.U32 R44, RZ, RZ, 0x3b8 ;  /* 0x000003b8ff2c7424 */ /* 0x000fce00078e00ff */
.L_x_109:
        /* <DEDUP_REMOVED lines=10> */
.L_x_142:
[----:B------:R-:W-:Y:S05]  /*1480*/  @!P0 BRA `(.L_x_105) ;  /* 0x0000000000748947 */ /* 0x000fea0003800000 */
[----:B------:R-:W-:-:S07]  /*1490*/  IMAD.MOV.U32 R20, RZ, RZ, R44 ;  /* 0x000000ffff147224 */ /* 0x000fce00078e002c */
.L_x_107:
        /* <DEDUP_REMOVED lines=27> */
.L_x_145:
[----:B------:R-:W-:Y:S05]  /*1650*/  @P0 BRA `(.L_x_107) ;  /* 0xfffffffc00900947 */ /* 0x000fea000383ffff */
.L_x_105:
        /* <DEDUP_REMOVED lines=31> */
.L_x_154:
[----:B------:R-:W-:Y:S05]  /*1850*/  @P0 BRA `(.L_x_109) ;  /* 0xfffffff800e00947 */ /* 0x000fea000383ffff */
.L_x_103:
        /* <DEDUP_REMOVED lines=15> */
.L_x_97:
[----:B------:R-:W-:Y:S05]  /*1950*/  WARPSYNC.ALL ;  /* 0x0000000000007948 */ /* 0x000fea0003800000 */
[----:B------:R-:W0:Y:S08]  /*1960*/  S2UR UR6, SR_CgaCtaId ;  /* 0x00000000000679c3 */ /* 0x000e300000008800 */
[----:B------:R-:W-:Y:S01]  /*1970*/  BAR.SYNC.DEFER_BLOCKING 0x0 ;  /* 0x0000000000007b1d */ /* 0x000fe20000010000 */
[----:B------:R-:W-:-:S05]  /*1980*/  ISETP.NE.AND P0, PT, R49, RZ, PT ;  /* 0x000000ff3100720c */ /* 0x000fca0003f05270 */
[----:B------:R-:W-:Y:S02]  /*1990*/  UMOV UR5, 0x400 ;  /* 0x0000040000057882 */ /* 0x000fe40000000000 */
[----:B0-----:R-:W-:-:S09]  /*19a0*/  ULEA UR5, UR6, UR5, 0x18 ;  /* 0x0000000506057291 */ /* 0x001fd2000f8ec0ff */
[----:B------:R-:W0:Y:S02]  /*19b0*/  LDS R17, [UR5+0x4c] ;  /* 0x00004c05ff117984 */ /* 0x000e240008000800 */
[----:B0-----:R-:W-:-:S05]  /*19c0*/  SEL R17, R17, RZ, P0 ;  /* 0x000000ff11117207 */ /* 0x001fca0000000000 */
[----:B------:R-:W-:-:S07]  /*19d0*/  IMAD.IADD R16, R17, 0x1, R16 ;  /* 0x0000000111107824 */ /* 0x000fce00078e0210 */
.L_x_96:
[----:B------:R-:W-:Y:S05]  /*19e0*/  BSYNC.RECONVERGENT B0 ;  /* 0x0000000000007941 */ /* 0x000fea0003800200 */
.L_x_94:
[----:B------:R-:W-:Y:S01]  /*19f0*/  IMAD.IADD R17, R4, 0x1, R16 ;  /* 0x0000000104117824 */ /* 0x000fe200078e0210 */
[----:B------:R-:W-:Y:S03]  /*1a00*/  BAR.SYNC.DEFER_BLOCKING 0x0 ;  /* 0x0000000000007b1d */ /* 0x000fe60000010000 */
[----:B------:R-:W-:-:S03]  /*1a10*/  IMAD.IADD R4, R5, 0x1, R17 ;  /* 0x0000000105047824 */ /* 0x000fc600078e0211 */
[----:B------:R-:W2:Y:S01]  /*1a20*/  LDCU.64 UR6, c[0x0][0x388] ;  /* 0x00007100ff0677ac */ /* 0x000ea20008000a00 */
[----:B------:R-:W-:-:S04]  /*1a30*/  IMAD.IADD R5, R6, 0x1, R4 ;  /* 0x0000000106057824 */ /* 0x000fc800078e0204 */
[----:B------:R-:W-:-:S04]  /*1a40*/  IMAD.IADD R6, R7, 0x1, R5 ;  /* 0x0000000107067824 */ /* 0x000fc800078e0205 */
[----:B------:R-:W-:-:S04]  /*1a50*/  IMAD.IADD R7, R8, 0x1, R6 ;  /* 0x0000000108077824 */ /* 0x000fc800078e0206 */
[----:B------:R-:W-:-:S04]  /*1a60*/  IMAD.IADD R8, R9, 0x1, R7 ;  /* 0x0000000109087824 */ /* 0x000fc800078e0207 */
[----:B------:R-:W-:Y:S01]  /*1a70*/  IMAD.IADD R9, R10, 0x1, R8 ;  /* 0x000000010a097824 */ /* 0x000fe200078e0208 */
[----:B------:R-:W-:Y:S03]  /*1a80*/  STS.64 [R0], R16 ;  /* 0x0000001000007388 */ /* 0x000fe60000000a00 */
[----:B------:R-:W-:Y:S01]  /*1a90*/  IMAD.IADD R10, R11, 0x1, R9 ;  /* 0x000000010b0a7824 */ /* 0x000fe200078e0209 */
[----:B------:R2:W-:Y:S03]  /*1aa0*/  STS.64 [R0+0x8], R4 ;  /* 0x0000080400007388 */ /* 0x0005e60000000a00 */
[----:B------:R-:W-:Y:S01]  /*1ab0*/  IMAD.IADD R11, R12, 0x1, R10 ;  /* 0x000000010c0b7824 */ /* 0x000fe200078e020a */
[----:B------:R-:W-:Y:S03]  /*1ac0*/  STS.64 [R0+0x10], R6 ;  /* 0x0000100600007388 */ /* 0x000fe60000000a00 */
[----:B------:R-:W-:Y:S01]  /*1ad0*/  IMAD.IADD R12, R13, 0x1, R11 ;  /* 0x000000010d0c7824 */ /* 0x000fe200078e020b */
[----:B------:R-:W-:Y:S03]  /*1ae0*/  STS.64 [R0+0x18], R8 ;  /* 0x0000180800007388 */ /* 0x000fe60000000a00 */
[----:B------:R-:W-:Y:S01]  /*1af0*/  IMAD.IADD R13, R14, 0x1, R12 ;  /* 0x000000010e0d7824 */ /* 0x000fe200078e020c */
[----:B------:R-:W-:Y:S01]  /*1b00*/  STS.64 [R0+0x20], R10 ;  /* 0x0000200a00007388 */ /* 0x000fe20000000a00 */
[----:B--2---:R-:W-:-:S02]  /*1b10*/  IADD3 R4, P0, PT, R45, UR6, RZ ;  /* 0x000000062d047c10 */ /* 0x004fc4000ff1e0ff */
[----:B------:R-:W-:Y:S01]  /*1b20*/  IMAD.IADD R14, R15, 0x1, R13 ;  /* 0x000000010f0e7824 */ /* 0x000fe200078e020d */
[----:B------:R-:W-:Y:S01]  /*1b30*/  STS.64 [R0+0x28], R12 ;  /* 0x0000280c00007388 */ /* 0x000fe20000000a00 */
[----:B------:R-:W-:Y:S02]  /*1b40*/  IADD3.X R5, PT, PT, R3, UR7, RZ, P0, !PT ;  /* 0x0000000703057c10 */ /* 0x000fe400087fe4ff */
[----:B------:R-:W-:-:S04]  /*1b50*/  IMAD.IADD R15, R28, 0x1, R14 ;  /* 0x000000011c0f7824 */ /* 0x000fc800078e020e */
[----:B01----:R-:W-:Y:S01]  /*1b60*/  IMAD.IADD R18, R29, 0x1, R15 ;  /* 0x000000011d127824 */ /* 0x003fe200078e020f */
[----:B------:R-:W-:Y:S03]  /*1b70*/  STS.64 [R0+0x30], R14 ;  /* 0x0000300e00007388 */ /* 0x000fe60000000a00 */
[----:B------:R-:W-:-:S04]  /*1b80*/  IMAD.IADD R19, R30, 0x1, R18 ;  /* 0x000000011e137824 */ /* 0x000fc800078e0212 */
[----:B------:R-:W-:Y:S01]  /*1b90*/  IMAD.IADD R20, R31, 0x1, R19 ;  /* 0x000000011f147824 */ /* 0x000fe200078e0213 */
[----:B------:R-:W-:Y:S03]  /*1ba0*/  STS.64 [R0+0x38], R18 ;  /* 0x0000381200007388 */ /* 0x000fe60000000a00 */
[----:B------:R-:W-:-:S04]  /*1bb0*/  IMAD.IADD R21, R32, 0x1, R20 ;  /* 0x0000000120157824 */ /* 0x000fc800078e0214 */
[----:B------:R-:W-:Y:S01]  /*1bc0*/  IMAD.IADD R22, R33, 0x1, R21 ;  /* 0x0000000121167824 */ /* 0x000fe200078e0215 */
[----:B------:R-:W-:Y:S03]  /*1bd0*/  STS.64 [R0+0x40], R20 ;  /* 0x0000401400007388 */ /* 0x000fe60000000a00 */
[----:B------:R-:W-:-:S04]  /*1be0*/  IMAD.IADD R23, R34, 0x1, R22 ;  /* 0x0000000122177824 */ /* 0x000fc800078e0216 */
[----:B------:R-:W-:Y:S01]  /*1bf0*/  IMAD.IADD R24, R35, 0x1, R23 ;  /* 0x0000000123187824 */ /* 0x000fe200078e0217 */
[----:B------:R-:W-:Y:S03]  /*1c00*/  STS.64 [R0+0x48], R22 ;  /* 0x0000481600007388 */ /* 0x000fe60000000a00 */
[----:B------:R-:W-:-:S05]  /*1c10*/  IMAD.IADD R25, R36, 0x1, R24 ;  /* 0x0000000124197824 */ /* 0x000fca00078e0218 */
[----:B------:R-:W-:Y:S01]  /*1c20*/  STS.64 [R0+0x50], R24 ;  /* 0x0000501800007388 */ /* 0x000fe20000000a00 */
[----:B------:R-:W-:-:S03]  /*1c30*/  NOP ;  /* 0x0000000000007918 */ /* 0x000fc60000000000 */
[----:B------:R-:W0:Y:S04]  /*1c40*/  LDS R7, [R2] ;  /* 0x0000000002077984 */ /* 0x000e280000000800 */
[----:B------:R-:W1:Y:S04]  /*1c50*/  LDS R9, [R2+0x80] ;  /* 0x0000800002097984 */ /* 0x000e680000000800 */
        /* <DEDUP_REMOVED lines=43> */
.L_x_93:
[----:B------:R-:W-:-:S13]  /*1f10*/  ISETP.NE.AND P0, PT, R0, RZ, PT ;  /* 0x000000ff0000720c */ /* 0x000fda0003f05270 */
[----:B------:R-:W-:Y:S05]  /*1f20*/  @!P0 EXIT ;  /* 0x000000000000894d */ /* 0x000fea0003800000 */
[----:B------:R-:W0:Y:S02]  /*1f30*/  LDC.64 R2, c[0x0][0x380] ;  /* 0x0000e000ff027b82 */ /* 0x000e240000000a00 */
[----:B0-----:R-:W-:-:S05]  /*1f40*/  IMAD.WIDE.U32 R2, R5, 0x4, R2 ;  /* 0x0000000405027825 */ /* 0x001fca00078e0002 */
[----:B------:R0:W2:Y:S01]  /*1f50*/  LDG.E R4, desc[UR8][R2.64] ;  /* 0x0000000802047981 */ /* 0x0000a2000c1e1900 */
[----:B------:R-:W3:Y:S02]  /*1f60*/  S2R R13, SR_TID.X ;  /* 0x00000000000d7919 */ /* 0x000ee40000002100 */
[C---:B---3--:R-:W-:Y:S02]  /*1f70*/  LOP3.LUT R5, R13.reuse, 0x1f, RZ, 0xc0, !PT ;  /* 0x0000001f0d057812 */ /* 0x048fe400078ec0ff */
[----:B------:R-:W-:-:S05]  /*1f80*/  LOP3.LUT R6, R13, 0x3e0, RZ, 0xc0, !PT ;  /* 0x000003e00d067812 */ /* 0x000fca00078ec0ff */
[----:B------:R-:W-:-:S04]  /*1f90*/  IMAD R11, R6, 0x16, R5 ;  /* 0x00000016060b7824 */ /* 0x000fc800078e0205 */
[C---:B------:R-:W-:Y:S01]  /*1fa0*/  VIADD R5, R11.reuse, 0x20 ;  /* 0x000000200b057836 */ /* 0x040fe20000000000 */
[C---:B------:R-:W-:Y:S01]  /*1fb0*/  ISETP.GE.U32.AND P6, PT, R11.reuse, R0, PT ;  /* 0x000000000b00720c */ /* 0x040fe20003fc6070 */
[C---:B------:R-:W-:Y:S01]  /*1fc0*/  VIADD R9, R11.reuse, 0xa0 ;  /* 0x000000a00b097836 */ /* 0x040fe20000000000 */
[C---:B0-----:R-:W-:Y:S01]  /*1fd0*/  LEA R2, P1, R11.reuse, R2, 0x2 ;  /* 0x000000020b027211 */ /* 0x041fe200078210ff */
[----:B------:R-:W-:Y:S01]  /*1fe0*/  VIADD R7, R11, 0x80 ;  /* 0x000000800b077836 */ /* 0x000fe20000000000 */
[-C--:B------:R-:W-:Y:S01]  /*1ff0*/  ISETP.GE.U32.AND P5, PT, R5, R0.reuse, PT ;  /* 0x000000000500720c */ /* 0x080fe20003fa6070 */
[----:B------:R-:W-:Y:S01]  /*2000*/  VIADD R5, R11, 0xe0 ;  /* 0x000000e00b057836 */ /* 0x000fe20000000000 */
[-C--:B------:R-:W-:Y:S01]  /*2010*/  ISETP.GE.U32.AND P4, PT, R9, R0.reuse, PT ;  /* 0x000000000900720c */ /* 0x080fe20003f86070 */
[----:B------:R-:W-:Y:S01]  /*2020*/  IMAD.X R3, RZ, RZ, R3, P1 ;  /* 0x000000ffff037224 */ /* 0x000fe200008e0603 */
[-C--:B------:R-:W-:Y:S01]  /*2030*/  ISETP.GE.U32.AND P0, PT, R7, R0.reuse, PT ;  /* 0x000000000700720c */ /* 0x080fe20003f06070 */
[----:B------:R-:W-:Y:S01]  /*2040*/  VIADD R7, R11, 0x120 ;  /* 0x000001200b077836 */ /* 0x000fe20000000000 */
[----:B------:R-:W-:Y:S01]  /*2050*/  ISETP.GE.U32.AND P3, PT, R5, R0, PT ;  /* 0x000000000500720c */ /* 0x000fe20003f66070 */
[----:B------:R-:W-:-:S02]  /*2060*/  VIADD R5, R11, 0x200 ;  /* 0x000002000b057836 */ /* 0x000fc40000000000 */
[----:B------:R-:W-:Y:S01]  /*2070*/  VIADD R9, R11, 0x1c0 ;  /* 0x000001c00b097836 */ /* 0x000fe20000000000 */
[----:B------:R-:W-:-:S04]  /*2080*/  ISETP.GE.U32.AND P2, PT, R7, R0, PT ;  /* 0x000000000700720c */ /* 0x000fc80003f46070 */
[----:B------:R-:W-:Y:S01]  /*2090*/  ISETP.GE.U32.AND P1, PT, R9, R0, PT ;  /* 0x000000000900720c */ /* 0x000fe20003f26070 */
[C---:B------:R-:W-:Y:S02]  /*20a0*/  VIADD R7, R11.reuse, 0x260 ;  /* 0x000002600b077836 */ /* 0x040fe40000000000 */
[C---:B------:R-:W-:Y:S02]  /*20b0*/  VIADD R51, R11.reuse, 0x40 ;  /* 0x000000400b337836 */ /* 0x040fe40000000000 */
[C---:B------:R-:W-:Y:S02]  /*20c0*/  VIADD R50, R11.reuse, 0x60 ;  /* 0x000000600b327836 */ /* 0x040fe40000000000 */
[C---:B------:R-:W-:Y:S02]  /*20d0*/  VIADD R49, R11.reuse, 0xc0 ;  /* 0x000000c00b317836 */ /* 0x040fe40000000000 */
[C---:B------:R-:W-:Y:S02]  /*20e0*/  VIADD R48, R11.reuse, 0x100 ;  /* 0x000001000b307836 */ /* 0x040fe40000000000 */
[----:B------:R-:W-:-:S02]  /*20f0*/  VIADD R47, R11, 0x140 ;  /* 0x000001400b2f7836 */ /* 0x000fc40000000000 */
[C---:B------:R-:W-:Y:S02]  /*2100*/  VIADD R46, R11.reuse, 0x160 ;  /* 0x000001600b2e7836 */ /* 0x040fe40000000000 */
[C---:B------:R-:W-:Y:S02]  /*2110*/  VIADD R45, R11.reuse, 0x180 ;  /* 0x000001800b2d7836 */ /* 0x040fe40000000000 */
[C---:B------:R-:W-:Y:S02]  /*2120*/  VIADD R43, R11.reuse, 0x1a0 ;  /* 0x000001a00b2b7836 */ /* 0x040fe40000000000 */
[C---:B------:R-:W-:Y:S02]  /*2130*/  VIADD R42, R11.reuse, 0x1e0 ;  /* 0x000001e00b2a7836 */ /* 0x040fe40000000000 */
[C---:B------:R-:W-:Y:S02]  /*2140*/  VIADD R41, R11.reuse, 0x240 ;  /* 0x000002400b297836 */ /* 0x040fe40000000000 */
[----:B------:R-:W-:-:S02]  /*2150*/  VIADD R40, R11, 0x2a0 ;  /* 0x000002a00b287836 */ /* 0x000fc40000000000 */
[----:B--2---:R-:W-:Y:S02]  /*2160*/  IMAD.MOV.U32 R16, RZ, RZ, R4 ;  /* 0x000000ffff107224 */ /* 0x004fe400078e0004 */
[----:B------:R-:W2:Y:S01]  /*2170*/  @!P6 LDG.E R4, desc[UR8][R2.64] ;  /* 0x000000080204e981 */ /* 0x000ea2000c1e1900 */
[-C--:B------:R-:W-:Y:S01]  /*2180*/  ISETP.GE.U32.AND P6, PT, R5, R0.reuse, PT ;  /* 0x000000000500720c */ /* 0x080fe20003fc6070 */
[--C-:B------:R-:W-:Y:S02]  /*2190*/  IMAD.MOV.U32 R6, RZ, RZ, R16.reuse ;  /* 0x000000ffff067224 */ /* 0x100fe400078e0010 */
[----:B------:R-:W-:Y:S02]  /*21a0*/  VIADD R5, R11, 0x220 ;  /* 0x000002200b057836 */ /* 0x000fe40000000000 */
[----:B------:R-:W-:Y:S02]  /*21b0*/  IMAD.MOV.U32 R14, RZ, RZ, R16 ;  /* 0x000000ffff0e7224 */ /* 0x000fe400078e0010 */
[----:B------:R-:W3:Y:S01]  /*21c0*/  @!P5 LDG.E R6, desc[UR8][R2.64+0x80] ;  /* 0x000080080206d981 */ /* 0x000ee2000c1e1900 */
[----:B------:R-:W-:Y:S01]  /*21d0*/  ISETP.GE.U32.AND P5, PT, R5, R0, PT ;  /* 0x000000000500720c */ /* 0x000fe20003fa6070 */
[----:B------:R-:W-:-:S02]  /*21e0*/  VIADD R5, R11, 0x280 ;  /* 0x000002800b057836 */ /* 0x000fc40000000000 */
[----:B------:R-:W4:Y:S01]  /*21f0*/  @!P4 LDG.E R14, desc[UR8][R2.64+0x280] ;  /* 0x00028008020ec981 */ /* 0x000f22000c1e1900 */
[--C-:B------:R-:W-:Y:S02]  /*2200*/  IMAD.MOV.U32 R12, RZ, RZ, R16.reuse ;  /* 0x000000ffff0c7224 */ /* 0x100fe400078e0010 */
[-C--:B------:R-:W-:Y:S01]  /*2210*/  ISETP.GE.U32.AND P4, PT, R5, R0.reuse, PT ;  /* 0x000000000500720c */ /* 0x080fe20003f86070 */
[--C-:B------:R-:W-:Y:S02]  /*2220*/  IMAD.MOV.U32 R20, RZ, RZ, R16.reuse ;  /* 0x000000ffff147224 */ /* 0x100fe400078e0010 */
[--C-:B------:R-:W-:Y:S01]  /*2230*/  IMAD.MOV.U32 R24, RZ, RZ, R16.reuse ;  /* 0x000000ffff187224 */ /* 0x100fe200078e0010 */
[----:B------:R-:W4:Y:S01]  /*2240*/  @!P0 LDG.E R12, desc[UR8][R2.64+0x200] ;  /* 0x00020008020c8981 */ /* 0x000f22000c1e1900 */
[--C-:B------:R-:W-:Y:S02]  /*2250*/  IMAD.MOV.U32 R34, RZ, RZ, R16.reuse ;  /* 0x000000ffff227224 */ /* 0x100fe400078e0010 */
[----:B------:R-:W-:Y:S01]  /*2260*/  IMAD.MOV.U32 R5, RZ, RZ, R16 ;  /* 0x000000ffff057224 */ /* 0x000fe200078e0010 */
[----:B------:R-:W4:Y:S01]  /*2270*/  @!P3 LDG.E R20, desc[UR8][R2.64+0x380] ;  /* 0x000380080214b981 */ /* 0x000f22000c1e1900 */
[----:B------:R-:W-:-:S02]  /*2280*/  ISETP.GE.U32.AND P0, PT, R7, R0, PT ;  /* 0x000000000700720c */ /* 0x000fc40003f06070 */
[-C--:B------:R-:W-:Y:S01]  /*2290*/  ISETP.GE.U32.AND P3, PT, R51, R0.reuse, PT ;  /* 0x000000003300720c */ /* 0x080fe20003f66070 */
[----:B------:R-:W4:Y:S01]  /*22a0*/  @!P2 LDG.E R24, desc[UR8][R2.64+0x480] ;  /* 0x000480080218a981 */ /* 0x000f22000c1e1900 */
[----:B------:R-:W-:-:S03]  /*22b0*/  ISETP.GE.U32.AND P2, PT, R50, R0, PT ;  /* 0x000000003200720c */ /* 0x000fc60003f46070 */
[----:B------:R-:W4:Y:S01]  /*22c0*/  @!P1 LDG.E R34, desc[UR8][R2.64+0x700] ;  /* 0x0007000802229981 */ /* 0x000f22000c1e1900 */
[----:B------:R-:W-:-:S03]  /*22d0*/  ISETP.GE.U32.AND P1, PT, R49, R0, PT ;  /* 0x000000003100720c */ /* 0x000fc60003f26070 */
[----:B------:R-:W4:Y:S01]  /*22e0*/  @!P6 LDG.E R5, desc[UR8][R2.64+0x800] ;  /* 0x000800080205e981 */ /* 0x000f22000c1e1900 */
[----:B------:R-:W-:Y:S01]  /*22f0*/  ISETP.GE.U32.AND P6, PT, R48, R0, PT ;  /* 0x000000003000720c */ /* 0x000fe20003fc6070 */
[--C-:B------:R-:W-:Y:S02]  /*2300*/  IMAD.MOV.U32 R7, RZ, RZ, R16.reuse ;  /* 0x000000ffff077224 */ /* 0x100fe400078e0010 */
[--C-:B------:R-:W-:Y:S02]  /*2310*/  IMAD.MOV.U32 R9, RZ, RZ, R16.reuse ;  /* 0x000000ffff097224 */ /* 0x100fe400078e0010 */
[--C-:B------:R-:W-:Y:S02]  /*2320*/  IMAD.MOV.U32 R11, RZ, RZ, R16.reuse ;  /* 0x000000ffff0b7224 */ /* 0x100fe400078e0010 */
[--C-:B------:R-:W-:Y:S01]  /*2330*/  IMAD.MOV.U32 R8, RZ, RZ, R16.reuse ;  /* 0x000000ffff087224 */ /* 0x100fe200078e0010 */
[----:B------:R-:W4:Y:S01]  /*2340*/  @!P5 LDG.E R7, desc[UR8][R2.64+0x880] ;  /* 0x000880080207d981 */ /* 0x000f22000c1e1900 */
[----:B------:R-:W-:-:S02]  /*2350*/  IMAD.MOV.U32 R10, RZ, RZ, R16 ;  /* 0x000000ffff0a7224 */ /* 0x000fc400078e0010 */
[--C-:B------:R-:W-:Y:S01]  /*2360*/  IMAD.MOV.U32 R18, RZ, RZ, R16.reuse ;  /* 0x000000ffff127224 */ /* 0x100fe200078e0010 */
[----:B------:R-:W4:Y:S01]  /*2370*/  @!P0 LDG.E R9, desc[UR8][R2.64+0x980] ;  /* 0x0009800802098981 */ /* 0x000f22000c1e1900 */
[----:B------:R-:W-:Y:S01]  /*2380*/  IMAD.MOV.U32 R22, RZ, RZ, R16 ;  /* 0x000000ffff167224 */ /* 0x000fe200078e0010 */
[-C--:B------:R-:W-:Y:S02]  /*2390*/  ISETP.GE.U32.AND P5, PT, R47, R0.reuse, PT ;  /* 0x000000002f00720c */ /* 0x080fe40003fa6070 */
[----:B------:R-:W4:Y:S01]  /*23a0*/  @!P4 LDG.E R11, desc[UR8][R2.64+0xa00] ;  /* 0x000a0008020bc981 */ /* 0x000f22000c1e1900 */
[-C--:B------:R-:W-:Y:S02]  /*23b0*/  ISETP.GE.U32.AND P0, PT, R46, R0.reuse, PT ;  /* 0x000000002e00720c */ /* 0x080fe40003f06070 */
[-C--:B------:R-:W-:Y:S01]  /*23c0*/  ISETP.GE.U32.AND P4, PT, R45, R0.reuse, PT ;  /* 0x000000002d00720c */ /* 0x080fe20003f86070 */
[----:B------:R-:W4:Y:S01]  /*23d0*/  @!P3 LDG.E R8, desc[UR8][R2.64+0x100] ;  /* 0x000100080208b981 */ /* 0x000f22000c1e1900 */
[----:B------:R-:W-:-:S03]  /*23e0*/  ISETP.GE.U32.AND P3, PT, R43, R0, PT ;  /* 0x000000002b00720c */ /* 0x000fc60003f66070 */
        /* <DEDUP_REMOVED lines=12> */
[----:B------:R-:W-:Y:S01]  /*24b0*/  IMAD.MOV.U32 R17, RZ, RZ, R16 ;  /* 0x000000ffff117224 */ /* 0x000fe200078e0010 */
[----:B------:R-:W4:Y:S04]  /*24c0*/  @!P0 LDG.E R28, desc[UR8][R2.64+0x580] ;  /* 0x00058008021c8981 */ /* 0x000f28000c1e1900 */
[----:B------:R-:W4:Y:S04]  /*24d0*/  @!P4 LDG.E R30, desc[UR8][R2.64+0x600] ;  /* 0x00060008021ec981 */ /* 0x000f28000c1e1900 */
[----:B------:R-:W4:Y:S04]  /*24e0*/  @!P3 LDG.E R32, desc[UR8][R2.64+0x680] ;  /* 0x000680080220b981 */ /* 0x000f28000c1e1900 */
[----:B------:R-:W4:Y:S04]  /*24f0*/  @!P2 LDG.E R52, desc[UR8][R2.64+0x780] ;  /* 0x000780080234a981 */ /* 0x000f28000c1e1900 */
[----:B------:R-:W4:Y:S04]  /*2500*/  @!P1 LDG.E R17, desc[UR8][R2.64+0x900] ;  /* 0x0009000802119981 */ /* 0x000f28000c1e1900 */
[----:B------:R-:W4:Y:S01]  /*2510*/  @!P6 LDG.E R16, desc[UR8][R2.64+0xa80] ;  /* 0x000a80080210e981 */ /* 0x000f22000c1e1900 */
[----:B------:R-:W0:Y:S01]  /*2520*/  S2R R36, SR_LANEID ;  /* 0x0000000000247919 */ /* 0x000e220000000000 */
[----:B------:R-:W1:Y:S01]  /*2530*/  S2UR UR5, SR_CgaCtaId ;  /* 0x00000000000579c3 */ /* 0x000e620000008800 */
[----:B------:R-:W-:Y:S01]  /*2540*/  SHF.R.U32.HI R44, RZ, 0x5, R13 ;  /* 0x00000005ff2c7819 */ /* 0x000fe2000001160d */
[----:B------:R-:W-:Y:S01]  /*2550*/  UMOV UR4, 0x400 ;  /* 0x0000040000047882 */ /* 0x000fe20000000000 */
[----:B------:R-:W-:Y:S01]  /*2560*/  ISETP.NE.AND P0, PT, R38, RZ, PT ;  /* 0x000000ff2600720c */ /* 0x000fe20003f05270 */
[----:B-1----:R-:W-:-:S02]  /*2570*/  ULEA UR4, UR5, UR4, 0x18 ;  /* 0x0000000405047291 */ /* 0x002fc4000f8ec0ff */
[----:B0-----:R-:W-:-:S05]  /*2580*/  IMAD R37, R44, 0x2c0, R36 ;  /* 0x000002c02c257824 */ /* 0x001fca00078e0224 */
        /* <DEDUP_REMOVED lines=39> */
[----:B------:R-:W-:Y:S02]  /*2800*/  ISETP.NE.AND P1, PT, R36, 0x1f, PT ;  /* 0x0000001f2400780c */ /* 0x000fe40003f25270 */
[----:B---3--:R-:W-:Y:S02]  /*2810*/  IADD3 R16, PT, PT, R6, R5, R16 ;  /* 0x0000000506107210 */ /* 0x008fe40007ffe010 */
[----:B------:R-:W-:Y:S02]  /*2820*/  ISETP.NE.AND P2, PT, R44, 0xb, PT ;  /* 0x0000000b2c00780c */ /* 0x000fe40003f45270 */
        /* <DEDUP_REMOVED lines=20> */
[----:B------:R-:W-:Y:S01]  /*2970*/  ISETP.NE.AND P0, PT, R44, 0x2, PT ;  /* 0x000000022c00780c */ /* 0x000fe20003f05270 */
[----:B------:R-:W0:Y:S02]  /*2980*/  S2R R53, SR_TID.X ;  /* 0x0000000000357919 */ /* 0x000e240000002100 */
[----:B------:R-:W-:Y:S01]  /*2990*/  IMAD.IADD R35, R38, 0x1, -R35 ;  /* 0x0000000126237824 */ /* 0x000fe200078e0a23 */
[----:B------:R-:W-:Y:S01]  /*29a0*/  @!P1 STS [R52+0x10], R38 ;  /* 0x0000102634009388 */ /* 0x000fe20000000800 */
[----:B------:R-:W-:Y:S01]  /*29b0*/  BAR.SYNC.DEFER_BLOCKING 0x0 ;  /* 0x0000000000007b1d */ /* 0x000fe20000010000 */
[----:B------:R-:W-:-:S05]  /*29c0*/  ISETP.NE.AND P1, PT, R44, 0x9, PT ;  /* 0x000000092c00780c */ /* 0x000fca0003f25270 */
[----:B------:R-:W1:Y:S04]  /*29d0*/  LDS.128 R16, [UR4+0x10] ;  /* 0x00001004ff107984 */ /* 0x000e680008000c00 */
[----:B------:R-:W2:Y:S04]  /*29e0*/  LDS.128 R20, [UR4+0x20] ;  /* 0x00002004ff147984 */ /* 0x000ea80008000c00 */
[----:B------:R-:W3:Y:S01]  /*29f0*/  LDS.128 R24, [UR4+0x30] ;  /* 0x00003004ff187984 */ /* 0x000ee20008000c00 */
[----:B-1----:R-:W-:-:S04]  /*2a00*/  IMAD.IADD R17, R16, 0x1, R17 ;  /* 0x0000000110117824 */ /* 0x002fc800078e0211 */
[----:B------:R-:W-:Y:S01]  /*2a10*/  IMAD.IADD R18, R18, 0x1, R17 ;  /* 0x0000000112127824 */ /* 0x000fe200078e0211 */
[----:B------:R-:W-:Y:S02]  /*2a20*/  SEL R16, R17, R16, !P0 ;  /* 0x0000001011107207 */ /* 0x000fe40004000000 */
[----:B------:R-:W-:Y:S01]  /*2a30*/  ISETP.NE.AND P0, PT, R44, 0x3, PT ;  /* 0x000000032c00780c */ /* 0x000fe20003f05270 */
[----:B------:R-:W-:-:S03]  /*2a40*/  IMAD.IADD R19, R19, 0x1, R18 ;  /* 0x0000000113137824 */ /* 0x000fc600078e0212 */
[----:B------:R-:W-:Y:S01]  /*2a50*/  SEL R16, R18, R16, !P0 ;  /* 0x0000001012107207 */ /* 0x000fe20004000000 */
[----:B--2---:R-:W-:Y:S01]  /*2a60*/  IMAD.IADD R20, R19, 0x1, R20 ;  /* 0x0000000113147824 */ /* 0x004fe200078e0214 */
        /* <DEDUP_REMOVED lines=8> */
[----:B---3--:R-:W-:Y:S01]  /*2af0*/  IMAD.IADD R24, R23, 0x1, R24 ;  /* 0x0000000117187824 */ /* 0x008fe200078e0218 */
[----:B------:R-:W-:Y:S02]  /*2b00*/  SEL R16, R21, R16, !P0 ;  /* 0x0000001015107207 */ /* 0x000fe40004000000 */
[----:B------:R-:W-:Y:S01]  /*2b10*/  ISETP.NE.AND P0, PT, R44, 0x7, PT ;  /* 0x000000072c00780c */ /* 0x000fe20003f05270 */
[----:B------:R-:W-:-:S03]  /*2b20*/  IMAD.IADD R25, R25, 0x1, R24 ;  /* 0x0000000119197824 */ /* 0x000fc600078e0218 */
[----:B------:R-:W-:Y:S02]  /*2b30*/  SEL R16, R22, R16, !P0 ;  /* 0x0000001016107207 */ /* 0x000fe40004000000 */
[----:B------:R-:W-:-:S04]  /*2b40*/  ISETP.NE.AND P0, PT, R44, 0x8, PT ;  /* 0x000000082c00780c */ /* 0x000fc80003f05270 */
[----:B------:R-:W-:Y:S02]  /*2b50*/  SEL R16, R23, R16, !P0 ;  /* 0x0000001017107207 */ /* 0x000fe40004000000 */
[----:B------:R-:W-:Y:S02]  /*2b60*/  ISETP.NE.AND P0, PT, R44, 0xa, PT ;  /* 0x0000000a2c00780c */ /* 0x000fe40003f05270 */
[----:B------:R-:W-:Y:S02]  /*2b70*/  SEL R16, R24, R16, !P1 ;  /* 0x0000001018107207 */ /* 0x000fe40004800000 */
[----:B------:R-:W-:Y:S02]  /*2b80*/  ISETP.NE.AND P1, PT, R36, RZ, PT ;  /* 0x000000ff2400720c */ /* 0x000fe40003f25270 */
[----:B------:R-:W-:Y:S01]  /*2b90*/  SEL R16, R25, R16, !P0 ;  /* 0x0000001019107207 */ /* 0x000fe20004000000 */
[----:B------:R-:W-:Y:S01]  /*2ba0*/  @!P2 IMAD.IADD R16, R26, 0x1, R25 ;  /* 0x000000011a10a824 */ /* 0x000fe200078e0219 */
[----:B0-----:R-:W-:-:S02]  /*2bb0*/  ISETP.GE.U32.AND P0, PT, R53, 0x20, PT ;  /* 0x000000203500780c */ /* 0x001fc40003f06070 */
[----:B------:R-:W-:Y:S02]  /*2bc0*/  SEL R35, R35, RZ, P1 ;  /* 0x000000ff23237207 */ /* 0x000fe40000800000 */
[----:B------:R-:W-:-:S04]  /*2bd0*/  SEL R16, R16, RZ, P0 ;  /* 0x000000ff10107207 */ /* 0x000fc80000000000 */
[----:B-----5:R-:W-:Y:S01]  /*2be0*/  IADD3 R16, PT, PT, R16, R35, R39 ;  /* 0x0000002310107210 */ /* 0x020fe20007ffe027 */
[----:B------:R-:W-:Y:S06]  /*2bf0*/  BRA `(.L_x_111) ;  /* 0x0000000c00f87947 */ /* 0x000fec0003800000 */
.L_x_110:
[----:B0-2---:R-:W-:Y:S02]  /*2c00*/  IADD3 R16, PT, PT, R4, R3, R2 ;  /* 0x0000000304107210 */ /* 0x005fe40007ffe002 */
[----:B------:R-:W-:Y:S02]  /*2c10*/  ISETP.NE.AND P1, PT, R36, 0x1f, PT ;  /* 0x0000001f2400780c */ /* 0x000fe40003f25270 */
        /* <DEDUP_REMOVED lines=22> */
[C---:B------:R-:W-:Y:S01]  /*2d80*/  ISETP.NE.AND P0, PT, R44.reuse, 0x2, PT ;  /* 0x000000022c00780c */ /* 0x040fe20003f05270 */
[----:B------:R-:W0:Y:S03]  /*2d90*/  S2R R39, SR_TID.X ;  /* 0x0000000000277919 */ /* 0x000e260000002100 */
[----:B------:R1:W-:Y:S01]  /*2da0*/  @!P1 STS [R53+0x10], R52 ;  /* 0x0000103435009388 */ /* 0x0003e20000000800 */
[----:B------:R-:W-:Y:S01]  /*2db0*/  BAR.SYNC.DEFER_BLOCKING 0x0 ;  /* 0x0000000000007b1d */ /* 0x000fe20000010000 */
[----:B------:R-:W-:Y:S01]  /*2dc0*/  ISETP.NE.AND P1, PT, R44, 0x9, PT ;  /* 0x000000092c00780c */ /* 0x000fe20003f25270 */
[----:B-1----:R-:W-:-:S04]  /*2dd0*/  IMAD.IADD R52, R52, 0x1, -R35 ;  /* 0x0000000134347824 */ /* 0x002fc800078e0a23 */
[----:B------:R-:W1:Y:S04]  /*2de0*/  LDS.128 R16, [UR4+0x10] ;  /* 0x00001004ff107984 */ /* 0x000e680008000c00 */
[----:B------:R-:W2:Y:S04]  /*2df0*/  LDS.128 R20, [UR4+0x20] ;  /* 0x00002004ff147984 */ /* 0x000ea80008000c00 */
[----:B------:R-:W3:Y:S01]  /*2e00*/  LDS.128 R24, [UR4+0x30] ;  /* 0x00003004ff187984 */ /* 0x000ee20008000c00 */
[----:B-1----:R-:W-:-:S04]  /*2e10*/  IMAD.IADD R17, R16, 0x1, R17 ;  /* 0x0000000110117824 */ /* 0x002fc800078e0211 */
[----:B------:R-:W-:Y:S01]  /*2e20*/  IMAD.IADD R18, R18, 0x1, R17 ;  /* 0x0000000112127824 */ /* 0x000fe200078e0211 */
[----:B------:R-:W-:Y:S02]  /*2e30*/  SEL R16, R17, R16, !P0 ;  /* 0x0000001011107207 */ /* 0x000fe40004000000 */
[----:B------:R-:W-:Y:S01]  /*2e40*/  ISETP.NE.AND P0, PT, R44, 0x3, PT ;  /* 0x000000032c00780c */ /* 0x000fe20003f05270 */
[----:B------:R-:W-:Y:S01]  /*2e50*/  IMAD.IADD R19, R19, 0x1, R18 ;  /* 0x0000000113137824 */ /* 0x000fe200078e0212 */
[----:B------:R-:W-:Y:S02]  /*2e60*/  SEL R17, R52, RZ, P2 ;  /* 0x000000ff34117207 */ /* 0x000fe40001000000 */
        /* <DEDUP_REMOVED lines=23> */
[----:B0-----:R-:W-:-:S02]  /*2fe0*/  ISETP.GT.U32.AND P0, PT, R39, 0x1f, PT ;  /* 0x0000001f2700780c */ /* 0x001fc40003f04070 */
        /* <DEDUP_REMOVED lines=20> */
.L_x_157:
[----:B------:R-:W-:Y:S05]  /*3130*/  @!P0 BRA `(.L_x_114) ;  /* 0x0000000000748947 */ /* 0x000fea0003800000 */
[----:B------:R-:W-:-:S07]  /*3140*/  IMAD.MOV.U32 R20, RZ, RZ, 0x3b8 ;  /* 0x000003b8ff147424 */ /* 0x000fce00078e00ff */
.L_x_116:
        /* <DEDUP_REMOVED lines=27> */
.L_x_160:
[----:B------:R-:W-:Y:S05]  /*3300*/  @P0 BRA `(.L_x_116) ;  /* 0xfffffffc00900947 */ /* 0x000fea000383ffff */
.L_x_114:
[----:B------:R-:W-:Y:S01]  /*3310*/  UMOV UR5, 0xffffffff ;  /* 0xffffffff00057882 */ /* 0x000fe20000000000 */
[----:B------:R-:W-:Y:S02]  /*3320*/  ISETP.NE.AND P0, PT, R24, 0x65, PT ;  /* 0x000000651800780c */ /* 0x000fe40003f05270 */
[----:B------:R-:W-:Y:S11]  /*3330*/  BRA.DIV UR5, `(.L_x_117) ;  /* 0x0000001a05f47947 */ /* 0x000ff6000b800000 */
[----:B------:R-:W0:Y:S01]  /*3340*/  S2R R53, SR_GEMASK ;  /* 0x0000000000357919 */ /* 0x000e220000003c00 */
[----:B------:R-:W-:Y:S01]  /*3350*/  VOTE.ANY R19, PT, !P0 ;  /* 0x0000000000137806 */ /* 0x000fe200040e0100 */
[----:B------:R-:W-:-:S03]  /*3360*/  VIADD R17, R36, 0x2 ;  /* 0x0000000224117836 */ /* 0x000fc60000000000 */
[----:B0-----:R-:W-:-:S05]  /*3370*/  LOP3.LUT R19, R19, 0x80000000, R53, 0xec, !PT ;  /* 0x8000000013137812 */ /* 0x001fca00078eec35 */
[----:B------:R-:W-:-:S05]  /*3380*/  VIADD R16, R19, 0xffffffff ;  /* 0xffffffff13107836 */ /* 0x000fca0000000000 */
[----:B------:R-:W-:Y:S01]  /*3390*/  LOP3.LUT R16, R19, R16, RZ, 0xc, !PT ;  /* 0x0000001013107212 */ /* 0x000fe200078e0cff */
[----:B------:R-:W-:-:S03]  /*33a0*/  VIADD R19, R36, 0x10 ;  /* 0x0000001024137836 */ /* 0x000fc60000000000 */
[----:B------:R-:W0:Y:S02]  /*33b0*/  POPC R44, R16 ;  /* 0x00000010002c7309 */ /* 0x000e240000000000 */
[----:B0-----:R-:W0:Y:S01]  /*33c0*/  SHFL.DOWN PT, R20, R25, 0x1, R44 ;  /* 0x0820000019147989 */ /* 0x001e2200000e002c */
[-C--:B------:R-:W-:Y:S02]  /*33d0*/  ISETP.GE.AND P0, PT, R36, R44.reuse, PT ;  /* 0x0000002c2400720c */ /* 0x080fe40003f06270 */
[-C--:B------:R-:W-:Y:S02]  /*33e0*/  ISETP.GT.AND P2, PT, R19, R44.reuse, PT ;  /* 0x0000002c1300720c */ /* 0x080fe40003f44270 */
[----:B0-----:R-:W-:Y:S02]  /*33f0*/  SEL R20, R20, RZ, !P0 ;  /* 0x000000ff14147207 */ /* 0x001fe40004000000 */
[----:B------:R-:W-:Y:S01]  /*3400*/  ISETP.GT.AND P0, PT, R17, R44, PT ;  /* 0x0000002c1100720c */ /* 0x000fe20003f04270 */
[----:B------:R-:W-:-:S02]  /*3410*/  VIADD R17, R36, 0x4 ;  /* 0x0000000424117836 */ /* 0x000fc40000000000 */
        /* <DEDUP_REMOVED lines=8> */
[----:B------:R-:W-:Y:S02]  /*34a0*/  ISETP.GT.AND P0, PT, R17, R44, PT ;  /* 0x0000002c1100720c */ /* 0x000fe40003f04270 */
[----:B------:R-:W0:Y:S01]  /*34b0*/  LDC.64 R16, c[0x0][0x390] ;  /* 0x0000e400ff107b82 */ /* 0x000e220000000a00 */
[----:B------:R-:W-:-:S05]  /*34c0*/  IMAD.IADD R25, R39, 0x1, R20 ;  /* 0x0000000127197824 */ /* 0x000fca00078e0214 */
[----:B------:R-:W1:Y:S01]  /*34d0*/  SHFL.DOWN PT, R20, R25, 0x8, R44 ;  /* 0x0900000019147989 */ /* 0x000e6200000e002c */
[----:B0-----:R-:W-:-:S05]  /*34e0*/  IADD3 R35, P3, PT, R16, 0x100, RZ ;  /* 0x0000010010237810 */ /* 0x001fca0007f7e0ff */
[----:B------:R-:W-:Y:S01]  /*34f0*/  IMAD.X R39, RZ, RZ, R17, P3 ;  /* 0x000000ffff277224 */ /* 0x000fe200018e0611 */
[----:B-1----:R-:W-:Y:S02]  /*3500*/  SEL R20, R20, RZ, !P0 ;  /* 0x000000ff14147207 */ /* 0x002fe40004000000 */
[----:B------:R-:W-:-:S03]  /*3510*/  ISETP.NE.AND P0, PT, R24, 0x65, PT ;  /* 0x000000651800780c */ /* 0x000fc60003f05270 */
[----:B------:R-:W-:-:S05]  /*3520*/  IMAD.IADD R26, R25, 0x1, R20 ;  /* 0x00000001191a7824 */ /* 0x000fca00078e0214 */
[----:B------:R-:W0:Y:S05]  /*3530*/  SHFL.DOWN PT, R20, R26, 0x10, R44 ;  /* 0x0a0000001a147989 */ /* 0x000e2a00000e002c */
[----:B------:R-:W-:Y:S02]  /*3540*/  VOTE.ALL P0, P0 ;  /* 0x0000000000ff7806 */ /* 0x000fe40000000000 */
[----:B0-----:R-:W-:-:S05]  /*3550*/  SEL R19, R20, RZ, !P2 ;  /* 0x000000ff14137207 */ /* 0x001fca0005000000 */
[----:B------:R-:W-:-:S07]  /*3560*/  IMAD.IADD R26, R26, 0x1, R19 ;  /* 0x000000011a1a7824 */ /* 0x000fce00078e0213 */
.L_x_169:
[----:B------:R-:W-:Y:S05]  /*3570*/  @!P0 BRA `(.L_x_118) ;  /* 0x0000000400348947 */ /* 0x000fea0003800000 */
[----:B------:R-:W-:-:S07]  /*3580*/  IMAD.MOV.U32 R44, RZ, RZ, 0x3b8 ;  /* 0x000003b8ff2c7424 */ /* 0x000fce00078e00ff */
.L_x_124:
        /* <DEDUP_REMOVED lines=10> */
.L_x_172:
[----:B------:R-:W-:Y:S05]  /*3630*/  @!P0 BRA `(.L_x_120) ;  /* 0x0000000000748947 */ /* 0x000fea0003800000 */
[----:B------:R-:W-:-:S07]  /*3640*/  IMAD.MOV.U32 R20, RZ, RZ, R44 ;  /* 0x000000ffff147224 */ /* 0x000fce00078e002c */
.L_x_122:
        /* <DEDUP_REMOVED lines=8> */
[----:B------:R-:W0:Y:S02]  /*36d0*/  F2I.FTZ.U32.TRUNC.NTZ R19, R19 ;  /* 0x0000001300137305 */ /* 0x000e24000021f000 */
[----:B0-----:R-:W-:Y:S02]  /*36e0*/  IMAD R25, R18, R19, RZ ;  /* 0x0000001312197224 */ /* 0x001fe400078e02ff */
[----:B------:R-:W-:-:S04]  /*36f0*/  IMAD.MOV.U32 R18, RZ, RZ, RZ ;  /* 0x000000ffff127224 */ /* 0x000fc800078e00ff */
        /* <DEDUP_REMOVED lines=16> */
.L_x_175:
[----:B------:R-:W-:Y:S05]  /*3800*/  @P0 BRA `(.L_x_122) ;  /* 0xfffffffc00900947 */ /* 0x000fea000383ffff */
.L_x_120:
[----:B------:R-:W-:Y:S01]  /*3810*/  UMOV UR5, 0xffffffff ;  /* 0xffffffff00057882 */ /* 0x000fe20000000000 */
[----:B------:R-:W-:Y:S02]  /*3820*/  ISETP.NE.AND P0, PT, R24, 0x65, PT ;  /* 0x000000651800780c */ /* 0x000fe40003f05270 */
[----:B------:R-:W-:Y:S11]  /*3830*/  BRA.DIV UR5, `(.L_x_123) ;  /* 0x0000001a05fc7947 */ /* 0x000ff6000b800000 */
[----:B------:R-:W-:Y:S01]  /*3840*/  VOTE.ANY R19, PT, !P0 ;  /* 0x0000000000137806 */ /* 0x000fe200040e0100 */
[----:B------:R-:W-:Y:S02]  /*3850*/  VIADD R17, R36, 0x2 ;  /* 0x0000000224117836 */ /* 0x000fe40000000000 */
[----:B------:R-:W-:Y:S01]  /*3860*/  VIADD R21, R21, 0xffffffe0 ;  /* 0xffffffe015157836 */ /* 0x000fe20000000000 */
[----:B------:R-:W-:-:S05]  /*3870*/  LOP3.LUT R19, R19, 0x80000000, R53, 0xec, !PT ;  /* 0x8000000013137812 */ /* 0x000fca00078eec35 */
[----:B------:R-:W-:-:S05]  /*3880*/  VIADD R16, R19, 0xffffffff ;  /* 0xffffffff13107836 */ /* 0x000fca0000000000 */
[----:B------:R-:W-:-:S06]  /*3890*/  LOP3.LUT R16, R19, R16, RZ, 0xc, !PT ;  /* 0x0000001013107212 */ /* 0x000fcc00078e0cff */
        /* <DEDUP_REMOVED lines=16> */
[----:B------:R-:W-:-:S03]  /*39a0*/  IMAD.IADD R25, R25, 0x1, R20 ;  /* 0x0000000119197824 */ /* 0x000fc600078e0214 */
[----:B------:R-:W-:Y:S02]  /*39b0*/  ISETP.GT.AND P2, PT, R17, R16, PT ;  /* 0x000000101100720c */ /* 0x000fe40003f44270 */
        /* <DEDUP_REMOVED lines=8> */
.L_x_184:
[----:B------:R-:W-:Y:S05]  /*3a40*/  @P0 BRA `(.L_x_124) ;  /* 0xfffffff800d00947 */ /* 0x000fea000383ffff */
.L_x_118:
        /* <DEDUP_REMOVED lines=15> */
.L_x_112:
[----:B------:R-:W-:Y:S05]  /*3b40*/  WARPSYNC.ALL ;  /* 0x0000000000007948 */ /* 0x000fea0003800000 */
[----:B------:R-:W0:Y:S08]  /*3b50*/  S2UR UR5, SR_CgaCtaId ;  /* 0x00000000000579c3 */ /* 0x000e300000008800 */
[----:B------:R-:W-:Y:S06]  /*3b60*/  BAR.SYNC.DEFER_BLOCKING 0x0 ;  /* 0x0000000000007b1d */ /* 0x000fec0000010000 */
[----:B------:R-:W-:Y:S01]  /*3b70*/  UMOV UR4, 0x400 ;  /* 0x0000040000047882 */ /* 0x000fe20000000000 */
[----:B-1----:R-:W1:Y:S01]  /*3b80*/  S2R R17, SR_TID.X ;  /* 0x0000000000117919 */ /* 0x002e620000002100 */
[----:B0-----:R-:W-:-:S09]  /*3b90*/  ULEA UR4, UR5, UR4, 0x18 ;  /* 0x0000000405047291 */ /* 0x001fd2000f8ec0ff */
[----:B------:R-:W0:Y:S01]  /*3ba0*/  LDS R16, [UR4+0x4c] ;  /* 0x00004c04ff107984 */ /* 0x000e220008000800 */
[----:B-1----:R-:W-:-:S04]  /*3bb0*/  ISETP.NE.AND P0, PT, R17, RZ, PT ;  /* 0x000000ff1100720c */ /* 0x002fc80003f05270 */
[----:B0-----:R-:W-:-:S05]  /*3bc0*/  SEL R16, R16, RZ, P0 ;  /* 0x000000ff10107207 */ /* 0x001fca0000000000 */
[----:B------:R-:W-:-:S07]  /*3bd0*/  IMAD.IADD R16, R16, 0x1, R19 ;  /* 0x0000000110107824 */ /* 0x000fce00078e0213 */
.L_x_111:
[----:B------:R-:W-:Y:S01]  /*3be0*/  IMAD.IADD R17, R2, 0x1, R16 ;  /* 0x0000000102117824 */ /* 0x000fe200078e0210 */
[----:B------:R-:W0:Y:S01]  /*3bf0*/  S2R R20, SR_LANEID ;  /* 0x0000000000147919 */ /* 0x000e220000000000 */
[----:B------:R-:W1:Y:S01]  /*3c00*/  S2UR UR5, SR_CTAID.X ;  /* 0x00000000000579c3 */ /* 0x000e620000002500 */
[----:B------:R-:W2:Y:S01]  /*3c10*/  LDCU.64 UR6, c[0x0][0x388] ;  /* 0x00007100ff0677ac */ /* 0x000ea20008000a00 */
[----:B------:R-:W-:Y:S01]  /*3c20*/  IMAD.IADD R2, R3, 0x1, R17 ;  /* 0x0000000103027824 */ /* 0x000fe200078e0211 */
[----:B------:R-:W3:Y:S03]  /*3c30*/  S2R R21, SR_TID.X ;  /* 0x0000000000157919 */ /* 0x000ee60000002100 */
[----:B------:R-:W-:Y:S01]  /*3c40*/  IMAD.IADD R3, R4, 0x1, R2 ;  /* 0x0000000104037824 */ /* 0x000fe200078e0202 */
[----:B------:R-:W4:Y:S03]  /*3c50*/  S2R R26, SR_TID.X ;  /* 0x00000000001a7919 */ /* 0x000f260000002100 */
[----:B------:R-:W-:-:S04]  /*3c60*/  IMAD.IADD R4, R5, 0x1, R3 ;  /* 0x0000000105047824 */ /* 0x000fc800078e0203 */
[----:B------:R-:W-:-:S04]  /*3c70*/  IMAD.IADD R5, R6, 0x1, R4 ;  /* 0x0000000106057824 */ /* 0x000fc800078e0204 */
[----:B------:R-:W-:-:S04]  /*3c80*/  IMAD.IADD R6, R7, 0x1, R5 ;  /* 0x0000000107067824 */ /* 0x000fc800078e0205 */
[----:B------:R-:W-:-:S04]  /*3c90*/  IMAD.IADD R7, R8, 0x1, R6 ;  /* 0x0000000108077824 */ /* 0x000fc800078e0206 */
[----:B------:R-:W-:-:S04]  /*3ca0*/  IMAD.IADD R8, R9, 0x1, R7 ;  /* 0x0000000109087824 */ /* 0x000fc800078e0207 */
[----:B------:R-:W-:Y:S02]  /*3cb0*/  IMAD.IADD R9, R10, 0x1, R8 ;  /* 0x000000010a097824 */ /* 0x000fe400078e0208 */
[----:B0-----:R-:W-:Y:S01]  /*3cc0*/  IMAD R24, R20, 0x54, R37 ;  /* 0x0000005414187824 */ /* 0x001fe200078e0225 */
[----:B------:R-:W-:Y:S01]  /*3cd0*/  BAR.SYNC.DEFER_BLOCKING 0x0 ;  /* 0x0000000000007b1d */ /* 0x000fe20000010000 */
[----:B------:R-:W-:Y:S01]  /*3ce0*/  IMAD.IADD R10, R11, 0x1, R9 ;  /* 0x000000010b0a7824 */ /* 0x000fe200078e0209 */
[----:B---3--:R-:W-:-:S03]  /*3cf0*/  ISETP.NE.AND P0, PT, R21, RZ, PT ;  /* 0x000000ff1500720c */ /* 0x008fc60003f05270 */
        /* <DEDUP_REMOVED lines=13> */
[----:B------:R-:W-:Y:S03]  /*3dd0*/  STS.64 [R24+0x20], R8 ;  /* 0x0000200818007388 */ /* 0x000fe60000000a00 */
[----:B------:R-:W-:Y:S01]  /*3de0*/  IMAD.IADD R22, R33, 0x1, R21 ;  /* 0x0000000121167824 */ /* 0x000fe200078e0215 */
[----:B0-----:R-:W1:Y:S01]  /*3df0*/  LDC R2, c[0x0][0x398] ;  /* 0x0000e600ff027b82 */ /* 0x001e620000000800 */
[----:B------:R-:W-:Y:S02]  /*3e00*/  STS.64 [R24+0x28], R10 ;  /* 0x0000280a18007388 */ /* 0x000fe40000000a00 */
[----:B------:R-:W-:-:S02]  /*3e10*/  IMAD.IADD R23, R34, 0x1, R22 ;  /* 0x0000000122177824 */ /* 0x000fc400078e0216 */
[----:B------:R4:W-:Y:S04]  /*3e20*/  STS.64 [R24+0x30], R12 ;  /* 0x0000300c18007388 */ /* 0x0009e80000000a00 */
[----:B------:R-:W-:Y:S04]  /*3e30*/  STS.64 [R24+0x38], R14 ;  /* 0x0000380e18007388 */ /* 0x000fe80000000a00 */
[----:B------:R-:W-:Y:S04]  /*3e40*/  STS.64 [R24+0x40], R18 ;  /* 0x0000401218007388 */ /* 0x000fe80000000a00 */
[----:B------:R-:W-:Y:S01]  /*3e50*/  STS.64 [R24+0x48], R20 ;  /* 0x0000481418007388 */ /* 0x000fe20000000a00 */
[----:B----4-:R-:W-:-:S02]  /*3e60*/  LOP3.LUT R12, R26, 0x1f, RZ, 0xc0, !PT ;  /* 0x0000001f1a0c7812 */ /* 0x010fc400078ec0ff */
[----:B------:R-:W-:Y:S01]  /*3e70*/  LOP3.LUT R26, R26, 0x3e0, RZ, 0xc0, !PT ;  /* 0x000003e01a1a7812 */ /* 0x000fe200078ec0ff */
[----:B------:R-:W-:Y:S01]  /*3e80*/  STS.64 [R24+0x50], R22 ;  /* 0x0000501618007388 */ /* 0x000fe20000000a00 */
[----:B------:R-:W-:-:S03]  /*3e90*/  NOP ;  /* 0x0000000000007918 */ /* 0x000fc60000000000 */
[----:B------:R-:W-:Y:S01]  /*3ea0*/  LDS R16, [R37] ;  /* 0x0000000025107984 */ /* 0x000fe20000000800 */
[----:B-1----:R-:W-:Y:S02]  /*3eb0*/  VIADD R2, R2, UR5 ;  /* 0x0000000502027c36 */ /* 0x002fe40008000000 */
[----:B------:R-:W-:Y:S01]  /*3ec0*/  IMAD R26, R26, 0x16, R12 ;  /* 0x000000161a1a7824 */ /* 0x000fe200078e020c */
        /* <DEDUP_REMOVED lines=20> */
[----:B------:R0:W-:Y:S04]  /*4010*/  LDS R23, [R37+0xa80] ;  /* 0x000a800025177984 */ /* 0x0001e80000000800 */
[----:B------:R1:W-:Y:S01]  /*4020*/  @!P0 STS [UR4+0x8400], R0 ;  /* 0x00840000ff008988 */ /* 0x0003e20008000804 */
[----:B------:R-:W-:Y:S01]  /*4030*/  BAR.SYNC.DEFER_BLOCKING 0x0 ;  /* 0x0000000000007b1d */ /* 0x000fe20000010000 */
[----:B0-----:R-:W-:-:S02]  /*4040*/  VIADD R37, R26, 0x20 ;  /* 0x000000201a257836 */ /* 0x001fc40000000000 */
[----:B-1----:R-:W-:-:S03]  /*4050*/  IMAD R0, R2, 0x2100, RZ ;  /* 0x0000210002007824 */ /* 0x002fc600078e02ff */
[----:B------:R-:W0:Y:S02]  /*4060*/  S2R R3, SR_TID.X ;  /* 0x0000000000037919 */ /* 0x000e240000002100 */
[----:B------:R-:W-:-:S04]  /*4070*/  IADD3 R0, P0, PT, R0, R26, RZ ;  /* 0x0000001a00007210 */ /* 0x000fc80007f1e0ff */
[----:B--2---:R-:W-:Y:S01]  /*4080*/  LEA R2, P1, R0, UR6, 0x2 ;  /* 0x0000000600027c11 */ /* 0x004fe2000f8210ff */
[----:B------:R-:W1:Y:S01]  /*4090*/  LDS R4, [UR4+0x8400] ;  /* 0x00840004ff047984 */ /* 0x000e620008000800 */
[C---:B0-----:R-:W-:Y:S02]  /*40a0*/  LOP3.LUT R12, R3.reuse, 0x3e0, RZ, 0xc0, !PT ;  /* 0x000003e0030c7812 */ /* 0x041fe400078ec0ff */
[----:B------:R-:W-:-:S05]  /*40b0*/  LOP3.LUT R3, R3, 0x1f, RZ, 0xc0, !PT ;  /* 0x0000001f03037812 */ /* 0x000fca00078ec0ff */
[----:B------:R-:W-:Y:S02]  /*40c0*/  IMAD R12, R12, 0x16, R3 ;  /* 0x000000160c0c7824 */ /* 0x000fe400078e0203 */
[----:B------:R-:W-:-:S05]  /*40d0*/  IMAD.X R3, RZ, RZ, RZ, P0 ;  /* 0x000000ffff037224 */ /* 0x000fca00000e06ff */
[----:B------:R-:W-:Y:S02]  /*40e0*/  LEA.HI.X R3, R0, UR7, R3, 0x2, P1 ;  /* 0x0000000700037c11 */ /* 0x000fe400088f1403 */
[-C--:B-1----:R-:W-:Y:S02]  /*40f0*/  ISETP.GE.AND P6, PT, R26, R4.reuse, PT ;  /* 0x000000041a00720c */ /* 0x082fe40003fc6270 */
[-C--:B------:R-:W-:Y:S01]  /*4100*/  ISETP.GE.AND P5, PT, R37, R4.reuse, PT ;  /* 0x000000042500720c */ /* 0x080fe20003fa6270 */
[C---:B------:R-:W-:Y:S01]  /*4110*/  VIADD R37, R12.reuse, 0x80 ;  /* 0x000000800c257836 */ /* 0x040fe20000000000 */
[-C--:B------:R-:W-:Y:S01]  /*4120*/  ISETP.GE.AND P0, PT, R51, R4.reuse, PT ;  /* 0x000000043300720c */ /* 0x080fe20003f06270 */
[----:B------:R-:W-:Y:S01]  /*4130*/  VIADD R51, R12, 0xa0 ;  /* 0x000000a00c337836 */ /* 0x000fe20000000000 */
[-C--:B------:R-:W-:Y:S02]  /*4140*/  ISETP.GE.AND P4, PT, R50, R4.reuse, PT ;  /* 0x000000043200720c */ /* 0x080fe40003f86270 */
[-C--:B------:R-:W-:Y:S01]  /*4150*/  ISETP.GE.AND P3, PT, R37, R4.reuse, PT ;  /* 0x000000042500720c */ /* 0x080fe20003f66270 */
[----:B------:R-:W-:Y:S01]  /*4160*/  VIADD R37, R12, 0xe0 ;  /* 0x000000e00c257836 */ /* 0x000fe20000000000 */
[----:B------:R-:W-:-:S02]  /*4170*/  ISETP.GE.AND P2, PT, R51, R4, PT ;  /* 0x000000043300720c */ /* 0x000fc40003f46270 */
[-C--:B------:R-:W-:Y:S01]  /*4180*/  ISETP.GE.AND P1, PT, R49, R4.reuse, PT ;  /* 0x000000043100720c */ /* 0x080fe20003f26270 */
[----:B------:R-:W-:Y:S01]  /*4190*/  @!P6 STG.E desc[UR8][R2.64], R16 ;  /* 0x000000100200e986 */ /* 0x000fe2000c101908 */
[-C--:B------:R-:W-:Y:S01]  /*41a0*/  ISETP.GE.AND P6, PT, R37, R4.reuse, PT ;  /* 0x000000042500720c */ /* 0x080fe20003fc6270 */
[----:B------:R-:W-:Y:S02]  /*41b0*/  VIADD R37, R12, 0x120 ;  /* 0x000001200c257836 */ /* 0x000fe40000000000 */
[----:B------:R-:W-:Y:S01]  /*41c0*/  @!P5 STG.E desc[UR8][R2.64+0x80], R8 ;  /* 0x000080080200d986 */ /* 0x000fe2000c101908 */
[----:B------:R-:W-:-:S03]  /*41d0*/  ISETP.GE.AND P5, PT, R48, R4, PT ;  /* 0x000000043000720c */ /* 0x000fc60003fa6270 */
[----:B------:R-:W-:Y:S01]  /*41e0*/  @!P0 STG.E desc[UR8][R2.64+0x100], R10 ;  /* 0x0001000a02008986 */ /* 0x000fe2000c101908 */
[-C--:B------:R-:W-:Y:S01]  /*41f0*/  ISETP.GE.AND P0, PT, R37, R4.reuse, PT ;  /* 0x000000042500720c */ /* 0x080fe20003f06270 */
[----:B------:R-:W-:Y:S02]  /*4200*/  VIADD R37, R12, 0x1c0 ;  /* 0x000001c00c257836 */ /* 0x000fe40000000000 */
[----:B------:R-:W-:Y:S01]  /*4210*/  @!P4 STG.E desc[UR8][R2.64+0x180], R6 ;  /* 0x000180060200c986 */ /* 0x000fe2000c101908 */
[----:B------:R-:W-:-:S03]  /*4220*/  ISETP.GE.AND P4, PT, R47, R4, PT ;  /* 0x000000042f00720c */ /* 0x000fc60003f86270 */
[----:B------:R-:W-:Y:S01]  /*4230*/  @!P3 STG.E desc[UR8][R2.64+0x200], R53 ;  /* 0x000200350200b986 */ /* 0x000fe2000c101908 */
[----:B------:R-:W-:-:S03]  /*4240*/  ISETP.GE.AND P3, PT, R46, R4, PT ;  /* 0x000000042e00720c */ /* 0x000fc60003f66270 */
[----:B------:R-:W-:Y:S01]  /*4250*/  @!P2 STG.E desc[UR8][R2.64+0x280], R39 ;  /* 0x000280270200a986 */ /* 0x000fe2000c101908 */
[----:B------:R-:W-:-:S03]  /*4260*/  ISETP.GE.AND P2, PT, R45, R4, PT ;  /* 0x000000042d00720c */ /* 0x000fc60003f46270 */
[----:B------:R0:W-:Y:S01]  /*4270*/  @!P1 STG.E desc[UR8][R2.64+0x300], R33 ;  /* 0x0003002102009986 */ /* 0x0001e2000c101908 */
[-C--:B------:R-:W-:Y:S01]  /*4280*/  ISETP.GE.AND P1, PT, R43, R4.reuse, PT ;  /* 0x000000042b00720c */ /* 0x080fe20003f26270 */
[C---:B------:R-:W-:Y:S02]  /*4290*/  VIADD R43, R12.reuse, 0x220 ;  /* 0x000002200c2b7836 */ /* 0x040fe40000000000 */
[----:B------:R-:W-:Y:S01]  /*42a0*/  @!P6 STG.E desc[UR8][R2.64+0x380], R35 ;  /* 0x000380230200e986 */ /* 0x000fe2000c101908 */
[-C--:B------:R-:W-:Y:S01]  /*42b0*/  ISETP.GE.AND P6, PT, R37, R4.reuse, PT ;  /* 0x000000042500720c */ /* 0x080fe20003fc6270 */
[----:B------:R-:W-:Y:S02]  /*42c0*/  VIADD R37, R12, 0x200 ;  /* 0x000002000c257836 */ /* 0x000fe40000000000 */
[----:B------:R1:W-:Y:S01]  /*42d0*/  @!P5 STG.E desc[UR8][R2.64+0x400], R31 ;  /* 0x0004001f0200d986 */ /* 0x0003e2000c101908 */
[----:B------:R-:W-:Y:S01]  /*42e0*/  ISETP.GE.AND P5, PT, R42, R4, PT ;  /* 0x000000042a00720c */ /* 0x000fe20003fa6270 */
[----:B0-----:R-:W-:-:S02]  /*42f0*/  VIADD R33, R12, 0x260 ;  /* 0x000002600c217836 */ /* 0x001fc40000000000 */
[----:B------:R0:W-:Y:S01]  /*4300*/  @!P0 STG.E desc[UR8][R2.64+0x480], R25 ;  /* 0x0004801902008986 */ /* 0x0001e2000c101908 */
[----:B------:R-:W-:-:S03]  /*4310*/  ISETP.GE.AND P0, PT, R37, R4, PT ;  /* 0x000000042500720c */ /* 0x000fc60003f06270 */
[----:B------:R0:W-:Y:S01]  /*4320*/  @!P4 STG.E desc[UR8][R2.64+0x500], R27 ;  /* 0x0005001b0200c986 */ /* 0x0001e2000c101908 */
[-C--:B------:R-:W-:Y:S01]  /*4330*/  ISETP.GE.AND P4, PT, R43, R4.reuse, PT ;  /* 0x000000042b00720c */ /* 0x080fe20003f86270 */
[----:B-1----:R-:W-:Y:S02]  /*4340*/  VIADD R31, R12, 0x280 ;  /* 0x000002800c1f7836 */ /* 0x002fe40000000000 */
        /* <DEDUP_REMOVED lines=17> */
.L_x_98:
[----:B------:R-:W-:Y:S01]  /*4460*/  BSSY B1, `(.L_x_125) ;  /* 0x0000006000017945 */ /* 0x000fe20003800000 */
[----:B------:R-:W-:Y:S01]  /*4470*/  PLOP3.LUT P0, PT, P0, PT, PT, 0x8, 0x80 ;  /* 0x000000000080781c */ /* 0x000fe2000070e170 */
[----:B------:R-:W-:-:S12]  /*4480*/  IMAD.MOV.U32 R19, RZ, RZ, -0x1 ;  /* 0xffffffffff137424 */ /* 0x000fd800078e00ff */
[----:B------:R-:W-:Y:S05]  /*4490*/  WARPSYNC.COLLECTIVE R19, `(.L_x_126) ;  /* 0x0000000013087348 */ /* 0x000fea0003c00000 */
[----:B------:R-:W-:Y:S01]  /*44a0*/  VOTE.ANY P0, P0 ;  /* 0x0000000000ff7806 */ /* 0x000fe20000000100 */
[----:B------:R-:W-:-:S12]  /*44b0*/  ENDCOLLECTIVE ;  /* 0x000000000000791b */ /* 0x000fd80003800000 */
.L_x_126:
[----:B------:R-:W-:Y:S05]  /*44c0*/  BSYNC B1 ;  /* 0x0000000000017941 */ /* 0x000fea0003800000 */
.L_x_125:
[----:B------:R-:W-:Y:S05]  /*44d0*/  BRA `(.L_x_127) ;  /* 0xffffffc800a87947 */ /* 0x000fea000383ffff */
.L_x_100:
[----:B------:R-:W-:Y:S01]  /*44e0*/  BSSY B1, `(.L_x_128) ;  /* 0x0000006000017945 */ /* 0x000fe20003800000 */
[----:B------:R-:W-:Y:S01]  /*44f0*/  PLOP3.LUT P0, PT, P0, PT, PT, 0x8, 0x80 ;  /* 0x000000000080781c */ /* 0x000fe2000070e170 */
[----:B------:R-:W-:-:S12]  /*4500*/  IMAD.MOV.U32 R19, RZ, RZ, -0x1 ;  /* 0xffffffffff137424 */ /* 0x000fd800078e00ff */
[----:B------:R-:W-:Y:S05]  /*4510*/  WARPSYNC.COLLECTIVE R19, `(.L_x_129) ;  /* 0x0000000013087348 */ /* 0x000fea0003c00000 */
[----:B------:R-:W-:Y:S01]  /*4520*/  VOTE.ANY P0, P0 ;  /* 0x0000000000ff7806 */ /* 0x000fe20000000100 */
[----:B------:R-:W-:-:S12]  /*4530*/  ENDCOLLECTIVE ;  /* 0x000000000000791b */ /* 0x000fd80003800000 */
.L_x_129:
[----:B------:R-:W-:Y:S05]  /*4540*/  BSYNC B1 ;  /* 0x0000000000017941 */ /* 0x000fea0003800000 */
.L_x_128:
[----:B------:R-:W-:Y:S05]  /*4550*/  BRA `(.L_x_130) ;  /* 0xffffffc800fc7947 */ /* 0x000fea000383ffff */
.L_x_102:
[----:B------:R-:W0:Y:S01]  /*4560*/  S2R R48, SR_GEMASK ;  /* 0x0000000000307919 */ /* 0x000e220000003c00 */
[----:B------:R-:W-:Y:S01]  /*4570*/  BSSY B1, `(.L_x_131) ;  /* 0x0000006000017945 */ /* 0x000fe20003800000 */
[----:B------:R-:W-:Y:S01]  /*4580*/  PLOP3.LUT P0, PT, P0, PT, PT, 0x8, 0x80 ;  /* 0x000000000080781c */ /* 0x000fe2000070e170 */
[----:B------:R-:W-:-:S12]  /*4590*/  IMAD.MOV.U32 R19, RZ, RZ, -0x1 ;  /* 0xffffffffff137424 */ /* 0x000fd800078e00ff */
[----:B0-----:R-:W-:Y:S05]  /*45a0*/  WARPSYNC.COLLECTIVE R19, `(.L_x_132) ;  /* 0x0000000013087348 */ /* 0x001fea0003c00000 */
[----:B------:R-:W-:Y:S01]  /*45b0*/  VOTE.ANY R19, PT, P0 ;  /* 0x0000000000137806 */ /* 0x000fe200000e0100 */
[----:B0-----:R-:W-:Y:S06]  /*45c0*/  ENDCOLLECTIVE ;  /* 0x000000000000791b */ /* 0x001fec0003800000 */
.L_x_132:
[----:B------:R-:W-:Y:S05]  /*45d0*/  BSYNC B1 ;  /* 0x0000000000017941 */ /* 0x000fea0003800000 */
.L_x_131:
[----:B------:R-:W-:Y:S01]  /*45e0*/  LOP3.LUT R19, R19, 0x80000000, R48, 0xec, !PT ;  /* 0x8000000013137812 */ /* 0x000fe200078eec30 */
[----:B------:R-:W-:Y:S01]  /*45f0*/  IMAD.MOV.U32 R18, RZ, RZ, R41 ;  /* 0x000000ffff127224 */ /* 0x000fe200078e0029 */
[----:B------:R-:W0:Y:S01]  /*4600*/  LDC.64 R42, c[0x0][0x390] ;  /* 0x0000e400ff2a7b82 */ /* 0x000e220000000a00 */
[----:B------:R-:W-:Y:S02]  /*4610*/  IMAD.MOV.U32 R17, RZ, RZ, 0x1 ;  /* 0x00000001ff117424 */ /* 0x000fe400078e00ff */
[----:B------:R-:W-:Y:S02]  /*4620*/  VIADD R16, R19, 0xffffffff ;  /* 0xffffffff13107836 */ /* 0x000fe40000000000 */
[C---:B------:R-:W-:Y:S02]  /*4630*/  VIADD R23, R47.reuse, 0x4 ;  /* 0x000000042f177836 */ /* 0x040fe40000000000 */
[----:B------:R-:W-:Y:S01]  /*4640*/  VIADD R26, R47, 0x8 ;  /* 0x000000082f1a7836 */ /* 0x000fe20000000000 */
[----:B------:R-:W-:Y:S01]  /*4650*/  LOP3.LUT R22, R19, R16, RZ, 0xc, !PT ;  /* 0x0000001013167212 */ /* 0x000fe200078e0cff */
[----:B------:R-:W-:-:S03]  /*4660*/  IMAD.MOV.U32 R19, RZ, RZ, -0x1 ;  /* 0xffffffffff137424 */ /* 0x000fc600078e00ff */
[----:B------:R1:W2:Y:S02]  /*4670*/  POPC R16, R22 ;  /* 0x0000001600107309 */ /* 0x0002a40000000000 */
[----:B-1----:R-:W-:Y:S01]  /*4680*/  VIADD R22, R47, 0x2 ;  /* 0x000000022f167836 */ /* 0x002fe20000000000 */
[----:B0-2---:R-:W-:-:S13]  /*4690*/  IADD3 R42, P3, PT, R42, 0x100, RZ ;  /* 0x000001002a2a7810 */ /* 0x005fda0007f7e0ff */
[----:B------:R-:W-:Y:S05]  /*46a0*/  WARPSYNC.COLLECTIVE R19, `(.L_x_133) ;  /* 0x0000000013087348 */ /* 0x000fea0003c00000 */
[----:B------:R0:W1:Y:S02]  /*46b0*/  SHFL.DOWN P2, R20, R18, R17, R16 ;  /* 0x0800001112147389 */ /* 0x0000640000040010 */
[----:B01----:R-:W-:Y:S05]  /*46c0*/  ENDCOLLECTIVE ;  /* 0x000000000000791b */ /* 0x003fea0003800000 */
.L_x_133:
[-C--:B------:R-:W-:Y:S01]  /*46d0*/  ISETP.GE.AND P0, PT, R47, R16.reuse, PT ;  /* 0x000000102f00720c */ /* 0x080fe20003f06270 */
[----:B------:R-:W-:Y:S02]  /*46e0*/  IMAD.X R43, RZ, RZ, R43, P3 ;  /* 0x000000ffff2b7224 */ /* 0x000fe400018e062b */
        /* <DEDUP_REMOVED lines=8> */
.L_x_134:
[----:B------:R-:W-:Y:S01]  /*4770*/  IMAD.MOV.U32 R17, RZ, RZ, 0x4 ;  /* 0x00000004ff117424 */ /* 0x000fe200078e00ff */
[----:B------:R-:W-:Y:S02]  /*4780*/  SEL R20, R20, RZ, !P0 ;  /* 0x000000ff14147207 */ /* 0x000fe40004000000 */
[----:B------:R-:W-:-:S03]  /*4790*/  ISETP.GT.AND P0, PT, R23, R16, PT ;  /* 0x000000101700720c */ /* 0x000fc60003f04270 */
[----:B------:R-:W-:Y:S02]  /*47a0*/  IMAD.IADD R39, R37, 0x1, R20 ;  /* 0x0000000125277824 */ /* 0x000fe400078e0214 */
[----:B------:R-:W-:Y:S02]  /*47b0*/  VIADD R37, R47, 0x10 ;  /* 0x000000102f257836 */ /* 0x000fe40000000000 */
[----:B------:R-:W-:-:S07]  /*47c0*/  IMAD.MOV.U32 R18, RZ, RZ, R39 ;  /* 0x000000ffff127224 */ /* 0x000fce00078e0027 */
[----:B------:R-:W-:Y:S05]  /*47d0*/  WARPSYNC.COLLECTIVE R19, `(.L_x_135) ;  /* 0x0000000013087348 */ /* 0x000fea0003c00000 */
[----:B------:R0:W1:Y:S02]  /*47e0*/  SHFL.DOWN P2, R20, R18, R17, R16 ;  /* 0x0800001112147389 */ /* 0x0000640000040010 */
[----:B01----:R-:W-:Y:S05]  /*47f0*/  ENDCOLLECTIVE ;  /* 0x000000000000791b */ /* 0x003fea0003800000 */
.L_x_135:
        /* <DEDUP_REMOVED lines=8> */
.L_x_136:
[----:B------:R-:W-:Y:S01]  /*4880*/  IMAD.MOV.U32 R17, RZ, RZ, 0x10 ;  /* 0x00000010ff117424 */ /* 0x000fe200078e00ff */
[----:B------:R-:W-:Y:S02]  /*4890*/  SEL R20, R20, RZ, !P0 ;  /* 0x000000ff14147207 */ /* 0x000fe40004000000 */
[----:B------:R-:W-:-:S03]  /*48a0*/  ISETP.NE.AND P0, PT, R40, 0x65, PT ;  /* 0x000000652800780c */ /* 0x000fc60003f05270 */
[----:B------:R-:W-:-:S04]  /*48b0*/  IMAD.IADD R41, R51, 0x1, R20 ;  /* 0x0000000133297824 */ /* 0x000fc800078e0214 */
[----:B------:R-:W-:-:S07]  /*48c0*/  IMAD.MOV.U32 R18, RZ, RZ, R41 ;  /* 0x000000ffff127224 */ /* 0x000fce00078e0029 */
[----:B------:R-:W-:Y:S05]  /*48d0*/  WARPSYNC.COLLECTIVE R19, `(.L_x_137) ;  /* 0x0000000013087348 */ /* 0x000fea0003c00000 */
[----:B------:R0:W1:Y:S02]  /*48e0*/  SHFL.DOWN P2, R20, R18, R17, R16 ;  /* 0x0800001112147389 */ /* 0x0000640000040010 */
[----:B01----:R-:W-:Y:S05]  /*48f0*/  ENDCOLLECTIVE ;  /* 0x000000000000791b */ /* 0x003fea0003800000 */
.L_x_137:
[----:B------:R-:W-:Y:S05]  /*4900*/  WARPSYNC.COLLECTIVE R19, `(.L_x_138) ;  /* 0x0000000013087348 */ /* 0x000fea0003c00000 */
[----:B------:R-:W-:Y:S01]  /*4910*/  VOTE.ALL P0, P0 ;  /* 0x0000000000ff7806 */ /* 0x000fe20000000000 */
[----:B------:R-:W-:-:S12]  /*4920*/  ENDCOLLECTIVE ;  /* 0x000000000000791b */ /* 0x000fd80003800000 */
.L_x_138:
[----:B------:R-:W-:-:S04]  /*4930*/  ISETP.GT.AND P2, PT, R37, R16, PT ;  /* 0x000000102500720c */ /* 0x000fc80003f44270 */
[----:B------:R-:W-:-:S05]  /*4940*/  SEL R20, R20, RZ, !P2 ;  /* 0x000000ff14147207 */ /* 0x000fca0005000000 */
[----:B------:R-:W-:Y:S01]  /*4950*/  IMAD.IADD R39, R41, 0x1, R20 ;  /* 0x0000000129277824 */ /* 0x000fe200078e0214 */
[----:B------:R-:W-:Y:S06]  /*4960*/  BRA `(.L_x_139) ;  /* 0xffffffc800947947 */ /* 0x000fec000383ffff */
.L_x_104:
[----:B------:R-:W-:Y:S01]  /*4970*/  BSSY B1, `(.L_x_140) ;  /* 0x0000006000017945 */ /* 0x000fe20003800000 */
[----:B------:R-:W-:Y:S01]  /*4980*/  PLOP3.LUT P0, PT, P0, PT, PT, 0x8, 0x80 ;  /* 0x000000000080781c */ /* 0x000fe2000070e170 */
[----:B------:R-:W-:-:S12]  /*4990*/  IMAD.MOV.U32 R19, RZ, RZ, -0x1 ;  /* 0xffffffffff137424 */ /* 0x000fd800078e00ff */
[----:B------:R-:W-:Y:S05]  /*49a0*/  WARPSYNC.COLLECTIVE R19, `(.L_x_141) ;  /* 0x0000000013087348 */ /* 0x000fea0003c00000 */
[----:B------:R-:W-:Y:S01]  /*49b0*/  VOTE.ANY P0, P0 ;  /* 0x0000000000ff7806 */ /* 0x000fe20000000100 */
[----:B------:R-:W-:-:S12]  /*49c0*/  ENDCOLLECTIVE ;  /* 0x000000000000791b */ /* 0x000fd80003800000 */
.L_x_141:
[----:B------:R-:W-:Y:S05]  /*49d0*/  BSYNC B1 ;  /* 0x0000000000017941 */ /* 0x000fea0003800000 */
.L_x_140:
[----:B------:R-:W-:Y:S05]  /*49e0*/  BRA `(.L_x_142) ;  /* 0xffffffc800a47947 */ /* 0x000fea000383ffff */
.L_x_106:
[----:B------:R-:W-:Y:S01]  /*49f0*/  BSSY B1, `(.L_x_143) ;  /* 0x0000006000017945 */ /* 0x000fe20003800000 */
[----:B------:R-:W-:Y:S01]  /*4a00*/  PLOP3.LUT P0, PT, P0, PT, PT, 0x8, 0x80 ;  /* 0x000000000080781c */ /* 0x000fe2000070e170 */
[----:B------:R-:W-:-:S12]  /*4a10*/  IMAD.MOV.U32 R19, RZ, RZ, -0x1 ;  /* 0xffffffffff137424 */ /* 0x000fd800078e00ff */
[----:B------:R-:W-:Y:S05]  /*4a20*/  WARPSYNC.COLLECTIVE R19, `(.L_x_144) ;  /* 0x0000000013087348 */ /* 0x000fea0003c00000 */
[----:B------:R-:W-:Y:S01]  /*4a30*/  VOTE.ANY P0, P0 ;  /* 0x0000000000ff7806 */ /* 0x000fe20000000100 */
[----:B------:R-:W-:-:S12]  /*4a40*/  ENDCOLLECTIVE ;  /* 0x000000000000791b */ /* 0x000fd80003800000 */
.L_x_144:
[----:B------:R-:W-:Y:S05]  /*4a50*/  BSYNC B1 ;  /* 0x0000000000017941 */ /* 0x000fea0003800000 */
.L_x_143:
[----:B------:R-:W-:Y:S05]  /*4a60*/  BRA `(.L_x_145) ;  /* 0xffffffc800f87947 */ /* 0x000fea000383ffff */
.L_x_108:
[----:B------:R-:W-:Y:S01]  /*4a70*/  BSSY B1, `(.L_x_146) ;  /* 0x0000006000017945 */ /* 0x000fe20003800000 */
[----:B------:R-:W-:Y:S01]  /*4a80*/  PLOP3.LUT P0, PT, P0, PT, PT, 0x8, 0x80 ;  /* 0x000000000080781c */ /* 0x000fe2000070e170 */
[----:B------:R-:W-:-:S12]  /*4a90*/  IMAD.MOV.U32 R19, RZ, RZ, -0x1 ;  /* 0xffffffffff137424 */ /* 0x000fd800078e00ff */
[----:B------:R-:W-:Y:S05]  /*4aa0*/  WARPSYNC.COLLECTIVE R19, `(.L_x_147) ;  /* 0x0000000013087348 */ /* 0x000fea0003c00000 */
[----:B------:R-:W-:Y:S01]  /*4ab0*/  VOTE.ANY R19, PT, P0 ;  /* 0x0000000000137806 */ /* 0x000fe200000e0100 */
[----:B------:R-:W-:Y:S06]  /*4ac0*/  ENDCOLLECTIVE ;  /* 0x000000000000791b */ /* 0x000fec0003800000 */
.L_x_147:
[----:B------:R-:W-:Y:S05]  /*4ad0*/  BSYNC B1 ;  /* 0x0000000000017941 */ /* 0x000fea0003800000 */
.L_x_146:
[----:B------:R-:W-:Y:S01]  /*4ae0*/  LOP3.LUT R19, R19, 0x80000000, R48, 0xec, !PT ;  /* 0x8000000013137812 */ /* 0x000fe200078eec30 */
[----:B------:R-:W-:Y:S02]  /*4af0*/  IMAD.MOV.U32 R18, RZ, RZ, R41 ;  /* 0x000000ffff127224 */ /* 0x000fe400078e0029 */
[----:B------:R-:W-:Y:S02]  /*4b00*/  IMAD.MOV.U32 R17, RZ, RZ, 0x1 ;  /* 0x00000001ff117424 */ /* 0x000fe400078e00ff */
[----:B------:R-:W-:Y:S02]  /*4b10*/  VIADD R16, R19, 0xffffffff ;  /* 0xffffffff13107836 */ /* 0x000fe40000000000 */
[----:B------:R-:W-:-:S03]  /*4b20*/  VIADD R21, R21, 0xffffffe0 ;  /* 0xffffffe015157836 */ /* 0x000fc60000000000 */
[----:B------:R-:W-:Y:S01]  /*4b30*/  LOP3.LUT R50, R19, R16, RZ, 0xc, !PT ;  /* 0x0000001013327212 */ /* 0x000fe200078e0cff */
[----:B------:R-:W-:-:S03]  /*4b40*/  IMAD.MOV.U32 R19, RZ, RZ, -0x1 ;  /* 0xffffffffff137424 */ /* 0x000fc600078e00ff */
[----:B------:R0:W1:Y:S04]  /*4b50*/  POPC R16, R50 ;  /* 0x0000003200107309 */ /* 0x0000680000000000 */
[----:B01----:R-:W-:Y:S05]  /*4b60*/  WARPSYNC.COLLECTIVE R19, `(.L_x_148) ;  /* 0x0000000013087348 */ /* 0x003fea0003c00000 */
[----:B-1----:R1:W2:Y:S02]  /*4b70*/  SHFL.DOWN P2, R20, R18, R17, R16 ;  /* 0x0800001112147389 */ /* 0x0022a40000040010 */
[----:B012---:R-:W-:Y:S05]  /*4b80*/  ENDCOLLECTIVE ;  /* 0x000000000000791b */ /* 0x007fea0003800000 */
.L_x_148:
        /* <DEDUP_REMOVED lines=9> */
.L_x_149:
        /* <DEDUP_REMOVED lines=8> */
.L_x_150:
        /* <DEDUP_REMOVED lines=8> */
.L_x_151:
        /* <DEDUP_REMOVED lines=8> */
.L_x_152:
[----:B------:R-:W-:Y:S05]  /*4da0*/  WARPSYNC.COLLECTIVE R19, `(.L_x_153) ;  /* 0x0000000013087348 */ /* 0x000fea0003c00000 */
[----:B------:R-:W-:Y:S01]  /*4db0*/  VOTE.ALL P0, P0 ;  /* 0x0000000000ff7806 */ /* 0x000fe20000000000 */
[----:B------:R-:W-:-:S12]  /*4dc0*/  ENDCOLLECTIVE ;  /* 0x000000000000791b */ /* 0x000fd80003800000 */
.L_x_153:
[----:B------:R-:W-:-:S04]  /*4dd0*/  ISETP.GT.AND P2, PT, R37, R16, PT ;  /* 0x000000102500720c */ /* 0x000fc80003f44270 */
[----:B------:R-:W-:-:S04]  /*4de0*/  SEL R20, R20, RZ, !P2 ;  /* 0x000000ff14147207 */ /* 0x000fc80005000000 */
[----:B------:R-:W-:Y:S01]  /*4df0*/  IADD3 R39, PT, PT, R50, R20, R39 ;  /* 0x0000001432277210 */ /* 0x000fe20007ffe027 */
[----:B------:R-:W-:Y:S06]  /*4e00*/  BRA `(.L_x_154) ;  /* 0xffffffc800907947 */ /* 0x000fec000383ffff */
.L_x_113:
[----:B------:R-:W-:Y:S01]  /*4e10*/  BSSY B0, `(.L_x_155) ;  /* 0x0000006000007945 */ /* 0x000fe20003800000 */
[----:B------:R-:W-:Y:S01]  /*4e20*/  PLOP3.LUT P0, PT, P0, PT, PT, 0x8, 0x80 ;  /* 0x000000000080781c */ /* 0x000fe2000070e170 */
[----:B------:R-:W-:-:S12]  /*4e30*/  IMAD.MOV.U32 R19, RZ, RZ, -0x1 ;  /* 0xffffffffff137424 */ /* 0x000fd800078e00ff */
[----:B------:R-:W-:Y:S05]  /*4e40*/  WARPSYNC.COLLECTIVE R19, `(.L_x_156) ;  /* 0x0000000013087348 */ /* 0x000fea0003c00000 */
[----:B------:R-:W-:Y:S01]  /*4e50*/  VOTE.ANY P0, P0 ;  /* 0x0000000000ff7806 */ /* 0x000fe20000000100 */
[----:B------:R-:W-:-:S12]  /*4e60*/  ENDCOLLECTIVE ;  /* 0x000000000000791b */ /* 0x000fd80003800000 */
.L_x_156:
[----:B------:R-:W-:Y:S05]  /*4e70*/  BSYNC B0 ;  /* 0x0000000000007941 */ /* 0x000fea0003800000 */
.L_x_155:
[----:B------:R-:W-:Y:S05]  /*4e80*/  BRA `(.L_x_157) ;  /* 0xffffffe000a87947 */ /* 0x000fea000383ffff */
.L_x_115:
[----:B------:R-:W-:Y:S01]  /*4e90*/  BSSY B0, `(.L_x_158) ;  /* 0x0000006000007945 */ /* 0x000fe20003800000 */
[----:B------:R-:W-:Y:S01]  /*4ea0*/  PLOP3.LUT P0, PT, P0, PT, PT, 0x8, 0x80 ;  /* 0x000000000080781c */ /* 0x000fe2000070e170 */
[----:B------:R-:W-:-:S12]  /*4eb0*/  IMAD.MOV.U32 R19, RZ, RZ, -0x1 ;  /* 0xffffffffff137424 */ /* 0x000fd800078e00ff */
[----:B------:R-:W-:Y:S05]  /*4ec0*/  WARPSYNC.COLLECTIVE R19, `(.L_x_159) ;  /* 0x0000000013087348 */ /* 0x000fea0003c00000 */
[----:B------:R-:W-:Y:S01]  /*4ed0*/  VOTE.ANY P0, P0 ;  /* 0x0000000000ff7806 */ /* 0x000fe20000000100 */
[----:B------:R-:W-:-:S12]  /*4ee0*/  ENDCOLLECTIVE ;  /* 0x000000000000791b */ /* 0x000fd80003800000 */
.L_x_159:
[----:B------:R-:W-:Y:S05]  /*4ef0*/  BSYNC B0 ;  /* 0x0000000000007941 */ /* 0x000fea0003800000 */
.L_x_158:
[----:B------:R-:W-:Y:S05]  /*4f00*/  BRA `(.L_x_160) ;  /* 0xffffffe000fc7947 */ /* 0x000fea000383ffff */
.L_x_117:
[----:B------:R-:W0:Y:S01]  /*4f10*/  S2R R53, SR_GEMASK ;  /* 0x0000000000357919 */ /* 0x000e220000003c00 */
[----:B------:R-:W-:Y:S01]  /*4f20*/  BSSY B0, `(.L_x_161) ;  /* 0x0000006000007945 */ /* 0x000fe20003800000 */
[----:B------:R-:W-:Y:S01]  /*4f30*/  PLOP3.LUT P0, PT, P0, PT, PT, 0x8, 0x80 ;  /* 0x000000000080781c */ /* 0x000fe2000070e170 */
[----:B------:R-:W-:-:S12]  /*4f40*/  IMAD.MOV.U32 R19, RZ, RZ, -0x1 ;  /* 0xffffffffff137424 */ /* 0x000fd800078e00ff */
[----:B0-----:R-:W-:Y:S05]  /*4f50*/  WARPSYNC.COLLECTIVE R19, `(.L_x_162) ;  /* 0x0000000013087348 */ /* 0x001fea0003c00000 */
[----:B------:R-:W-:Y:S01]  /*4f60*/  VOTE.ANY R19, PT, P0 ;  /* 0x0000000000137806 */ /* 0x000fe200000e0100 */
[----:B0-----:R-:W-:Y:S06]  /*4f70*/  ENDCOLLECTIVE ;  /* 0x000000000000791b */ /* 0x001fec0003800000 */
.L_x_162:
[----:B------:R-:W-:Y:S05]  /*4f80*/  BSYNC B0 ;  /* 0x0000000000007941 */ /* 0x000fea0003800000 */
.L_x_161:
[----:B------:R-:W-:Y:S01]  /*4f90*/  LOP3.LUT R19, R19, 0x80000000, R53, 0xec, !PT ;  /* 0x8000000013137812 */ /* 0x000fe200078eec35 */
[----:B------:R-:W-:Y:S02]  /*4fa0*/  IMAD.MOV.U32 R18, RZ, RZ, R25 ;  /* 0x000000ffff127224 */ /* 0x000fe400078e0019 */
[----:B------:R-:W-:Y:S02]  /*4fb0*/  IMAD.MOV.U32 R17, RZ, RZ, 0x1 ;  /* 0x00000001ff117424 */ /* 0x000fe400078e00ff */
[----:B------:R-:W-:-:S05]  /*4fc0*/  VIADD R16, R19, 0xffffffff ;  /* 0xffffffff13107836 */ /* 0x000fca0000000000 */
[----:B------:R-:W-:Y:S01]  /*4fd0*/  LOP3.LUT R44, R19, R16, RZ, 0xc, !PT ;  /* 0x00000010132c7212 */ /* 0x000fe200078e0cff */
[----:B------:R-:W-:-:S05]  /*4fe0*/  IMAD.MOV.U32 R19, RZ, RZ, -0x1 ;  /* 0xffffffffff137424 */ /* 0x000fca00078e00ff */
[----:B------:R-:W0:Y:S02]  /*4ff0*/  POPC R44, R44 ;  /* 0x0000002c002c7309 */ /* 0x000e240000000000 */
[----:B0-----:R-:W-:Y:S01]  /*5000*/  IMAD.MOV.U32 R16, RZ, RZ, R44 ;  /* 0x000000ffff107224 */ /* 0x001fe200078e002c */
[----:B------:R-:W-:-:S13]  /*5010*/  ISETP.GE.AND P0, PT, R36, R44, PT ;  /* 0x0000002c2400720c */ /* 0x000fda0003f06270 */
[----:B------:R-:W-:Y:S05]  /*5020*/  WARPSYNC.COLLECTIVE R19, `(.L_x_163) ;  /* 0x0000000013087348 */ /* 0x000fea0003c00000 */
[----:B------:R0:W1:Y:S02]  /*5030*/  SHFL.DOWN P2, R20, R18, R17, R16 ;  /* 0x0800001112147389 */ /* 0x0000640000040010 */
[----:B01----:R-:W-:Y:S05]  /*5040*/  ENDCOLLECTIVE ;  /* 0x000000000000791b */ /* 0x003fea0003800000 */
.L_x_163:
[----:B------:R-:W-:Y:S01]  /*5050*/  IMAD.MOV.U32 R17, RZ, RZ, 0x2 ;  /* 0x00000002ff117424 */ /* 0x000fe200078e00ff */
[----:B------:R-:W-:-:S05]  /*5060*/  SEL R20, R20, RZ, !P0 ;  /* 0x000000ff14147207 */ /* 0x000fca0004000000 */
[----:B------:R-:W-:Y:S02]  /*5070*/  IMAD.IADD R35, R20, 0x1, R25 ;  /* 0x0000000114237824 */ /* 0x000fe400078e0219 */
[----:B------:R-:W-:Y:S02]  /*5080*/  VIADD R25, R36, 0x2 ;  /* 0x0000000224197836 */ /* 0x000fe40000000000 */
[----:B------:R-:W-:-:S03]  /*5090*/  IMAD.MOV.U32 R18, RZ, RZ, R35 ;  /* 0x000000ffff127224 */ /* 0x000fc600078e0023 */
[----:B------:R-:W-:Y:S01]  /*50a0*/  ISETP.GT.AND P0, PT, R25, R44, PT ;  /* 0x0000002c1900720c */ /* 0x000fe20003f04270 */
[----:B------:R-:W-:-:S12]  /*50b0*/  VIADD R25, R36, 0x4 ;  /* 0x0000000424197836 */ /* 0x000fd80000000000 */
[----:B------:R-:W-:Y:S05]  /*50c0*/  WARPSYNC.COLLECTIVE R19, `(.L_x_164) ;  /* 0x0000000013087348 */ /* 0x000fea0003c00000 */
[----:B------:R0:W1:Y:S02]  /*50d0*/  SHFL.DOWN P2, R20, R18, R17, R16 ;  /* 0x0800001112147389 */ /* 0x0000640000040010 */
[----:B01----:R-:W-:Y:S05]  /*50e0*/  ENDCOLLECTIVE ;  /* 0x000000000000791b */ /* 0x003fea0003800000 */
.L_x_164:
        /* <DEDUP_REMOVED lines=9> */
.L_x_165:
        /* <DEDUP_REMOVED lines=8> */
.L_x_166:
[----:B------:R-:W-:Y:S01]  /*5200*/  IMAD.MOV.U32 R17, RZ, RZ, 0x10 ;  /* 0x00000010ff117424 */ /* 0x000fe200078e00ff */
[----:B------:R-:W-:Y:S02]  /*5210*/  SEL R20, R20, RZ, !P0 ;  /* 0x000000ff14147207 */ /* 0x000fe40004000000 */
[----:B------:R-:W-:-:S03]  /*5220*/  ISETP.NE.AND P0, PT, R24, 0x65, PT ;  /* 0x000000651800780c */ /* 0x000fc60003f05270 */
[----:B------:R-:W-:Y:S02]  /*5230*/  IMAD.IADD R26, R25, 0x1, R20 ;  /* 0x00000001191a7824 */ /* 0x000fe400078e0214 */
[----:B------:R-:W-:Y:S02]  /*5240*/  VIADD R25, R36, 0x10 ;  /* 0x0000001024197836 */ /* 0x000fe40000000000 */
[----:B------:R-:W-:-:S03]  /*5250*/  IMAD.MOV.U32 R18, RZ, RZ, R26 ;  /* 0x000000ffff127224 */ /* 0x000fc600078e001a */
[----:B------:R-:W-:-:S13]  /*5260*/  ISETP.GT.AND P3, PT, R25, R44, PT ;  /* 0x0000002c1900720c */ /* 0x000fda0003f64270 */
[----:B------:R-:W-:Y:S05]  /*5270*/  WARPSYNC.COLLECTIVE R19, `(.L_x_167) ;  /* 0x0000000013087348 */ /* 0x000fea0003c00000 */
[----:B------:R0:W1:Y:S02]  /*5280*/  SHFL.DOWN P2, R20, R18, R17, R16 ;  /* 0x0800001112147389 */ /* 0x0000640000040010 */
[----:B01----:R-:W-:Y:S05]  /*5290*/  ENDCOLLECTIVE ;  /* 0x000000000000791b */ /* 0x003fea0003800000 */
.L_x_167:
[----:B------:R-:W-:Y:S05]  /*52a0*/  WARPSYNC.COLLECTIVE R19, `(.L_x_168) ;  /* 0x0000000013087348 */ /* 0x000fea0003c00000 */
[----:B------:R-:W-:Y:S01]  /*52b0*/  VOTE.ALL P0, P0 ;  /* 0x0000000000ff7806 */ /* 0x000fe20000000000 */
[----:B------:R-:W-:-:S12]  /*52c0*/  ENDCOLLECTIVE ;  /* 0x000000000000791b */ /* 0x000fd80003800000 */
.L_x_168:
[----:B------:R-:W0:Y:S01]  /*52d0*/  LDC.64 R16, c[0x0][0x390] ;  /* 0x0000e400ff107b82 */ /* 0x000e220000000a00 */
[----:B------:R-:W-:-:S05]  /*52e0*/  SEL R25, R20, RZ, !P3 ;  /* 0x000000ff14197207 */ /* 0x000fca0005800000 */
[----:B------:R-:W-:Y:S01]  /*52f0*/  IMAD.IADD R26, R26, 0x1, R25 ;  /* 0x000000011a1a7824 */ /* 0x000fe200078e0219 */
[----:B0-----:R-:W-:-:S05]  /*5300*/  IADD3 R35, P2, PT, R16, 0x100, RZ ;  /* 0x0000010010237810 */ /* 0x001fca0007f5e0ff */
[----:B------:R-:W-:Y:S01]  /*5310*/  IMAD.X R39, RZ, RZ, R17, P2 ;  /* 0x000000ffff277224 */ /* 0x000fe200010e0611 */
[----:B------:R-:W-:Y:S07]  /*5320*/  BRA `(.L_x_169) ;  /* 0xffffffe000907947 */ /* 0x000fee000383ffff */
.L_x_119:
[----:B------:R-:W-:Y:S01]  /*5330*/  BSSY B0, `(.L_x_170) ;  /* 0x0000006000007945 */ /* 0x000fe20003800000 */
[----:B------:R-:W-:Y:S01]  /*5340*/  PLOP3.LUT P0, PT, P0, PT, PT, 0x8, 0x80 ;  /* 0x000000000080781c */ /* 0x000fe2000070e170 */
[----:B------:R-:W-:-:S12]  /*5350*/  IMAD.MOV.U32 R19, RZ, RZ, -0x1 ;  /* 0xffffffffff137424 */ /* 0x000fd800078e00ff */
[----:B------:R-:W-:Y:S05]  /*5360*/  WARPSYNC.COLLECTIVE R19, `(.L_x_171) ;  /* 0x0000000013087348 */ /* 0x000fea0003c00000 */
[----:B------:R-:W-:Y:S01]  /*5370*/  VOTE.ANY P0, P0 ;  /* 0x0000000000ff7806 */ /* 0x000fe20000000100 */
[----:B------:R-:W-:-:S12]  /*5380*/  ENDCOLLECTIVE ;  /* 0x000000000000791b */ /* 0x000fd80003800000 */
.L_x_171:
[----:B------:R-:W-:Y:S05]  /*5390*/  BSYNC B0 ;  /* 0x0000000000007941 */ /* 0x000fea0003800000 */
.L_x_170:
[----:B------:R-:W-:Y:S05]  /*53a0*/  BRA `(.L_x_172) ;  /* 0xffffffe000a07947 */ /* 0x000fea000383ffff */
.L_x_121:
[----:B------:R-:W-:Y:S01]  /*53b0*/  BSSY B0, `(.L_x_173) ;  /* 0x0000006000007945 */ /* 0x000fe20003800000 */
[----:B------:R-:W-:Y:S01]  /*53c0*/  PLOP3.LUT P0, PT, P0, PT, PT, 0x8, 0x80 ;  /* 0x000000000080781c */ /* 0x000fe2000070e170 */
[----:B------:R-:W-:-:S12]  /*53d0*/  IMAD.MOV.U32 R19, RZ, RZ, -0x1 ;  /* 0xffffffffff137424 */ /* 0x000fd800078e00ff */
[----:B------:R-:W-:Y:S05]  /*53e0*/  WARPSYNC.COLLECTIVE R19, `(.L_x_174) ;  /* 0x0000000013087348 */ /* 0x000fea0003c00000 */
[----:B------:R-:W-:Y:S01]  /*53f0*/  VOTE.ANY P0, P0 ;  /* 0x0000000000ff7806 */ /* 0x000fe20000000100 */
[----:B------:R-:W-:-:S12]  /*5400*/  ENDCOLLECTIVE ;  /* 0x000000000000791b */ /* 0x000fd80003800000 */
.L_x_174:
[----:B------:R-:W-:Y:S05]  /*5410*/  BSYNC B0 ;  /* 0x0000000000007941 */ /* 0x000fea0003800000 */
.L_x_173:
[----:B------:R-:W-:Y:S05]  /*5420*/  BRA `(.L_x_175) ;  /* 0xffffffe000f47947 */ /* 0x000fea000383ffff */
.L_x_123:
[----:B------:R-:W-:Y:S01]  /*5430*/  BSSY B0, `(.L_x_176) ;  /* 0x0000006000007945 */ /* 0x000fe20003800000 */
[----:B------:R-:W-:Y:S01]  /*5440*/  PLOP3.LUT P0, PT, P0, PT, PT, 0x8, 0x80 ;  /* 0x000000000080781c */ /* 0x000fe2000070e170 */
[----:B------:R-:W-:-:S12]  /*5450*/  IMAD.MOV.U32 R19, RZ, RZ, -0x1 ;  /* 0xffffffffff137424 */ /* 0x000fd800078e00ff */
[----:B------:R-:W-:Y:S05]  /*5460*/  WARPSYNC.COLLECTIVE R19, `(.L_x_177) ;  /* 0x0000000013087348 */ /* 0x000fea0003c00000 */
[----:B------:R-:W-:Y:S01]  /*5470*/  VOTE.ANY R19, PT, P0 ;  /* 0x0000000000137806 */ /* 0x000fe200000e0100 */
[----:B------:R-:W-:Y:S06]  /*5480*/  ENDCOLLECTIVE ;  /* 0x000000000000791b */ /* 0x000fec0003800000 */
.L_x_177:
[----:B------:R-:W-:Y:S05]  /*5490*/  BSYNC B0 ;  /* 0x0000000000007941 */ /* 0x000fea0003800000 */
.L_x_176:
[----:B------:R-:W-:Y:S01]  /*54a0*/  LOP3.LUT R19, R19, 0x80000000, R53, 0xec, !PT ;  /* 0x8000000013137812 */ /* 0x000fe200078eec35 */
[----:B------:R-:W-:Y:S02]  /*54b0*/  IMAD.MOV.U32 R18, RZ, RZ, R25 ;  /* 0x000000ffff127224 */ /* 0x000fe400078e0019 */
[----:B------:R-:W-:Y:S02]  /*54c0*/  IMAD.MOV.U32 R17, RZ, RZ, 0x1 ;  /* 0x00000001ff117424 */ /* 0x000fe400078e00ff */
[----:B------:R-:W-:Y:S02]  /*54d0*/  VIADD R16, R19, 0xffffffff ;  /* 0xffffffff13107836 */ /* 0x000fe40000000000 */
[----:B------:R-:W-:-:S03]  /*54e0*/  VIADD R21, R21, 0xffffffe0 ;  /* 0xffffffe015157836 */ /* 0x000fc60000000000 */
[----:B------:R-:W-:Y:S01]  /*54f0*/  LOP3.LUT R16, R19, R16, RZ, 0xc, !PT ;  /* 0x0000001013107212 */ /* 0x000fe200078e0cff */
[----:B------:R-:W-:-:S05]  /*5500*/  IMAD.MOV.U32 R19, RZ, RZ, -0x1 ;  /* 0xffffffffff137424 */ /* 0x000fca00078e00ff */
[----:B------:R-:W0:Y:S02]  /*5510*/  POPC R16, R16 ;  /* 0x0000001000107309 */ /* 0x000e240000000000 */
[----:B0-----:R-:W-:Y:S05]  /*5520*/  WARPSYNC.COLLECTIVE R19, `(.L_x_178) ;  /* 0x0000000013087348 */ /* 0x001fea0003c00000 */
[----:B0-----:R0:W1:Y:S02]  /*5530*/  SHFL.DOWN P2, R20, R18, R17, R16 ;  /* 0x0800001112147389 */ /* 0x0010640000040010 */
[----:B01----:R-:W-:Y:S05]  /*5540*/  ENDCOLLECTIVE ;  /* 0x000000000000791b */ /* 0x003fea0003800000 */
.L_x_178:
        /* <DEDUP_REMOVED lines=10> */
.L_x_179:
        /* <DEDUP_REMOVED lines=9> */
.L_x_180:
        /* <DEDUP_REMOVED lines=9> */
.L_x_181:
[----:B------:R-:W-:Y:S01]  /*5710*/  IMAD.MOV.U32 R17, RZ, RZ, 0x10 ;  /* 0x00000010ff117424 */ /* 0x000fe200078e00ff */
[----:B------:R-:W-:-:S05]  /*5720*/  SEL R20, R20, RZ, !P0 ;  /* 0x000000ff14147207 */ /* 0x000fca0004000000 */
[----:B------:R-:W-:-:S04]  /*5730*/  IMAD.IADD R25, R25, 0x1, R20 ;  /* 0x0000000119197824 */ /* 0x000fc800078e0214 */
[----:B------:R-:W-:-:S07]  /*5740*/  IMAD.MOV.U32 R18, RZ, RZ, R25 ;  /* 0x000000ffff127224 */ /* 0x000fce00078e0019 */
[----:B------:R-:W-:Y:S05]  /*5750*/  WARPSYNC.COLLECTIVE R19, `(.L_x_182) ;  /* 0x0000000013087348 */ /* 0x000fea0003c00000 */
[----:B------:R0:W1:Y:S02]  /*5760*/  SHFL.DOWN P2, R20, R18, R17, R16 ;  /* 0x0800001112147389 */ /* 0x0000640000040010 */
[----:B01----:R-:W-:Y:S05]  /*5770*/  ENDCOLLECTIVE ;  /* 0x000000000000791b */ /* 0x003fea0003800000 */
.L_x_182:
[----:B------:R-:W-:-:S05]  /*5780*/  VIADD R17, R36, 0x10 ;  /* 0x0000001024117836 */ /* 0x000fca0000000000 */
[----:B------:R-:W-:-:S04]  /*5790*/  ISETP.GT.AND P0, PT, R17, R16, PT ;  /* 0x000000101100720c */ /* 0x000fc80003f04270 */
[----:B------:R-:W-:Y:S02]  /*57a0*/  SEL R20, R20, RZ, !P0 ;  /* 0x000000ff14147207 */ /* 0x000fe40004000000 */
[----:B------:R-:W-:Y:S02]  /*57b0*/  ISETP.NE.AND P0, PT, R24, 0x65, PT ;  /* 0x000000651800780c */ /* 0x000fe40003f05270 */
[----:B------:R-:W-:-:S11]  /*57c0*/  IADD3 R26, PT, PT, R25, R20, R26 ;  /* 0x00000014191a7210 */ /* 0x000fd60007ffe01a */
[----:B------:R-:W-:Y:S05]  /*57d0*/  WARPSYNC.COLLECTIVE R19, `(.L_x_183) ;  /* 0x0000000013087348 */ /* 0x000fea0003c00000 */
[----:B------:R-:W-:Y:S01]  /*57e0*/  VOTE.ALL P0, P0 ;  /* 0x0000000000ff7806 */ /* 0x000fe20000000000 */
[----:B------:R-:W-:-:S12]  /*57f0*/  ENDCOLLECTIVE ;  /* 0x000000000000791b */ /* 0x000fd80003800000 */
.L_x_183:
[----:B------:R-:W-:Y:S05]  /*5800*/  BRA `(.L_x_184) ;  /* 0xffffffe0008c7947 */ /* 0x000fea000383ffff */
.L_x_185:
        /* <DEDUP_REMOVED lines=15> */
.L_x_202:


//--------------------- .text._ZN3cub18CUB_300001_SM_10006detail4scan20DeviceScanInitKernelINS0_13ScanTileStateIiLb1EEEEEvT_i --------------------------
	.section	.text._ZN3cub18CUB_300001_SM_10006detail4scan20DeviceScanInitKernelINS0_13ScanTileStateIiLb1EEEEEvT_i,"ax",@progbits
	.align	128
        .global         _ZN3cub18CUB_300001_SM_10006detail4scan20DeviceScanInitKernelINS0_13ScanTileStateIiLb1EEEEEvT_i
        .type           _ZN3cub18CUB_300001_SM_10006detail4scan20DeviceScanInitKernelINS0_13ScanTileStateIiLb1EEEEEvT_i,@function
        .size           _ZN3cub18CUB_300001_SM_10006detail4scan20DeviceScanInitKernelINS0_13ScanTileStateIiLb1EEEEEvT_i,(.L_x_203 - _ZN3cub18CUB_300001_SM_10006detail4scan20DeviceScanInitKernelINS0_13ScanTileStateIiLb1EEEEEvT_i)
        .other          _ZN3cub18CUB_300001_SM_10006detail4scan20DeviceScanInitKernelINS0_13ScanTileStateIiLb1EEEEEvT_i,@"STO_CUDA_ENTRY STV_DEFAULT"
_ZN3cub18CUB_300001_SM_10006detail4scan20DeviceScanInitKernelINS0_13ScanTileStateIiLb1EEEEEvT_i:
.text._ZN3cub18CUB_300001_SM_10006detail4scan20DeviceScanInitKernelINS0_13ScanTileStateIiLb1EEEEEvT_i:
[----:B------:R-:W-:Y:S01]  /*0000*/  LDC R1, c[0x0][0x37c] ;  /* 0x0000df00ff017b82 */ /* 0x000fe20000000800 */
[----:B------:R-:W0:Y:S07]  /*0010*/  S2R R0, SR_TID.X ;  /* 0x0000000000007919 */ /* 0x000e2e0000002100 */
[----:B------:R-:W1:Y:S01]  /*0020*/  S2UR UR6, SR_CTAID.X ;  /* 0x00000000000679c3 */ /* 0x000e620000002500 */
[----:B------:R-:W2:Y:S07]  /*0030*/  LDCU UR4, c[0x0][0x388] ;  /* 0x00007100ff0477ac */ /* 0x000eae0008000800 */
[----:B------:R-:W1:Y:S01]  /*0040*/  LDC R5, c[0x0][0x360] ;  /* 0x0000d800ff057b82 */ /* 0x000e620000000800 */
[----:B0-----:R-:W-:Y:S01]  /*0050*/  ISETP.GT.U32.AND P0, PT, R0, 0x1f, PT ;  /* 0x0000001f0000780c */ /* 0x001fe20003f04070 */
[----:B-1----:R-:W-:-:S03]  /*0060*/  IMAD R5, R5, UR6, R0 ;  /* 0x0000000605057c24 */ /* 0x002fc6000f8e0200 */
[----:B------:R-:W-:Y:S02]  /*0070*/  ISETP.NE.OR P0, PT, RZ, UR6, P0 ;  /* 0x00000006ff007c0c */ /* 0x000fe40008705670 */
[----:B--2---:R-:W-:Y:S01]  /*0080*/  ISETP.GE.AND P1, PT, R5, UR4, PT ;  /* 0x0000000405007c0c */ /* 0x004fe2000bf26270 */
[----:B------:R-:W0:-:S12]  /*0090*/  LDCU.64 UR4, c[0x0][0x358] ;  /* 0x00006b00ff0477ac */ /* 0x000e180008000a00 */
[----:B------:R-:W1:Y:S01]  /*00a0*/  @!P1 LDC.64 R2, c[0x0][0x380] ;  /* 0x0000e000ff029b82 */ /* 0x000e620000000a00 */
[----:B------:R-:W-:Y:S01]  /*00b0*/  @!P1 MOV R4, 0x63 ;  /* 0x0000006300049802 */ /* 0x000fe20000000f00 */
[----:B-1----:R-:W-:-:S04]  /*00c0*/  @!P1 IMAD.WIDE R2, R5, 0x8, R2 ;  /* 0x0000000805029825 */ /* 0x002fc800078e0202 */
[----:B------:R-:W-:-:S05]  /*00d0*/  HFMA2 R5, -RZ, RZ, 0, 0 ;  /* 0x00000000ff057431 */ /* 0x000fca00000001ff */
[----:B0-----:R0:W-:Y:S01]  /*00e0*/  @!P1 STG.E.64 desc[UR4][R2.64+0x100], R4 ;  /* 0x0001000402009986 */ /* 0x0011e2000c101b04 */
[----:B------:R-:W-:Y:S05]  /*00f0*/  @P0 EXIT ;  /* 0x000000000000094d */ /* 0x000fea0003800000 */
[----:B0-----:R-:W0:Y:S02]  /*0100*/  LDC.64 R2, c[0x0][0x380] ;  /* 0x0000e000ff027b82 */ /* 0x001e240000000a00 */
[----:B0-----:R-:W-:-:S05]  /*0110*/  IMAD.WIDE.U32 R2, R0, 0x8, R2 ;  /* 0x0000000800027825 */ /* 0x001fca00078e0002 */
[----:B------:R-:W-:Y:S01]  /*0120*/  STG.E.64 desc[UR4][R2.64], RZ ;  /* 0x000000ff02007986 */ /* 0x000fe2000c101b04 */
[----:B------:R-:W-:Y:S05]  /*0130*/  EXIT ;  /* 0x000000000000794d */ /* 0x000fea0003800000 */
.L_x_186:
        /* <DEDUP_REMOVED lines=12> */
.L_x_203:


//--------------------- .text._ZN3cub18CUB_300001_SM_10006detail11EmptyKernelIvEEvv --------------------------
	.section	.text._ZN3cub18CUB_300001_SM_10006detail11EmptyKernelIvEEvv,"ax",@progbits
	.align	128
        .global         _ZN3cub18CUB_300001_SM_10006detail11EmptyKernelIvEEvv
        .type           _ZN3cub18CUB_300001_SM_10006detail11EmptyKernelIvEEvv,@function
        .size           _ZN3cub18CUB_300001_SM_10006detail11EmptyKernelIvEEvv,(.L_x_204 - _ZN3cub18CUB_300001_SM_10006detail11EmptyKernelIvEEvv)
        .other          _ZN3cub18CUB_300001_SM_10006detail11EmptyKernelIvEEvv,@"STO_CUDA_ENTRY STV_DEFAULT"
_ZN3cub18CUB_300001_SM_10006detail11EmptyKernelIvEEvv:
.text._ZN3cub18CUB_300001_SM_10006detail11EmptyKernelIvEEvv:
[----:B------:R-:W-:Y:S01]  /*0000*/  LDC R1, c[0x0][0x37c] ;  /* 0x0000df00ff017b82 */ /* 0x000fe20000000800 */
[----:B------:R-:W-:Y:S05]  /*0010*/  EXIT ;  /* 0x000000000000794d */ /* 0x000fea0003800000 */
.L_x_187:
        /* <DEDUP_REMOVED lines=14> */
.L_x_204:


//--------------------- .text._Z14exclusive_scanPii --------------------------
	.section	.text._Z14exclusive_scanPii,"ax",@progbits
	.align	128
        .global         _Z14exclusive_scanPii
        .type           _Z14exclusive_scanPii,@function
        .size           _Z14exclusive_scanPii,(.L_x_205 - _Z14exclusive_scanPii)
        .other          _Z14exclusive_scanPii,@"STO_CUDA_ENTRY STV_DEFAULT"
_Z14exclusive_scanPii:
.text._Z14exclusive_scanPii:
[----:B------:R-:W-:Y:S01]  /*0000*/  LDC R1, c[0x0][0x37c] ;  /* 0x0000df00ff017b82 */ /* 0x000fe20000000800 */
[----:B------:R-:W0:Y:S07]  /*0010*/  S2R R6, SR_CTAID.X ;  /* 0x0000000000067919 */ /* 0x000e2e0000002500 */
[----:B------:R-:W1:Y:S01]  /*0020*/  LDC R5, c[0x0][0x388] ;  /* 0x0000e200ff057b82 */ /* 0x000e620000000800 */
[----:B------:R-:W0:Y:S01]  /*0030*/  LDCU UR4, c[0x0][0x360] ;  /* 0x00006c00ff0477ac */ /* 0x000e220008000800 */
[----:B------:R-:W0:Y:S02]  /*0040*/  S2R R3, SR_TID.X ;  /* 0x0000000000037919 */ /* 0x000e240000002100 */
[----:B0-----:R-:W-:-:S05]  /*0050*/  IMAD R6, R6, UR4, R3 ;  /* 0x0000000406067c24 */ /* 0x001fca000f8e0203 */
[----:B-1----:R-:W-:-:S13]  /*0060*/  ISETP.GE.AND P0, PT, R6, R5, PT ;  /* 0x000000050600720c */ /* 0x002fda0003f06270 */
[----:B------:R-:W-:Y:S05]  /*0070*/  @P0 EXIT ;  /* 0x000000000000094d */ /* 0x000fea0003800000 */
[----:B------:R-:W-:Y:S01]  /*0080*/  ISETP.NE.AND P0, PT, R6, RZ, PT ;  /* 0x000000ff0600720c */ /* 0x000fe20003f05270 */
[----:B------:R-:W-:-:S12]  /*0090*/  BSSY.RECONVERGENT B0, `(.L_x_188) ;  /* 0x0000024000007945 */ /* 0x000fd80003800200 */
[----:B------:R-:W-:Y:S05]  /*00a0*/  @P0 BRA `(.L_x_189) ;  /* 0x0000000000880947 */ /* 0x000fea0003800000 */
[----:B------:R-:W-:Y:S01]  /*00b0*/  ISETP.GE.AND P0, PT, R5, 0x1, PT ;  /* 0x000000010500780c */ /* 0x000fe20003f06270 */
[----:B------:R-:W0:Y:S01]  /*00c0*/  S2UR UR5, SR_CgaCtaId ;  /* 0x00000000000579c3 */ /* 0x000e220000008800 */
[----:B------:R-:W-:Y:S01]  /*00d0*/  I2FP.F32.S32 R0, R5 ;  /* 0x0000000500007245 */ /* 0x000fe20000201400 */
[----:B------:R-:W-:Y:S01]  /*00e0*/  IMAD.MOV.U32 R5, RZ, RZ, 0x3dc6b27f ;  /* 0x3dc6b27fff057424 */ /* 0x000fe200078e00ff */
[----:B------:R-:W-:-:S09]  /*00f0*/  UMOV UR4, 0x400 ;  /* 0x0000040000047882 */ /* 0x000fd20000000000 */
[----:B------:R-:W-:-:S05]  /*0100*/  @!P0 FMUL R0, R0, 8388608 ;  /* 0x4b00000000008820 */ /* 0x000fca0000400000 */
[----:B------:R-:W-:-:S04]  /*0110*/  IADD3 R2, PT, PT, R0, -0x3f3504f3, RZ ;  /* 0xc0cafb0d00027810 */ /* 0x000fc80007ffe0ff */
[----:B------:R-:W-:Y:S01]  /*0120*/  LOP3.LUT R3, R2, 0xff800000, RZ, 0xc0, !PT ;  /* 0xff80000002037812 */ /* 0x000fe200078ec0ff */
[----:B0-----:R-:W-:-:S03]  /*0130*/  ULEA UR4, UR5, UR4, 0x18 ;  /* 0x0000000405047291 */ /* 0x001fc6000f8ec0ff */
[-C--:B------:R-:W-:Y:S02]  /*0140*/  IADD3 R2, PT, PT, R0, -R3.reuse, RZ ;  /* 0x8000000300027210 */ /* 0x080fe40007ffe0ff */
[----:B------:R-:W-:-:S03]  /*0150*/  I2FP.F32.S32 R3, R3 ;  /* 0x0000000300037245 */ /* 0x000fc60000201400 */
[----:B------:R-:W-:Y:S01]  /*0160*/  FADD R4, R2, -1 ;  /* 0xbf80000002047421 */ /* 0x000fe20000000000 */
[----:B------:R-:W-:Y:S02]  /*0170*/  FSEL R2, RZ, -23, P0 ;  /* 0xc1b80000ff027808 */ /* 0x000fe40000000000 */
[----:B------:R-:W-:Y:S01]  /*0180*/  ISETP.GT.U32.AND P0, PT, R0, 0x7f7fffff, PT ;  /* 0x7f7fffff0000780c */ /* 0x000fe20003f04070 */
[C---:B------:R-:W-:Y:S02]  /*0190*/  FFMA R5, R4.reuse, R5, -0.16845393180847167969 ;  /* 0xbe2c7f3004057423 */ /* 0x040fe40000000005 */
[----:B------:R-:W-:Y:S01]  /*01a0*/  FFMA R2, R3, 1.1920928955078125e-07, R2 ;  /* 0x3400000003027823 */ /* 0x000fe20000000002 */
[----:B------:R-:W-:Y:S01]  /*01b0*/  MOV R3, 0x7f800000 ;  /* 0x7f80000000037802 */ /* 0x000fe20000000f00 */
[----:B------:R-:W-:-:S04]  /*01c0*/  FFMA R5, R4, R5, 0.1716887056827545166 ;  /* 0x3e2fcf2a04057423 */ /* 0x000fc80000000005 */
[----:B------:R-:W-:-:S04]  /*01d0*/  FFMA R5, R4, R5, -0.17900948226451873779 ;  /* 0xbe374e4304057423 */ /* 0x000fc80000000005 */
[----:B------:R-:W-:-:S04]  /*01e0*/  FFMA R5, R4, R5, 0.20512372255325317383 ;  /* 0x3e520bf404057423 */ /* 0x000fc80000000005 */
[----:B------:R-:W-:-:S04]  /*01f0*/  FFMA R5, R4, R5, -0.24046532809734344482 ;  /* 0xbe763c8b04057423 */ /* 0x000fc80000000005 */
[----:B------:R-:W-:-:S04]  /*0200*/  FFMA R5, R4, R5, 0.28857114911079406738 ;  /* 0x3e93bf9904057423 */ /* 0x000fc80000000005 */
[----:B------:R-:W-:-:S04]  /*0210*/  FFMA R5, R4, R5, -0.36067417263984680176 ;  /* 0xbeb8aa4904057423 */ /* 0x000fc80000000005 */
[----:B------:R-:W-:-:S04]  /*0220*/  FFMA R5, R4, R5, 0.48089820146560668945 ;  /* 0x3ef6384a04057423 */ /* 0x000fc80000000005 */
[----:B------:R-:W-:-:S04]  /*0230*/  FFMA R5, R4, R5, -0.72134751081466674805 ;  /* 0xbf38aa3b04057423 */ /* 0x000fc80000000005 */
[----:B------:R-:W-:-:S04]  /*0240*/  FMUL R5, R4, R5 ;  /* 0x0000000504057220 */ /* 0x000fc80000400000 */
[----:B------:R-:W-:-:S04]  /*0250*/  FMUL R5, R4, R5 ;  /* 0x0000000504057220 */ /* 0x000fc80000400000 */
[----:B------:R-:W-:-:S04]  /*0260*/  FFMA R5, R4, 1.4426950216293334961, R5 ;  /* 0x3fb8aa3b04057823 */ /* 0x000fc80000000005 */
[----:B------:R-:W-:Y:S01]  /*0270*/  FADD R2, R2, R5 ;  /* 0x0000000502027221 */ /* 0x000fe20000000000 */
[C---:B------:R-:W-:Y:S01]  /*0280*/  @P0 FFMA R2, R0.reuse, R3, +INF ;  /* 0x7f80000000020423 */ /* 0x040fe20000000003 */
[----:B------:R-:W-:-:S04]  /*0290*/  FSETP.NEU.AND P0, PT, R0, RZ, PT ;  /* 0x000000ff0000720b */ /* 0x000fc80003f0d000 */
[----:B------:R-:W-:-:S06]  /*02a0*/  FSEL R2, R2, -INF , P0 ;  /* 0xff80000002027808 */ /* 0x000fcc0000000000 */
[----:B------:R-:W0:Y:S02]  /*02b0*/  F2I.TRUNC.NTZ R2, R2 ;  /* 0x0000000200027305 */ /* 0x000e24000020f100 */
[----:B0-----:R0:W-:Y:S02]  /*02c0*/  STS [UR4], R2 ;  /* 0x00000002ff007988 */ /* 0x0011e40008000804 */
.L_x_189:
[----:B------:R-:W-:Y:S05]  /*02d0*/  BSYNC.RECONVERGENT B0 ;  /* 0x0000000000007941 */ /* 0x000fea0003800200 */
.L_x_188:
[----:B------:R-:W1:Y:S08]  /*02e0*/  S2UR UR5, SR_CgaCtaId ;  /* 0x00000000000579c3 */ /* 0x000e700000008800 */
[----:B------:R-:W-:Y:S06]  /*02f0*/  BAR.SYNC.DEFER_BLOCKING 0x0 ;  /* 0x0000000000007b1d */ /* 0x000fec0000010000 */
[----:B------:R-:W-:-:S02]  /*0300*/  UMOV UR4, 0x400 ;  /* 0x0000040000047882 */ /* 0x000fc40000000000 */
[----:B0-----:R-:W0:Y:S01]  /*0310*/  LDC.64 R2, c[0x0][0x380] ;  /* 0x0000e000ff027b82 */ /* 0x001e220000000a00 */
[----:B------:R-:W2:Y:S01]  /*0320*/  LDCU.64 UR8, c[0x0][0x358] ;  /* 0x00006b00ff0877ac */ /* 0x000ea20008000a00 */
[----:B-1----:R-:W-:Y:S01]  /*0330*/  ULEA UR5, UR5, UR4, 0x18 ;  /* 0x0000000405057291 */ /* 0x002fe2000f8ec0ff */
[----:B0-----:R-:W-:-:S08]  /*0340*/  IMAD.WIDE R2, R6, 0x4, R2 ;  /* 0x0000000406027825 */ /* 0x001fd000078e0202 */
[----:B------:R-:W0:Y:S02]  /*0350*/  LDS R0, [UR5] ;  /* 0x00000005ff007984 */ /* 0x000e240008000800 */
[----:B0-----:R-:W-:-:S13]  /*0360*/  ISETP.GE.AND P0, PT, R0, 0x1, PT ;  /* 0x000000010000780c */ /* 0x001fda0003f06270 */
[----:B--2---:R-:W-:Y:S05]  /*0370*/  @!P0 BRA `(.L_x_190) ;  /* 0x0000000400308947 */ /* 0x004fea0003800000 */
[----:B------:R-:W-:Y:S01]  /*0380*/  FFMA R0, RZ, 1.4426950216293334961, RZ ;  /* 0x3fb8aa3bff007823 */ /* 0x000fe200000000ff */
[----:B------:R-:W-:Y:S01]  /*0390*/  IABS R4, R6 ;  /* 0x0000000600047213 */ /* 0x000fe20000000000 */
[----:B------:R-:W-:Y:S02]  /*03a0*/  UMOV UR4, URZ ;  /* 0x000000ff00047c82 */ /* 0x000fe40008000000 */
[----:B------:R-:W-:-:S04]  /*03b0*/  FADD R0, RZ, R0 ;  /* 0x00000000ff007221 */ /* 0x000fc80000000000 */
[----:B------:R-:W-:-:S04]  /*03c0*/  FFMA R0, RZ, RZ, R0 ;  /* 0x000000ffff007223 */ /* 0x000fc80000000000 */
[----:B------:R-:W-:-:S04]  /*03d0*/  FFMA R5, RZ, RZ, R0 ;  /* 0x000000ffff057223 */ /* 0x000fc80000000000 */
[----:B------:R-:W-:-:S04]  /*03e0*/  FADD R0, R5, 1 ;  /* 0x3f80000005007421 */ /* 0x000fc80000000000 */
[----:B------:R-:W-:-:S04]  /*03f0*/  FADD R8, R0, -1 ;  /* 0xbf80000000087421 */ /* 0x000fc80000000000 */
[----:B------:R-:W-:-:S07]  /*0400*/  FADD R5, R5, -R8 ;  /* 0x8000000805057221 */ /* 0x000fce0000000000 */
.L_x_193:
[----:B------:R-:W-:Y:S01]  /*0410*/  UIADD3 UR4, UPT, UPT, UR4, 0x1, URZ ;  /* 0x0000000104047890 */ /* 0x000fe2000fffe0ff */
[----:B------:R-:W-:Y:S01]  /*0420*/  IMAD.MOV.U32 R13, RZ, RZ, 0x391fcb8e ;  /* 0x391fcb8eff0d7424 */ /* 0x000fe200078e00ff */
[----:B------:R-:W-:Y:S04]  /*0430*/  BSSY.RECONVERGENT B0, `(.L_x_191) ;  /* 0x000003c000007945 */ /* 0x000fe80003800200 */
[----:B------:R-:W-:-:S04]  /*0440*/  I2FP.F32.U32 R7, UR4 ;  /* 0x0000000400077c45 */ /* 0x000fc80008201000 */
[-C--:B------:R-:W-:Y:S01]  /*0450*/  FSETP.NAN.AND P1, PT, |R7|, |R7|.reuse, PT ;  /* 0x400000070700720b */ /* 0x080fe20003f28200 */
[----:B------:R-:W-:-:S04]  /*0460*/  FMUL R9, R0, R7 ;  /* 0x0000000700097220 */ /* 0x000fc80000400000 */
[----:B------:R-:W0:Y:S01]  /*0470*/  FRND R10, R9 ;  /* 0x00000009000a7307 */ /* 0x000e220000201000 */
[----:B------:R-:W-:Y:S01]  /*0480*/  FFMA R8, R0, R7, -R9 ;  /* 0x0000000700087223 */ /* 0x000fe20000000809 */
[----:B------:R-:W-:-:S03]  /*0490*/  FSETP.GEU.AND P2, PT, R9, RZ, PT ;  /* 0x000000ff0900720b */ /* 0x000fc60003f4e000 */
[----:B------:R-:W-:-:S03]  /*04a0*/  FFMA R8, R5, R7, R8 ;  /* 0x0000000705087223 */ /* 0x000fc60000000008 */
[----:B------:R-:W1:Y:S01]  /*04b0*/  F2I.NTZ R12, R9 ;  /* 0x00000009000c7305 */ /* 0x000e620000203100 */
[----:B0-----:R-:W-:Y:S01]  /*04c0*/  FADD R11, R9, -R10 ;  /* 0x8000000a090b7221 */ /* 0x001fe20000000000 */
[----:B------:R-:W-:-:S03]  /*04d0*/  FSETP.GT.AND P0, PT, R10, RZ, PT ;  /* 0x000000ff0a00720b */ /* 0x000fc60003f04000 */
[----:B------:R-:W-:-:S04]  /*04e0*/  FADD R8, R8, R11 ;  /* 0x0000000b08087221 */ /* 0x000fc80000000000 */
[C---:B------:R-:W-:Y:S01]  /*04f0*/  FFMA R11, R8.reuse, R13, 0.0013391353422775864601 ;  /* 0x3aaf85ed080b7423 */ /* 0x040fe2000000000d */
[----:B------:R-:W-:Y:S02]  /*0500*/  SEL R13, RZ, 0x83000000, P0 ;  /* 0x83000000ff0d7807 */ /* 0x000fe40000000000 */
[----:B------:R-:W-:Y:S01]  /*0510*/  FSETP.GT.AND P0, PT, |R9|, 152, PT ;  /* 0x431800000900780b */ /* 0x000fe20003f04200 */
[----:B------:R-:W-:Y:S01]  /*0520*/  FFMA R11, R8, R11, 0.0096188392490148544312 ;  /* 0x3c1d9856080b7423 */ /* 0x000fe2000000000b */
[----:B------:R-:W-:Y:S01]  /*0530*/  IADD3 R10, PT, PT, R13, 0x7f000000, RZ ;  /* 0x7f0000000d0a7810 */ /* 0x000fe20007ffe0ff */
[----:B-1----:R-:W-:Y:S02]  /*0540*/  IMAD R13, R12, 0x800000, -R13 ;  /* 0x008000000c0d7824 */ /* 0x002fe400078e0a0d */
[----:B------:R-:W-:-:S04]  /*0550*/  FFMA R11, R8, R11, 0.055503588169813156128 ;  /* 0x3d6357bb080b7423 */ /* 0x000fc8000000000b */
[----:B------:R-:W-:-:S04]  /*0560*/  FFMA R11, R8, R11, 0.24022644758224487305 ;  /* 0x3e75fdec080b7423 */ /* 0x000fc8000000000b */
[----:B------:R-:W-:-:S04]  /*0570*/  FFMA R11, R8, R11, 0.69314718246459960938 ;  /* 0x3f317218080b7423 */ /* 0x000fc8000000000b */
[----:B------:R-:W-:-:S04]  /*0580*/  FFMA R11, R8, R11, 1 ;  /* 0x3f800000080b7423 */ /* 0x000fc8000000000b */
[----:B------:R-:W-:-:S04]  /*0590*/  FMUL R10, R11, R10 ;  /* 0x0000000a0b0a7220 */ /* 0x000fc80000400000 */
[----:B------:R-:W-:Y:S01]  /*05a0*/  FMUL R10, R10, R13 ;  /* 0x0000000d0a0a7220 */ /* 0x000fe20000400000 */
[----:B------:R-:W-:Y:S01]  /*05b0*/  @P0 FSEL R10, RZ, +INF , !P2 ;  /* 0x7f800000ff0a0808 */ /* 0x000fe20005000000 */
[----:B------:R-:W-:Y:S01]  /*05c0*/  @P1 FADD R10, R7, 2 ;  /* 0x40000000070a1421 */ /* 0x000fe20000000000 */
[----:B------:R-:W-:-:S03]  /*05d0*/  ISETP.GE.AND P2, PT, R6, RZ, PT ;  /* 0x000000ff0600720c */ /* 0x000fc60003f46270 */
[----:B------:R-:W0:Y:S02]  /*05e0*/  F2I.TRUNC.NTZ R13, R10 ;  /* 0x0000000a000d7305 */ /* 0x000e24000020f100 */
[-C--:B0-----:R-:W-:Y:S02]  /*05f0*/  IABS R12, R13.reuse ;  /* 0x0000000d000c7213 */ /* 0x081fe40000000000 */
[----:B------:R-:W-:-:S04]  /*0600*/  IABS R14, R13 ;  /* 0x0000000d000e7213 */ /* 0x000fc80000000000 */
[----:B------:R-:W0:Y:S01]  /*0610*/  I2F.RP R7, R12 ;  /* 0x0000000c00077306 */ /* 0x000e220000209400 */
[----:B------:R-:W-:-:S07]  /*0620*/  IADD3 R10, PT, PT, RZ, -R14, RZ ;  /* 0x8000000eff0a7210 */ /* 0x000fce0007ffe0ff */
[----:B0-----:R-:W0:Y:S02]  /*0630*/  MUFU.RCP R7, R7 ;  /* 0x0000000700077308 */ /* 0x001e240000001000 */
[----:B0-----:R-:W-:Y:S02]  /*0640*/  IADD3 R8, PT, PT, R7, 0xffffffe, RZ ;  /* 0x0ffffffe07087810 */ /* 0x001fe40007ffe0ff */
[----:B------:R-:W-:-:S04]  /*0650*/  IABS R7, R6 ;  /* 0x0000000600077213 */ /* 0x000fc80000000000 */
[----:B------:R0:W1:Y:S02]  /*0660*/  F2I.FTZ.U32.TRUNC.NTZ R9, R8 ;  /* 0x0000000800097305 */ /* 0x000064000021f000 */
[----:B0-----:R-:W-:Y:S01]  /*0670*/  IMAD.MOV.U32 R8, RZ, RZ, RZ ;  /* 0x000000ffff087224 */ /* 0x001fe200078e00ff */
[----:B-1----:R-:W-:-:S05]  /*0680*/  IADD3 R11, PT, PT, RZ, -R9, RZ ;  /* 0x80000009ff0b7210 */ /* 0x002fca0007ffe0ff */
[----:B------:R-:W-:-:S04]  /*0690*/  IMAD R11, R11, R12, RZ ;  /* 0x0000000c0b0b7224 */ /* 0x000fc800078e02ff */
[----:B------:R-:W-:Y:S01]  /*06a0*/  IMAD.HI.U32 R9, R9, R11, R8 ;  /* 0x0000000b09097227 */ /* 0x000fe200078e0008 */
[----:B------:R-:W-:-:S05]  /*06b0*/  IADD3 R8, PT, PT, R13, -0x1, RZ ;  /* 0xffffffff0d087810 */ /* 0x000fca0007ffe0ff */
[----:B------:R-:W-:-:S04]  /*06c0*/  IMAD.HI.U32 R9, R9, R4, RZ ;  /* 0x0000000409097227 */ /* 0x000fc800078e00ff */
[----:B------:R-:W-:-:S05]  /*06d0*/  IMAD R9, R9, R10, R7 ;  /* 0x0000000a09097224 */ /* 0x000fca00078e0207 */
[----:B------:R-:W-:-:S13]  /*06e0*/  ISETP.GT.U32.AND P0, PT, R12, R9, PT ;  /* 0x000000090c00720c */ /* 0x000fda0003f04070 */
[----:B------:R-:W-:Y:S02]  /*06f0*/  @!P0 IADD3 R9, PT, PT, R9, -R12, RZ ;  /* 0x8000000c09098210 */ /* 0x000fe40007ffe0ff */
[----:B------:R-:W-:Y:S02]  /*0700*/  ISETP.NE.AND P0, PT, R13, RZ, PT ;  /* 0x000000ff0d00720c */ /* 0x000fe40003f05270 */
[----:B------:R-:W-:-:S13]  /*0710*/  ISETP.GT.U32.AND P1, PT, R12, R9, PT ;  /* 0x000000090c00720c */ /* 0x000fda0003f24070 */
[----:B------:R-:W-:-:S05]  /*0720*/  @!P1 IMAD.IADD R9, R9, 0x1, -R12 ;  /* 0x0000000109099824 */ /* 0x000fca00078e0a0c */
[----:B------:R-:W-:Y:S02]  /*0730*/  @!P2 IADD3 R9, PT, PT, -R9, RZ, RZ ;  /* 0x000000ff0909a210 */ /* 0x000fe40007ffe1ff */
[----:B------:R-:W-:-:S04]  /*0740*/  @!P0 LOP3.LUT R9, RZ, R13, RZ, 0x33, !PT ;  /* 0x0000000dff098212 */ /* 0x000fc800078e33ff */
[----:B------:R-:W-:-:S13]  /*0750*/  ISETP.NE.AND P0, PT, R9, R8, PT ;  /* 0x000000080900720c */ /* 0x000fda0003f05270 */
[----:B------:R-:W-:Y:S05]  /*0760*/  @P0 BRA `(.L_x_192) ;  /* 0x0000000000200947 */ /* 0x000fea0003800000 */
[----:B------:R-:W-:-:S04]  /*0770*/  LEA.HI R7, R13, R13, RZ, 0x1 ;  /* 0x0000000d0d077211 */ /* 0x000fc800078f08ff */
[----:B------:R-:W-:-:S05]  /*0780*/  SHF.R.S32.HI R7, RZ, 0x1, R7 ;  /* 0x00000001ff077819 */ /* 0x000fca0000011407 */
[----:B------:R-:W-:-:S04]  /*0790*/  IMAD.MOV R7, RZ, RZ, -R7 ;  /* 0x000000ffff077224 */ /* 0x000fc800078e0a07 */
[----:B------:R-:W-:Y:S02]  /*07a0*/  IMAD.WIDE R8, R7, 0x4, R2 ;  /* 0x0000000407087825 */ /* 0x000fe400078e0202 */
[----:B------:R-:W2:Y:S04]  /*07b0*/  LDG.E R7, desc[UR8][R2.64] ;  /* 0x0000000802077981 */ /* 0x000ea8000c1e1900 */
[----:B------:R-:W2:Y:S02]  /*07c0*/  LDG.E R8, desc[UR8][R8.64] ;  /* 0x0000000808087981 */ /* 0x000ea4000c1e1900 */
[----:B--2---:R-:W-:-:S05]  /*07d0*/  IADD3 R7, PT, PT, R8, R7, RZ ;  /* 0x0000000708077210 */ /* 0x004fca0007ffe0ff */
[----:B------:R0:W-:Y:S02]  /*07e0*/  STG.E desc[UR8][R2.64], R7 ;  /* 0x0000000702007986 */ /* 0x0001e4000c101908 */
.L_x_192:
[----:B------:R-:W-:Y:S05]  /*07f0*/  BSYNC.RECONVERGENT B0 ;  /* 0x0000000000007941 */ /* 0x000fea0003800200 */
.L_x_191:
[----:B------:R-:W-:Y:S06]  /*0800*/  BAR.SYNC.DEFER_BLOCKING 0x0 ;  /* 0x0000000000007b1d */ /* 0x000fec0000010000 */
[----:B0-----:R-:W0:Y:S02]  /*0810*/  LDS R7, [UR5] ;  /* 0x00000005ff077984 */ /* 0x001e240008000800 */
[----:B0-----:R-:W-:-:S13]  /*0820*/  ISETP.LE.AND P0, PT, R7, UR4, PT ;  /* 0x0000000407007c0c */ /* 0x001fda000bf03270 */
[----:B------:R-:W-:Y:S05]  /*0830*/  @!P0 BRA `(.L_x_193) ;  /* 0xfffffff800f48947 */ /* 0x000fea000383ffff */
.L_x_190:
[----:B------:R-:W-:Y:S01]  /*0840*/  ISETP.NE.AND P0, PT, R6, RZ, PT ;  /* 0x000000ff0600720c */ /* 0x000fe20003f05270 */
[----:B------:R-:W0:Y:S01]  /*0850*/  S2UR UR7, SR_CgaCtaId ;  /* 0x00000000000779c3 */ /* 0x000e220000008800 */
[----:B------:R-:W-:-:S11]  /*0860*/  UMOV UR6, 0x400 ;  /* 0x0000040000067882 */ /* 0x000fd60000000000 */
[----:B------:R-:W1:Y:S08]  /*0870*/  @!P0 LDC R5, c[0x0][0x388] ;  /* 0x0000e200ff058b82 */ /* 0x000e700000000800 */
[----:B------:R-:W1:Y:S01]  /*0880*/  @!P0 LDC.64 R8, c[0x0][0x380] ;  /* 0x0000e000ff088b82 */ /* 0x000e620000000a00 */
[----:B0-----:R-:W-:Y:S01]  /*0890*/  ULEA UR6, UR7, UR6, 0x18 ;  /* 0x0000000607067291 */ /* 0x001fe2000f8ec0ff */
[----:B-1----:R-:W-:-:S05]  /*08a0*/  @!P0 IMAD.WIDE R8, R5, 0x4, R8 ;  /* 0x0000000405088825 */ /* 0x002fca00078e0208 */
[----:B------:R-:W-:Y:S01]  /*08b0*/  @!P0 STG.E desc[UR8][R8.64+-0x4], RZ ;  /* 0xfffffcff08008986 */ /* 0x000fe2000c101908 */
[----:B------:R-:W-:Y:S06]  /*08c0*/  BAR.SYNC.DEFER_BLOCKING 0x0 ;  /* 0x0000000000007b1d */ /* 0x000fec0000010000 */
[----:B------:R-:W0:Y:S02]  /*08d0*/  LDS R4, [UR6] ;  /* 0x00000006ff047984 */ /* 0x000e240008000800 */
[----:B0-----:R-:W-:-:S13]  /*08e0*/  ISETP.GE.AND P0, PT, R4, 0x1, PT ;  /* 0x000000010400780c */ /* 0x001fda0003f06270 */
[----:B------:R-:W-:Y:S05]  /*08f0*/  @!P0 EXIT ;  /* 0x000000000000894d */ /* 0x000fea0003800000 */
[----:B------:R-:W-:Y:S01]  /*0900*/  FFMA R0, RZ, 1.4426950216293334961, RZ ;  /* 0x3fb8aa3bff007823 */ /* 0x000fe200000000ff */
[----:B------:R-:W-:Y:S02]  /*0910*/  LOP3.LUT R5, R4, 0x1, RZ, 0xc0, !PT ;  /* 0x0000000104057812 */ /* 0x000fe400078ec0ff */
[----:B------:R-:W-:Y:S01]  /*0920*/  MOV R8, R4 ;  /* 0x0000000400087202 */ /* 0x000fe20000000f00 */
[----:B------:R-:W-:Y:S01]  /*0930*/  FADD R0, RZ, R0 ;  /* 0x00000000ff007221 */ /* 0x000fe20000000000 */
[----:B------:R-:W-:-:S03]  /*0940*/  ISETP.NE.U32.AND P0, PT, R5, 0x1, PT ;  /* 0x000000010500780c */ /* 0x000fc60003f05070 */
[----:B------:R-:W-:-:S04]  /*0950*/  FFMA R0, RZ, RZ, R0 ;  /* 0x000000ffff007223 */ /* 0x000fc80000000000 */
[----:B------:R-:W-:-:S04]  /*0960*/  FFMA R7, RZ, RZ, R0 ;  /* 0x000000ffff077223 */ /* 0x000fc80000000000 */
[----:B------:R-:W-:-:S04]  /*0970*/  FADD R0, R7, 1 ;  /* 0x3f80000007007421 */ /* 0x000fc80000000000 */
[----:B------:R-:W-:-:S04]  /*0980*/  FADD R10, R0, -1 ;  /* 0xbf800000000a7421 */ /* 0x000fc80000000000 */
[----:B------:R-:W-:Y:S01]  /*0990*/  FADD R7, R7, -R10 ;  /* 0x8000000a07077221 */ /* 0x000fe20000000000 */
[----:B------:R-:W-:Y:S06]  /*09a0*/  @P0 BRA `(.L_x_194) ;  /* 0x0000000400040947 */ /* 0x000fec0003800000 */
[----:B------:R-:W-:Y:S01]  /*09b0*/  I2FP.F32.U32 R5, R4 ;  /* 0x0000000400057245 */ /* 0x000fe20000201000 */
[----:B------:R-:W-:Y:S01]  /*09c0*/  IMAD.MOV.U32 R13, RZ, RZ, 0x391fcb8e ;  /* 0x391fcb8eff0d7424 */ /* 0x000fe200078e00ff */
[----:B------:R-:W-:Y:S01]  /*09d0*/  IABS R16, R6 ;  /* 0x0000000600107213 */ /* 0x000fe20000000000 */
[----:B------:R-:W-:Y:S01]  /*09e0*/  BSSY.RECONVERGENT B0, `(.L_x_195) ;  /* 0x000003b000007945 */ /* 0x000fe20003800200 */
        /* <DEDUP_REMOVED lines=14> */
[----:B------:R-:W-:Y:S02]  /*0ad0*/  IADD3 R10, PT, PT, R13, 0x7f000000, RZ ;  /* 0x7f0000000d0a7810 */ /* 0x000fe40007ffe0ff */
[----:B-1----:R-:W-:Y:S01]  /*0ae0*/  LEA R13, R12, -R13, 0x17 ;  /* 0x8000000d0c0d7211 */ /* 0x002fe200078eb8ff */
        /* <DEDUP_REMOVED lines=8> */
[----:B------:R-:W-:-:S05]  /*0b70*/  ISETP.GE.AND P2, PT, R6, RZ, PT ;  /* 0x000000ff0600720c */ /* 0x000fca0003f46270 */
[----:B------:R-:W0:Y:S02]  /*0b80*/  F2I.TRUNC.NTZ R10, R10 ;  /* 0x0000000a000a7305 */ /* 0x000e24000020f100 */
[-C--:B0-----:R-:W-:Y:S02]  /*0b90*/  IABS R12, R10.reuse ;  /* 0x0000000a000c7213 */ /* 0x081fe40000000000 */
[----:B------:R-:W-:-:S04]  /*0ba0*/  IABS R13, R10 ;  /* 0x0000000a000d7213 */ /* 0x000fc80000000000 */
[----:B------:R-:W0:Y:S01]  /*0bb0*/  I2F.RP R5, R12 ;  /* 0x0000000c00057306 */ /* 0x000e220000209400 */
[----:B------:R-:W-:-:S07]  /*0bc0*/  IMAD.MOV R14, RZ, RZ, -R13 ;  /* 0x000000ffff0e7224 */ /* 0x000fce00078e0a0d */
[----:B0-----:R-:W0:Y:S02]  /*0bd0*/  MUFU.RCP R5, R5 ;  /* 0x0000000500057308 */ /* 0x001e240000001000 */
[----:B0-----:R-:W-:-:S06]  /*0be0*/  VIADD R8, R5, 0xffffffe ;  /* 0x0ffffffe05087836 */ /* 0x001fcc0000000000 */
[----:B------:R0:W1:Y:S02]  /*0bf0*/  F2I.FTZ.U32.TRUNC.NTZ R9, R8 ;  /* 0x0000000800097305 */ /* 0x000064000021f000 */
[----:B0-----:R-:W-:Y:S01]  /*0c00*/  HFMA2 R8, -RZ, RZ, 0, 0 ;  /* 0x00000000ff087431 */ /* 0x001fe200000001ff */
        /* <DEDUP_REMOVED lines=10> */
[----:B------:R-:W-:-:S05]  /*0cb0*/  @!P1 IADD3 R9, PT, PT, R9, -R12, RZ ;  /* 0x8000000c09099210 */ /* 0x000fca0007ffe0ff */
[----:B------:R-:W-:Y:S01]  /*0cc0*/  @!P2 IMAD.MOV R9, RZ, RZ, -R9 ;  /* 0x000000ffff09a224 */ /* 0x000fe200078e0a09 */
[----:B------:R-:W-:-:S04]  /*0cd0*/  @!P0 LOP3.LUT R9, RZ, R10, RZ, 0x33, !PT ;  /* 0x0000000aff098212 */ /* 0x000fc800078e33ff */
[----:B------:R-:W-:-:S13]  /*0ce0*/  ISETP.NE.AND P0, PT, R9, R8, PT ;  /* 0x000000080900720c */ /* 0x000fda0003f05270 */
[----:B------:R-:W-:Y:S05]  /*0cf0*/  @P0 BRA `(.L_x_196) ;  /* 0x0000000000240947 */ /* 0x000fea0003800000 */
[----:B------:R-:W-:-:S04]  /*0d00*/  LEA.HI R10, R10, R10, RZ, 0x1 ;  /* 0x0000000a0a0a7211 */ /* 0x000fc800078f08ff */
[----:B------:R-:W-:-:S04]  /*0d10*/  SHF.R.S32.HI R10, RZ, 0x1, R10 ;  /* 0x00000001ff0a7819 */ /* 0x000fc8000001140a */
[----:B------:R-:W-:Y:S02]  /*0d20*/  IADD3 R9, PT, PT, -R10, RZ, RZ ;  /* 0x000000ff0a097210 */ /* 0x000fe40007ffe1ff */
[----:B------:R-:W2:Y:S03]  /*0d30*/  LDG.E R10, desc[UR8][R2.64] ;  /* 0x00000008020a7981 */ /* 0x000ea6000c1e1900 */
[----:B------:R-:W-:-:S05]  /*0d40*/  IMAD.WIDE R8, R9, 0x4, R2 ;  /* 0x0000000409087825 */ /* 0x000fca00078e0202 */
[----:B------:R-:W3:Y:S04]  /*0d50*/  LDG.E R5, desc[UR8][R8.64] ;  /* 0x0000000808057981 */ /* 0x000ee8000c1e1900 */
[----:B--2---:R0:W-:Y:S01]  /*0d60*/  STG.E desc[UR8][R8.64], R10 ;  /* 0x0000000a08007986 */ /* 0x0041e2000c101908 */
[----:B---3--:R-:W-:-:S05]  /*0d70*/  IMAD.IADD R5, R5, 0x1, R10 ;  /* 0x0000000105057824 */ /* 0x008fca00078e020a */
[----:B------:R0:W-:Y:S02]  /*0d80*/  STG.E desc[UR8][R2.64], R5 ;  /* 0x0000000502007986 */ /* 0x0001e4000c101908 */
.L_x_196:
[----:B------:R-:W-:Y:S05]  /*0d90*/  BSYNC.RECONVERGENT B0 ;  /* 0x0000000000007941 */ /* 0x000fea0003800200 */
.L_x_195:
[----:B------:R-:W-:Y:S01]  /*0da0*/  BAR.SYNC.DEFER_BLOCKING 0x0 ;  /* 0x0000000000007b1d */ /* 0x000fe20000010000 */
[----:B0-----:R-:W-:-:S07]  /*0db0*/  IADD3 R8, PT, PT, R4, -0x1, RZ ;  /* 0xffffffff04087810 */ /* 0x001fce0007ffe0ff */
.L_x_194:
[----:B------:R-:W-:-:S13]  /*0dc0*/  ISETP.NE.AND P0, PT, R4, 0x1, PT ;  /* 0x000000010400780c */ /* 0x000fda0003f05270 */
[----:B------:R-:W-:Y:S05]  /*0dd0*/  @!P0 EXIT ;  /* 0x000000000000894d */ /* 0x000fea0003800000 */
[----:B------:R-:W-:Y:S02]  /*0de0*/  ISETP.GE.AND P0, PT, R6, RZ, PT ;  /* 0x000000ff0600720c */ /* 0x000fe40003f06270 */
[----:B------:R-:W-:-:S11]  /*0df0*/  IABS R9, R6 ;  /* 0x0000000600097213 */ /* 0x000fd60000000000 */
.L_x_199:
[----:B01----:R-:W-:Y:S02]  /*0e00*/  I2FP.F32.U32 R5, R8 ;  /* 0x0000000800057245 */ /* 0x003fe40000201000 */
[----:B------:R-:W-:Y:S02]  /*0e10*/  MOV R10, 0x391fcb8e ;  /* 0x391fcb8e000a7802 */ /* 0x000fe40000000f00 */
        /* <DEDUP_REMOVED lines=9> */
[----:B------:R-:W-:Y:S01]  /*0eb0*/  FADD R13, R4, R13 ;  /* 0x0000000d040d7221 */ /* 0x000fe20000000000 */
[----:B------:R-:W-:Y:S02]  /*0ec0*/  SEL R15, RZ, 0x83000000, P1 ;  /* 0x83000000ff0f7807 */ /* 0x000fe40000800000 */
[----:B------:R-:W-:Y:S01]  /*0ed0*/  FSETP.GT.AND P1, PT, |R11|, 152, PT ;  /* 0x431800000b00780b */ /* 0x000fe20003f24200 */
[----:B------:R-:W-:Y:S02]  /*0ee0*/  FFMA R4, R13, R10, 0.0013391353422775864601 ;  /* 0x3aaf85ed0d047423 */ /* 0x000fe4000000000a */
[----:B------:R-:W-:Y:S01]  /*0ef0*/  VIADD R17, R15, 0x7f000000 ;  /* 0x7f0000000f117836 */ /* 0x000fe20000000000 */
[----:B-1----:R-:W-:Y:S01]  /*0f00*/  LEA R15, R14, -R15, 0x17 ;  /* 0x8000000f0e0f7211 */ /* 0x002fe200078eb8ff */
[----:B------:R-:W-:-:S04]  /*0f10*/  FFMA R4, R13, R4, 0.0096188392490148544312 ;  /* 0x3c1d98560d047423 */ /* 0x000fc80000000004 */
[----:B------:R-:W-:-:S04]  /*0f20*/  FFMA R4, R13, R4, 0.055503588169813156128 ;  /* 0x3d6357bb0d047423 */ /* 0x000fc80000000004 */
[----:B------:R-:W-:-:S04]  /*0f30*/  FFMA R4, R13, R4, 0.24022644758224487305 ;  /* 0x3e75fdec0d047423 */ /* 0x000fc80000000004 */
[----:B------:R-:W-:-:S04]  /*0f40*/  FFMA R4, R13, R4, 0.69314718246459960938 ;  /* 0x3f3172180d047423 */ /* 0x000fc80000000004 */
[----:B------:R-:W-:-:S04]  /*0f50*/  FFMA R4, R13, R4, 1 ;  /* 0x3f8000000d047423 */ /* 0x000fc80000000004 */
[----:B------:R-:W-:-:S04]  /*0f60*/  FMUL R4, R4, R17 ;  /* 0x0000001104047220 */ /* 0x000fc80000400000 */
[----:B------:R-:W-:Y:S01]  /*0f70*/  FMUL R15, R4, R15 ;  /* 0x0000000f040f7220 */ /* 0x000fe20000400000 */
[----:B------:R-:W-:Y:S01]  /*0f80*/  @P1 FSEL R15, RZ, +INF , !P3 ;  /* 0x7f800000ff0f1808 */ /* 0x000fe20005800000 */
[----:B------:R-:W-:-:S06]  /*0f90*/  @P2 FADD R15, R5, 2 ;  /* 0x40000000050f2421 */ /* 0x000fcc0000000000 */
[----:B------:R-:W0:Y:S02]  /*0fa0*/  F2I.TRUNC.NTZ R15, R15 ;  /* 0x0000000f000f7305 */ /* 0x000e24000020f100 */
[-C--:B0-----:R-:W-:Y:S02]  /*0fb0*/  IABS R13, R15.reuse ;  /* 0x0000000f000d7213 */ /* 0x081fe40000000000 */
[----:B------:R-:W-:-:S04]  /*0fc0*/  IABS R14, R15 ;  /* 0x0000000f000e7213 */ /* 0x000fc80000000000 */
[----:B------:R-:W0:Y:S08]  /*0fd0*/  I2F.RP R11, R13 ;  /* 0x0000000d000b7306 */ /* 0x000e300000209400 */
[----:B0-----:R-:W0:Y:S02]  /*0fe0*/  MUFU.RCP R11, R11 ;  /* 0x0000000b000b7308 */ /* 0x001e240000001000 */
[----:B0-----:R-:W-:-:S02]  /*0ff0*/  IADD3 R4, PT, PT, R11, 0xffffffe, RZ ;  /* 0x0ffffffe0b047810 */ /* 0x001fc40007ffe0ff */
[----:B------:R-:W-:-:S04]  /*1000*/  IABS R11, R6 ;  /* 0x00000006000b7213 */ /* 0x000fc80000000000 */
[----:B------:R0:W1:Y:S02]  /*1010*/  F2I.FTZ.U32.TRUNC.NTZ R5, R4 ;  /* 0x0000000400057305 */ /* 0x000064000021f000 */
[----:B0-----:R-:W-:Y:S02]  /*1020*/  HFMA2 R4, -RZ, RZ, 0, 0 ;  /* 0x00000000ff047431 */ /* 0x001fe400000001ff */
[----:B-1----:R-:W-:-:S04]  /*1030*/  IMAD.MOV R12, RZ, RZ, -R5 ;  /* 0x000000ffff0c7224 */ /* 0x002fc800078e0a05 */
[----:B------:R-:W-:-:S04]  /*1040*/  IMAD R17, R12, R13, RZ ;  /* 0x0000000d0c117224 */ /* 0x000fc800078e02ff */
[----:B------:R-:W-:Y:S01]  /*1050*/  IMAD.HI.U32 R12, R5, R17, R4 ;  /* 0x00000011050c7227 */ /* 0x000fe200078e0004 */
[----:B------:R-:W-:-:S05]  /*1060*/  IADD3 R5, PT, PT, RZ, -R14, RZ ;  /* 0x8000000eff057210 */ /* 0x000fca0007ffe0ff */
[----:B------:R-:W-:-:S04]  /*1070*/  IMAD.HI.U32 R12, R12, R9, RZ ;  /* 0x000000090c0c7227 */ /* 0x000fc800078e00ff */
[----:B------:R-:W-:Y:S02]  /*1080*/  IMAD R12, R12, R5, R11 ;  /* 0x000000050c0c7224 */ /* 0x000fe400078e020b */
[----:B------:R-:W-:-:S03]  /*1090*/  VIADD R5, R15, 0xffffffff ;  /* 0xffffffff0f057836 */ /* 0x000fc60000000000 */
[----:B------:R-:W-:-:S13]  /*10a0*/  ISETP.GT.U32.AND P1, PT, R13, R12, PT ;  /* 0x0000000c0d00720c */ /* 0x000fda0003f24070 */
[----:B------:R-:W-:Y:S01]  /*10b0*/  @!P1 IMAD.IADD R12, R12, 0x1, -R13 ;  /* 0x000000010c0c9824 */ /* 0x000fe200078e0a0d */
[----:B------:R-:W-:-:S04]  /*10c0*/  ISETP.NE.AND P1, PT, R15, RZ, PT ;  /* 0x000000ff0f00720c */ /* 0x000fc80003f25270 */
[----:B------:R-:W-:-:S13]  /*10d0*/  ISETP.GT.U32.AND P2, PT, R13, R12, PT ;  /* 0x0000000c0d00720c */ /* 0x000fda0003f44070 */
[----:B------:R-:W-:-:S04]  /*10e0*/  @!P2 IADD3 R12, PT, PT, R12, -R13, RZ ;  /* 0x8000000d0c0ca210 */ /* 0x000fc80007ffe0ff */
[----:B------:R-:W-:Y:S02]  /*10f0*/  @!P0 IADD3 R12, PT, PT, -R12, RZ, RZ ;  /* 0x000000ff0c0c8210 */ /* 0x000fe40007ffe1ff */
[----:B------:R-:W-:-:S04]  /*1100*/  @!P1 LOP3.LUT R12, RZ, R15, RZ, 0x33, !PT ;  /* 0x0000000fff0c9212 */ /* 0x000fc800078e33ff */
[----:B------:R-:W-:-:S13]  /*1110*/  ISETP.NE.AND P1, PT, R12, R5, PT ;  /* 0x000000050c00720c */ /* 0x000fda0003f25270 */
[----:B------:R-:W-:Y:S01]  /*1120*/  @!P1 LEA.HI R4, R15, R15, RZ, 0x1 ;  /* 0x0000000f0f049211 */ /* 0x000fe200078f08ff */
[----:B------:R-:W2:Y:S03]  /*1130*/  @!P1 LDG.E R13, desc[UR8][R2.64] ;  /* 0x00000008020d9981 */ /* 0x000ea6000c1e1900 */
[----:B------:R-:W-:-:S04]  /*1140*/  @!P1 SHF.R.S32.HI R4, RZ, 0x1, R4 ;  /* 0x00000001ff049819 */ /* 0x000fc80000011404 */
[----:B------:R-:W-:-:S05]  /*1150*/  @!P1 IADD3 R5, PT, PT, -R4, RZ, RZ ;  /* 0x000000ff04059210 */ /* 0x000fca0007ffe1ff */
[----:B------:R-:W-:-:S05]  /*1160*/  @!P1 IMAD.WIDE R4, R5, 0x4, R2 ;  /* 0x0000000405049825 */ /* 0x000fca00078e0202 */
[----:B------:R-:W3:Y:S01]  /*1170*/  @!P1 LDG.E R12, desc[UR8][R4.64] ;  /* 0x00000008040c9981 */ /* 0x000ee2000c1e1900 */
[----:B------:R-:W-:-:S04]  /*1180*/  IADD3 R14, PT, PT, R8, -0x1, RZ ;  /* 0xffffffff080e7810 */ /* 0x000fc80007ffe0ff */
[----:B------:R-:W-:-:S05]  /*1190*/  I2FP.F32.U32 R14, R14 ;  /* 0x0000000e000e7245 */ /* 0x000fca0000201000 */
[----:B------:R-:W-:-:S04]  /*11a0*/  FMUL R9, R0, R14 ;  /* 0x0000000e00097220 */ /* 0x000fc80000400000 */
[----:B------:R-:W0:Y:S01]  /*11b0*/  FRND R18, R9 ;  /* 0x0000000900127307 */ /* 0x000e220000201000 */
[----:B------:R-:W-:-:S04]  /*11c0*/  FFMA R16, R0, R14, -R9 ;  /* 0x0000000e00107223 */ /* 0x000fc80000000809 */
[----:B------:R-:W-:Y:S01]  /*11d0*/  FFMA R16, R7, R14, R16 ;  /* 0x0000000e07107223 */ /* 0x000fe20000000010 */
[----:B0-----:R-:W-:-:S04]  /*11e0*/  FADD R15, R9, -R18 ;  /* 0x80000012090f7221 */ /* 0x001fc80000000000 */
[----:B------:R-:W-:-:S04]  /*11f0*/  FADD R15, R16, R15 ;  /* 0x0000000f100f7221 */ /* 0x000fc80000000000 */
[----:B------:R-:W-:-:S04]  /*1200*/  FFMA R10, R15, R10, 0.0013391353422775864601 ;  /* 0x3aaf85ed0f0a7423 */ /* 0x000fc8000000000a */
[C---:B------:R-:W-:Y:S01]  /*1210*/  FFMA R10, R15.reuse, R10, 0.0096188392490148544312 ;  /* 0x3c1d98560f0a7423 */ /* 0x040fe2000000000a */
[----:B------:R-:W0:Y:S03]  /*1220*/  F2I.NTZ R16, R9 ;  /* 0x0000000900107305 */ /* 0x000e260000203100 */
[----:B------:R-:W-:Y:S01]  /*1230*/  FFMA R10, R15, R10, 0.055503588169813156128 ;  /* 0x3d6357bb0f0a7423 */ /* 0x000fe2000000000a */
[----:B------:R-:W-:-:S03]  /*1240*/  FSETP.GT.AND P0, PT, R18, RZ, PT ;  /* 0x000000ff1200720b */ /* 0x000fc60003f04000 */
[----:B------:R-:W-:Y:S01]  /*1250*/  FFMA R10, R15, R10, 0.24022644758224487305 ;  /* 0x3e75fdec0f0a7423 */ /* 0x000fe2000000000a */
[----:B------:R-:W-:Y:S02]  /*1260*/  SEL R17, RZ, 0x83000000, P0 ;  /* 0x83000000ff117807 */ /* 0x000fe40000000000 */
[----:B------:R-:W-:Y:S01]  /*1270*/  FSETP.GT.AND P0, PT, |R9|, 152, PT ;  /* 0x431800000900780b */ /* 0x000fe20003f04200 */
[----:B------:R-:W-:Y:S01]  /*1280*/  FFMA R10, R15, R10, 0.69314718246459960938 ;  /* 0x3f3172180f0a7423 */ /* 0x000fe2000000000a */
[----:B------:R-:W-:-:S03]  /*1290*/  FSETP.NAN.AND P2, PT, |R14|, |R14|, PT ;  /* 0x4000000e0e00720b */ /* 0x000fc60003f48200 */
[----:B------:R-:W-:Y:S01]  /*12a0*/  FFMA R10, R15, R10, 1 ;  /* 0x3f8000000f0a7423 */ /* 0x000fe2000000000a */
[----:B------:R-:W-:Y:S01]  /*12b0*/  VIADD R15, R17, 0x7f000000 ;  /* 0x7f000000110f7836 */ /* 0x000fe20000000000 */
[----:B0-----:R-:W-:Y:S02]  /*12c0*/  LEA R17, R16, -R17, 0x17 ;  /* 0x8000001110117211 */ /* 0x001fe400078eb8ff */
[----:B------:R-:W-:Y:S01]  /*12d0*/  FSETP.GEU.AND P3, PT, R9, RZ, PT ;  /* 0x000000ff0900720b */ /* 0x000fe20003f6e000 */
[----:B------:R-:W-:-:S04]  /*12e0*/  FMUL R10, R10, R15 ;  /* 0x0000000f0a0a7220 */ /* 0x000fc80000400000 */
[----:B------:R-:W-:Y:S01]  /*12f0*/  FMUL R10, R10, R17 ;  /* 0x000000110a0a7220 */ /* 0x000fe20000400000 */
[----:B------:R-:W-:Y:S01]  /*1300*/  @P0 FSEL R10, RZ, +INF , !P3 ;  /* 0x7f800000ff0a0808 */ /* 0x000fe20005800000 */
[----:B------:R-:W-:-:S06]  /*1310*/  @P2 FADD R10, R14, 2 ;  /* 0x400000000e0a2421 */ /* 0x000fcc0000000000 */
[----:B------:R-:W0:Y:S02]  /*1320*/  F2I.TRUNC.NTZ R10, R10 ;  /* 0x0000000a000a7305 */ /* 0x000e24000020f100 */
[----:B0-----:R-:W-:-:S06]  /*1330*/  IABS R17, R10 ;  /* 0x0000000a00117213 */ /* 0x001fcc0000000000 */
[----:B------:R-:W0:Y:S08]  /*1340*/  I2F.RP R16, R17 ;  /* 0x0000001100107306 */ /* 0x000e300000209400 */
[----:B0-----:R-:W0:Y:S02]  /*1350*/  MUFU.RCP R16, R16 ;  /* 0x0000001000107308 */ /* 0x001e240000001000 */
[----:B0-----:R-:W-:-:S06]  /*1360*/  IADD3 R14, PT, PT, R16, 0xffffffe, RZ ;  /* 0x0ffffffe100e7810 */ /* 0x001fcc0007ffe0ff */
[----:B------:R0:W1:Y:S01]  /*1370*/  F2I.FTZ.U32.TRUNC.NTZ R15, R14 ;  /* 0x0000000e000f7305 */ /* 0x000062000021f000 */
[----:B------:R-:W-:Y:S02]  /*1380*/  IABS R19, R10 ;  /* 0x0000000a00137213 */ /* 0x000fe40000000000 */
[----:B0-----:R-:W-:Y:S01]  /*1390*/  MOV R14, RZ ;  /* 0x000000ff000e7202 */ /* 0x001fe20000000f00 */
[----:B-1----:R-:W-:-:S04]  /*13a0*/  IMAD.MOV R18, RZ, RZ, -R15 ;  /* 0x000000ffff127224 */ /* 0x002fc800078e0a0f */
[----:B------:R-:W-:-:S04]  /*13b0*/  IMAD R9, R18, R17, RZ ;  /* 0x0000001112097224 */ /* 0x000fc800078e02ff */
[----:B------:R-:W-:Y:S01]  /*13c0*/  IMAD.HI.U32 R18, R15, R9, R14 ;  /* 0x000000090f127227 */ /* 0x000fe200078e000e */
[----:B------:R-:W-:-:S03]  /*13d0*/  IADD3 R15, PT, PT, RZ, -R19, RZ ;  /* 0x80000013ff0f7210 */ /* 0x000fc60007ffe0ff */
[----:B------:R-:W-:-:S04]  /*13e0*/  IMAD.MOV.U32 R9, RZ, RZ, R11 ;  /* 0x000000ffff097224 */ /* 0x000fc800078e000b */
[----:B------:R-:W-:-:S04]  /*13f0*/  IMAD.HI.U32 R18, R18, R9, RZ ;  /* 0x0000000912127227 */ /* 0x000fc800078e00ff */
[----:B------:R-:W-:-:S05]  /*1400*/  IMAD R18, R18, R15, R11 ;  /* 0x0000000f12127224 */ /* 0x000fca00078e020b */
[----:B------:R-:W-:Y:S02]  /*1410*/  ISETP.GT.U32.AND P0, PT, R17, R18, PT ;  /* 0x000000121100720c */ /* 0x000fe40003f04070 */
[----:B------:R-:W-:-:S11]  /*1420*/  ISETP.NE.AND P2, PT, R10, RZ, PT ;  /* 0x000000ff0a00720c */ /* 0x000fd60003f45270 */
[----:B------:R-:W-:-:S04]  /*1430*/  @!P0 IADD3 R18, PT, PT, R18, -R17, RZ ;  /* 0x8000001112128210 */ /* 0x000fc80007ffe0ff */
[----:B------:R-:W-:Y:S02]  /*1440*/  ISETP.GT.U32.AND P3, PT, R17, R18, PT ;  /* 0x000000121100720c */ /* 0x000fe40003f64070 */
[----:B------:R-:W-:Y:S02]  /*1450*/  ISETP.GE.AND P0, PT, R6, RZ, PT ;  /* 0x000000ff0600720c */ /* 0x000fe40003f06270 */
[----:B------:R-:W-:-:S09]  /*1460*/  IADD3 R11, PT, PT, R10, -0x1, RZ ;  /* 0xffffffff0a0b7810 */ /* 0x000fd20007ffe0ff */
[----:B------:R-:W-:-:S05]  /*1470*/  @!P3 IADD3 R18, PT, PT, R18, -R17, RZ ;  /* 0x800000111212b210 */ /* 0x000fca0007ffe0ff */
[----:B------:R-:W-:Y:S01]  /*1480*/  @!P0 IMAD.MOV R18, RZ, RZ, -R18 ;  /* 0x000000ffff128224 */ /* 0x000fe200078e0a12 */
[----:B------:R-:W-:-:S04]  /*1490*/  @!P2 LOP3.LUT R18, RZ, R10, RZ, 0x33, !PT ;  /* 0x0000000aff12a212 */ /* 0x000fc800078e33ff */
[----:B------:R-:W-:Y:S01]  /*14a0*/  ISETP.NE.AND P2, PT, R18, R11, PT ;  /* 0x0000000b1200720c */ /* 0x000fe20003f45270 */
[----:B------:R-:W-:Y:S01]  /*14b0*/  BSSY.RECONVERGENT B0, `(.L_x_197) ;  /* 0x000000f000007945 */ /* 0x000fe20003800200 */
[----:B--2---:R0:W-:Y:S01]  /*14c0*/  @!P1 STG.E desc[UR8][R4.64], R13 ;  /* 0x0000000d04009986 */ /* 0x0041e2000c101908 */
[----:B---3--:R-:W-:-:S05]  /*14d0*/  @!P1 IADD3 R11, PT, PT, R12, R13, RZ ;  /* 0x0000000d0c0b9210 */ /* 0x008fca0007ffe0ff */
[----:B------:R0:W-:Y:S01]  /*14e0*/  @!P1 STG.E desc[UR8][R2.64], R11 ;  /* 0x0000000b02009986 */ /* 0x0001e2000c101908 */
[----:B------:R-:W-:Y:S06]  /*14f0*/  BAR.SYNC.DEFER_BLOCKING 0x0 ;  /* 0x0000000000007b1d */ /* 0x000fec0000010000 */
[----:B------:R-:W-:Y:S05]  /*1500*/  @P2 BRA `(.L_x_198) ;  /* 0x0000000000242947 */ /* 0x000fea0003800000 */
[----:B------:R-:W-:Y:S01]  /*1510*/  LEA.HI R10, R10, R10, RZ, 0x1 ;  /* 0x0000000a0a0a7211 */ /* 0x000fe200078f08ff */
[----:B0-----:R-:W2:Y:S03]  /*1520*/  LDG.E R11, desc[UR8][R2.64] ;  /* 0x00000008020b7981 */ /* 0x001ea6000c1e1900 */
[----:B------:R-:W-:-:S05]  /*1530*/  SHF.R.S32.HI R10, RZ, 0x1, R10 ;  /* 0x00000001ff0a7819 */ /* 0x000fca000001140a */
[----:B------:R-:W-:-:S04]  /*1540*/  IMAD.MOV R5, RZ, RZ, -R10 ;  /* 0x000000ffff057224 */ /* 0x000fc800078e0a0a */
[----:B------:R-:W-:-:S05]  /*1550*/  IMAD.WIDE R4, R5, 0x4, R2 ;  /* 0x0000000405047825 */ /* 0x000fca00078e0202 */
[----:B------:R-:W3:Y:S04]  /*1560*/  LDG.E R10, desc[UR8][R4.64] ;  /* 0x00000008040a7981 */ /* 0x000ee8000c1e1900 */
[----:B--2---:R1:W-:Y:S01]  /*1570*/  STG.E desc[UR8][R4.64], R11 ;  /* 0x0000000b04007986 */ /* 0x0043e2000c101908 */
[----:B---3--:R-:W-:-:S05]  /*1580*/  IADD3 R13, PT, PT, R10, R11, RZ ;  /* 0x0000000b0a0d7210 */ /* 0x008fca0007ffe0ff */
[----:B------:R1:W-:Y:S02]  /*1590*/  STG.E desc[UR8][R2.64], R13 ;  /* 0x0000000d02007986 */ /* 0x0003e4000c101908 */
.L_x_198:
[----:B------:R-:W-:Y:S05]  /*15a0*/  BSYNC.RECONVERGENT B0 ;  /* 0x0000000000007941 */ /* 0x000fea0003800200 */
.L_x_197:
[----:B------:R-:W-:Y:S01]  /*15b0*/  BAR.SYNC.DEFER_BLOCKING 0x0 ;  /* 0x0000000000007b1d */ /* 0x000fe20000010000 */
[C---:B------:R-:W-:Y:S02]  /*15c0*/  ISETP.GT.U32.AND P1, PT, R8.reuse, 0x2, PT ;  /* 0x000000020800780c */ /* 0x040fe40003f24070 */
[----:B------:R-:W-:-:S11]  /*15d0*/  IADD3 R8, PT, PT, R8, -0x2, RZ ;  /* 0xfffffffe08087810 */ /* 0x000fd60007ffe0ff */
[----:B------:R-:W-:Y:S05]  /*15e0*/  @P1 BRA `(.L_x_199) ;  /* 0xfffffff800041947 */ /* 0x000fea000383ffff */
[----:B------:R-:W-:Y:S05]  /*15f0*/  EXIT ;  /* 0x000000000000794d */ /* 0x000fea0003800000 */
.L_x_200:
        /* <DEDUP_REMOVED lines=16> */
.L_x_205:


//--------------------- .nv.shared._ZN3cub18CUB_300001_SM_10006detail4scan16DeviceScanKernelINS2_10policy_hubIiiimN4cuda3std3__44plusIvEEE10Policy1000EPiSC_NS0_13ScanTileStateIiLb1EEES9_NS1_10InputValueIiSC_EEmiLb0EiEEvT0_T1_T2_iT3_T4_T5_ --------------------------
	.section	.nv.shared._ZN3cub18CUB_300001_SM_10006detail4scan16DeviceScanKernelINS2_10policy_hubIiiimN4cuda3std3__44plusIvEEE10Policy1000EPiSC_NS0_13ScanTileStateIiLb1EEES9_NS1_10InputValueIiSC_EEmiLb0EiEEvT0_T1_T2_iT3_T4_T5_,"aw",@nobits
	.sectionflags	@""
	.align	16
.nv.shared._ZN3cub18CUB_300001_SM_10006detail4scan16DeviceScanKernelINS2_10policy_hubIiiimN4cuda3std3__44plusIvEEE10Policy1000EPiSC_NS0_13ScanTileStateIiLb1EEES9_NS1_10InputValueIiSC_EEmiLb0EiEEvT0_T1_T2_iT3_T4_T5_:
	.zero		32656


//--------------------- .nv.shared.reserved.0     --------------------------
	.section	.nv.shared.reserved.0,"aw",@nobits
	.weak		__nv_reservedSMEM_offset_0_alias
	.size		__nv_reservedSMEM_offset_0_alias, 0, 64
	.other		__nv_reservedSMEM_offset_0_alias,@"STO_CUDA_RESERVED_SHARED STV_DEFAULT"
__nv_reservedSMEM_offset_0_alias:
	.zero		0
	.zero		64


//--------------------- .nv.global                --------------------------
	.section	.nv.global,"aw",@nobits
.nv.global:
	.type		_ZN34_INTERNAL_b6d65653_4_k_cu_5563a1066thrust24THRUST_300001_SM_1000_NS12placeholders2_8E,@object
	.size		_ZN34_INTERNAL_b6d65653_4_k_cu_5563a1066thrust24THRUST_300001_SM_1000_NS12placeholders2_8E,(_ZN34_INTERNAL_b6d65653_4_k_cu_5563a1064cuda3std3__436_GLOBAL__N__b6d65653_4_k_cu_5563a1066ignoreE - _ZN34_INTERNAL_b6d65653_4_k_cu_5563a1066thrust24THRUST_300001_SM_1000_NS12placeholders2_8E)
_ZN34_INTERNAL_b6d65653_4_k_cu_5563a1066thrust24THRUST_300001_SM_1000_NS12placeholders2_8E:
	.zero		1
	.type		_ZN34_INTERNAL_b6d65653_4_k_cu_5563a1064cuda3std3__436_GLOBAL__N__b6d65653_4_k_cu_5563a1066ignoreE,@object
	.size		_ZN34_INTERNAL_b6d65653_4_k_cu_5563a1064cuda3std3__436_GLOBAL__N__b6d65653_4_k_cu_5563a1066ignoreE,(_ZN34_INTERNAL_b6d65653_4_k_cu_5563a1064cuda3std6ranges3__45__cpo4dataE - _ZN34_INTERNAL_b6d65653_4_k_cu_5563a1064cuda3std3__436_GLOBAL__N__b6d65653_4_k_cu_5563a1066ignoreE)
_ZN34_INTERNAL_b6d65653_4_k_cu_5563a1064cuda3std3__436_GLOBAL__N__b6d65653_4_k_cu_5563a1066ignoreE:
	.zero		1
	.type		_ZN34_INTERNAL_b6d65653_4_k_cu_5563a1064cuda3std6ranges3__45__cpo4dataE,@object
	.size		_ZN34_INTERNAL_b6d65653_4_k_cu_5563a1064cuda3std6ranges3__45__cpo4dataE,(_ZN34_INTERNAL_b6d65653_4_k_cu_5563a1066thrust24THRUST_300001_SM_1000_NS6system3cpp3parE - _ZN34_INTERNAL_b6d65653_4_k_cu_5563a1064cuda3std6ranges3__45__cpo4dataE)
_ZN34_INTERNAL_b6d65653_4_k_cu_5563a1064cuda3std6ranges3__45__cpo4dataE:
	.zero		1
	.type		_ZN34_INTERNAL_b6d65653_4_k_cu_5563a1066thrust24THRUST_300001_SM_1000_NS6system3cpp3parE,@object
	.size		_ZN34_INTERNAL_b6d65653_4_k_cu_5563a1066thrust24THRUST_300001_SM_1000_NS6system3cpp3parE,(_ZN34_INTERNAL_b6d65653_4_k_cu_5563a1064cuda3std3__45__cpo5beginE - _ZN34_INTERNAL_b6d65653_4_k_cu_5563a1066thrust24THRUST_300001_SM_1000_NS6system3cpp3parE)
_ZN34_INTERNAL_b6d65653_4_k_cu_5563a1066thrust24THRUST_300001_SM_1000_NS6system3cpp3parE:
	.zero		1
	.type		_ZN34_INTERNAL_b6d65653_4_k_cu_5563a1064cuda3std3__45__cpo5beginE,@object
	.size		_ZN34_INTERNAL_b6d65653_4_k_cu_5563a1064cuda3std3__45__cpo5beginE,(_ZN34_INTERNAL_b6d65653_4_k_cu_5563a1064cuda3std6ranges3__45__cpo5beginE - _ZN34_INTERNAL_b6d65653_4_k_cu_5563a1064cuda3std3__45__cpo5beginE)
_ZN34_INTERNAL_b6d65653_4_k_cu_5563a1064cuda3std3__45__cpo5beginE:
	.zero		1
	.type		_ZN34_INTERNAL_b6d65653_4_k_cu_5563a1064cuda3std6ranges3__45__cpo5beginE,@object
	.size		_ZN34_INTERNAL_b6d65653_4_k_cu_5563a1064cuda3std6ranges3__45__cpo5beginE,(_ZN34_INTERNAL_b6d65653_4_k_cu_5563a1066thrust24THRUST_300001_SM_1000_NS6deviceE - _ZN34_INTERNAL_b6d65653_4_k_cu_5563a1064cuda3std6ranges3__45__cpo5beginE)
_ZN34_INTERNAL_b6d65653_4_k_cu_5563a1064cuda3std6ranges3__45__cpo5beginE:
	.zero		1
	.type		_ZN34_INTERNAL_b6d65653_4_k_cu_5563a1066thrust24THRUST_300001_SM_1000_NS6deviceE,@object
	.size		_ZN34_INTERNAL_b6d65653_4_k_cu_5563a1066thrust24THRUST_300001_SM_1000_NS6deviceE,(_ZN34_INTERNAL_b6d65653_4_k_cu_5563a1064cuda3std3__47nulloptE - _ZN34_INTERNAL_b6d65653_4_k_cu_5563a1066thrust24THRUST_300001_SM_1000_NS6deviceE)
_ZN34_INTERNAL_b6d65653_4_k_cu_5563a1066thrust24THRUST_300001_SM_1000_NS6deviceE:
	.zero		1
	.type		_ZN34_INTERNAL_b6d65653_4_k_cu_5563a1064cuda3std3__47nulloptE,@object
	.size		_ZN34_INTERNAL_b6d65653_4_k_cu_5563a1064cuda3std3__47nulloptE,(_ZN34_INTERNAL_b6d65653_4_k_cu_5563a1064cuda3std6ranges3__45__cpo8distanceE - _ZN34_INTERNAL_b6d65653_4_k_cu_5563a1064cuda3std3__47nulloptE)
_ZN34_INTERNAL_b6d65653_4_k_cu_5563a1064cuda3std3__47nulloptE:
	.zero		1
	.type		_ZN34_INTERNAL_b6d65653_4_k_cu_5563a1064cuda3std6ranges3__45__cpo8distanceE,@object
	.size		_ZN34_INTERNAL_b6d65653_4_k_cu_5563a1064cuda3std6ranges3__45__cpo8distanceE,(_ZN34_INTERNAL_b6d65653_4_k_cu_5563a1066thrust24THRUST_300001_SM_1000_NS12placeholders2_4E - _ZN34_INTERNAL_b6d65653_4_k_cu_5563a1064cuda3std6ranges3__45__cpo8distanceE)
_ZN34_INTERNAL_b6d65653_4_k_cu_5563a1064cuda3std6ranges3__45__cpo8distanceE:
	.zero		1
	.type		_ZN34_INTERNAL_b6d65653_4_k_cu_5563a1066thrust24THRUST_300001_SM_1000_NS12placeholders2_4E,@object
	.size		_ZN34_INTERNAL_b6d65653_4_k_cu_5563a1066thrust24THRUST_300001_SM_1000_NS12placeholders2_4E,(_ZN34_INTERNAL_b6d65653_4_k_cu_5563a1064cuda3std3__45__cpo6rbeginE - _ZN34_INTERNAL_b6d65653_4_k_cu_5563a1066thrust24THRUST_300001_SM_1000_NS12placeholders2_4E)
_ZN34_INTERNAL_b6d65653_4_k_cu_5563a1066thrust24THRUST_300001_SM_1000_NS12placeholders2_4E:
	.zero		1
	.type		_ZN34_INTERNAL_b6d65653_4_k_cu_5563a1064cuda3std3__45__cpo6rbeginE,@object
	.size		_ZN34_INTERNAL_b6d65653_4_k_cu_5563a1064cuda3std3__45__cpo6rbeginE,(_ZN34_INTERNAL_b6d65653_4_k_cu_5563a1064cuda3std6ranges3__45__cpo7advanceE - _ZN34_INTERNAL_b6d65653_4_k_cu_5563a1064cuda3std3__45__cpo6rbeginE)
_ZN34_INTERNAL_b6d65653_4_k_cu_5563a1064cuda3std3__45__cpo6rbeginE:
	.zero		1
	.type		_ZN34_INTERNAL_b6d65653_4_k_cu_5563a1064cuda3std6ranges3__45__cpo7advanceE,@object
	.size		_ZN34_INTERNAL_b6d65653_4_k_cu_5563a1064cuda3std6ranges3__45__cpo7advanceE,(_ZN34_INTERNAL_b6d65653_4_k_cu_5563a1066thrust24THRUST_300001_SM_1000_NS12placeholders3_10E - _ZN34_INTERNAL_b6d65653_4_k_cu_5563a1064cuda3std6ranges3__45__cpo7advanceE)
_ZN34_INTERNAL_b6d65653_4_k_cu_5563a1064cuda3std6ranges3__45__cpo7advanceE:
	.zero		1
	.type		_ZN34_INTERNAL_b6d65653_4_k_cu_5563a1066thrust24THRUST_300001_SM_1000_NS12placeholders3_10E,@object
	.size		_ZN34_INTERNAL_b6d65653_4_k_cu_5563a1066thrust24THRUST_300001_SM_1000_NS12placeholders3_10E,(_ZN34_INTERNAL_b6d65653_4_k_cu_5563a1064cuda3std3__48in_placeE - _ZN34_INTERNAL_b6d65653_4_k_cu_5563a1066thrust24THRUST_300001_SM_1000_NS12placeholders3_10E)
_ZN34_INTERNAL_b6d65653_4_k_cu_5563a1066thrust24THRUST_300001_SM_1000_NS12placeholders3_10E:
	.zero		1
	.type		_ZN34_INTERNAL_b6d65653_4_k_cu_5563a1064cuda3std3__48in_placeE,@object
	.size		_ZN34_INTERNAL_b6d65653_4_k_cu_5563a1064cuda3std3__48in_placeE,(_ZN34_INTERNAL_b6d65653_4_k_cu_5563a1064cuda3std6ranges3__45__cpo4sizeE - _ZN34_INTERNAL_b6d65653_4_k_cu_5563a1064cuda3std3__48in_placeE)
_ZN34_INTERNAL_b6d65653_4_k_cu_5563a1064cuda3std3__48in_placeE:
	.zero		1
	.type		_ZN34_INTERNAL_b6d65653_4_k_cu_5563a1064cuda3std6ranges3__45__cpo4sizeE,@object
	.size		_ZN34_INTERNAL_b6d65653_4_k_cu_5563a1064cuda3std6ranges3__45__cpo4sizeE,(_ZN34_INTERNAL_b6d65653_4_k_cu_5563a1066thrust24THRUST_300001_SM_1000_NS12placeholders2_2E - _ZN34_INTERNAL_b6d65653_4_k_cu_5563a1064cuda3std6ranges3__45__cpo4sizeE)
_ZN34_INTERNAL_b6d65653_4_k_cu_5563a1064cuda3std6ranges3__45__cpo4sizeE:
	.zero		1
	.type		_ZN34_INTERNAL_b6d65653_4_k_cu_5563a1066thrust24THRUST_300001_SM_1000_NS12placeholders2_2E,@object
	.size		_ZN34_INTERNAL_b6d65653_4_k_cu_5563a1066thrust24THRUST_300001_SM_1000_NS12placeholders2_2E,(_ZN34_INTERNAL_b6d65653_4_k_cu_5563a1064cuda3std3__45__cpo6cbeginE - _ZN34_INTERNAL_b6d65653_4_k_cu_5563a1066thrust24THRUST_300001_SM_1000_NS12placeholders2_2E)
_ZN34_INTERNAL_b6d65653_4_k_cu_5563a1066thrust24THRUST_300001_SM_1000_NS12placeholders2_2E:
	.zero		1
	.type		_ZN34_INTERNAL_b6d65653_4_k_cu_5563a1064cuda3std3__45__cpo6cbeginE,@object
	.size		_ZN34_INTERNAL_b6d65653_4_k_cu_5563a1064cuda3std3__45__cpo6cbeginE,(_ZN34_INTERNAL_b6d65653_4_k_cu_5563a1064cuda3std6ranges3__45__cpo6cbeginE - _ZN34_INTERNAL_b6d65653_4_k_cu_5563a1064cuda3std3__45__cpo6cbeginE)
_ZN34_INTERNAL_b6d65653_4_k_cu_5563a1064cuda3std3__45__cpo6cbeginE:
	.zero		1
	.type		_ZN34_INTERNAL_b6d65653_4_k_cu_5563a1064cuda3std6ranges3__45__cpo6cbeginE,@object
	.size		_ZN34_INTERNAL_b6d65653_4_k_cu_5563a1064cuda3std6ranges3__45__cpo6cbeginE,(_ZN34_INTERNAL_b6d65653_4_k_cu_5563a1066thrust24THRUST_300001_SM_1000_NS12placeholders2_6E - _ZN34_INTERNAL_b6d65653_4_k_cu_5563a1064cuda3std6ranges3__45__cpo6cbeginE)
_ZN34_INTERNAL_b6d65653_4_k_cu_5563a1064cuda3std6ranges3__45__cpo6cbeginE:
	.zero		1
	.type		_ZN34_INTERNAL_b6d65653_4_k_cu_5563a1066thrust24THRUST_300001_SM_1000_NS12placeholders2_6E,@object
	.size		_ZN34_INTERNAL_b6d65653_4_k_cu_5563a1066thrust24THRUST_300001_SM_1000_NS12placeholders2_6E,(_ZN34_INTERNAL_b6d65653_4_k_cu_5563a1064cuda3std3__45__cpo7crbeginE - _ZN34_INTERNAL_b6d65653_4_k_cu_5563a1066thrust24THRUST_300001_SM_1000_NS12placeholders2_6E)
_ZN34_INTERNAL_b6d65653_4_k_cu_5563a1066thrust24THRUST_300001_SM_1000_NS12placeholders2_6E:
	.zero		1
	.type		_ZN34_INTERNAL_b6d65653_4_k_cu_5563a1064cuda3std3__45__cpo7crbeginE,@object
	.size		_ZN34_INTERNAL_b6d65653_4_k_cu_5563a1064cuda3std3__45__cpo7crbeginE,(_ZN34_INTERNAL_b6d65653_4_k_cu_5563a1064cuda3std6ranges3__45__cpo4nextE - _ZN34_INTERNAL_b6d65653_4_k_cu_5563a1064cuda3std3__45__cpo7crbeginE)
_ZN34_INTERNAL_b6d65653_4_k_cu_5563a1064cuda3std3__45__cpo7crbeginE:
	.zero		1
	.type		_ZN34_INTERNAL_b6d65653_4_k_cu_5563a1064cuda3std6ranges3__45__cpo4nextE,@object
	.size		_ZN34_INTERNAL_b6d65653_4_k_cu_5563a1064cuda3std6ranges3__45__cpo4nextE,(_ZN34_INTERNAL_b6d65653_4_k_cu_5563a1064cuda3std6ranges3__45__cpo4swapE - _ZN34_INTERNAL_b6d65653_4_k_cu_5563a1064cuda3std6ranges3__45__cpo4nextE)
_ZN34_INTERNAL_b6d65653_4_k_cu_5563a1064cuda3std6ranges3__45__cpo4nextE:
	.zero		1
	.type		_ZN34_INTERNAL_b6d65653_4_k_cu_5563a1064cuda3std6ranges3__45__cpo4swapE,@object
	.size		_ZN34_INTERNAL_b6d65653_4_k_cu_5563a1064cuda3std6ranges3__45__cpo4swapE,(_ZN34_INTERNAL_b6d65653_4_k_cu_5563a1066thrust24THRUST_300001_SM_1000_NS8cuda_cub10par_nosyncE - _ZN34_INTERNAL_b6d65653_4_k_cu_5563a1064cuda3std6ranges3__45__cpo4swapE)
_ZN34_INTERNAL_b6d65653_4_k_cu_5563a1064cuda3std6ranges3__45__cpo4swapE:
	.zero		1
	.type		_ZN34_INTERNAL_b6d65653_4_k_cu_5563a1066thrust24THRUST_300001_SM_1000_NS8cuda_cub10par_nosyncE,@object
	.size		_ZN34_INTERNAL_b6d65653_4_k_cu_5563a1066thrust24THRUST_300001_SM_1000_NS8cuda_cub10par_nosyncE,(_ZN34_INTERNAL_b6d65653_4_k_cu_5563a1066thrust24THRUST_300001_SM_1000_NS3seqE - _ZN34_INTERNAL_b6d65653_4_k_cu_5563a1066thrust24THRUST_300001_SM_1000_NS8cuda_cub10par_nosyncE)
_ZN34_INTERNAL_b6d65653_4_k_cu_5563a1066thrust24THRUST_300001_SM_1000_NS8cuda_cub10par_nosyncE:
	.zero		1
	.type		_ZN34_INTERNAL_b6d65653_4_k_cu_5563a1066thrust24THRUST_300001_SM_1000_NS3seqE,@object
	.size		_ZN34_INTERNAL_b6d65653_4_k_cu_5563a1066thrust24THRUST_300001_SM_1000_NS3seqE,(_ZN34_INTERNAL_b6d65653_4_k_cu_5563a1064cuda3std3__420unreachable_sentinelE - _ZN34_INTERNAL_b6d65653_4_k_cu_5563a1066thrust24THRUST_300001_SM_1000_NS3seqE)
_ZN34_INTERNAL_b6d65653_4_k_cu_5563a1066thrust24THRUST_300001_SM_1000_NS3seqE:
	.zero		1
	.type		_ZN34_INTERNAL_b6d65653_4_k_cu_5563a1064cuda3std3__420unreachable_sentinelE,@object
	.size		_ZN34_INTERNAL_b6d65653_4_k_cu_5563a1064cuda3std3__420unreachable_sentinelE,(_ZN34_INTERNAL_b6d65653_4_k_cu_5563a1064cuda3std6ranges3__45__cpo5ssizeE - _ZN34_INTERNAL_b6d65653_4_k_cu_5563a1064cuda3std3__420unreachable_sentinelE)
_ZN34_INTERNAL_b6d65653_4_k_cu_5563a1064cuda3std3__420unreachable_sentinelE:
	.zero		1
	.type		_ZN34_INTERNAL_b6d65653_4_k_cu_5563a1064cuda3std6ranges3__45__cpo5ssizeE,@object
	.size		_ZN34_INTERNAL_b6d65653_4_k_cu_5563a1064cuda3std6ranges3__45__cpo5ssizeE,(_ZN34_INTERNAL_b6d65653_4_k_cu_5563a1066thrust24THRUST_300001_SM_1000_NS12placeholders2_3E - _ZN34_INTERNAL_b6d65653_4_k_cu_5563a1064cuda3std6ranges3__45__cpo5ssizeE)
_ZN34_INTERNAL_b6d65653_4_k_cu_5563a1064cuda3std6ranges3__45__cpo5ssizeE:
	.zero		1
	.type		_ZN34_INTERNAL_b6d65653_4_k_cu_5563a1066thrust24THRUST_300001_SM_1000_NS12placeholders2_3E,@object
	.size		_ZN34_INTERNAL_b6d65653_4_k_cu_5563a1066thrust24THRUST_300001_SM_1000_NS12placeholders2_3E,(_ZN34_INTERNAL_b6d65653_4_k_cu_5563a1064cuda3std3__45__cpo4cendE - _ZN34_INTERNAL_b6d65653_4_k_cu_5563a1066thrust24THRUST_300001_SM_1000_NS12placeholders2_3E)
_ZN34_INTERNAL_b6d65653_4_k_cu_5563a1066thrust24THRUST_300001_SM_1000_NS12placeholders2_3E:
	.zero		1
	.type		_ZN34_INTERNAL_b6d65653_4_k_cu_5563a1064cuda3std3__45__cpo4cendE,@object
	.size		_ZN34_INTERNAL_b6d65653_4_k_cu_5563a1064cuda3std3__45__cpo4cendE,(_ZN34_INTERNAL_b6d65653_4_k_cu_5563a1064cuda3std6ranges3__45__cpo4cendE - _ZN34_INTERNAL_b6d65653_4_k_cu_5563a1064cuda3std3__45__cpo4cendE)
_ZN34_INTERNAL_b6d65653_4_k_cu_5563a1064cuda3std3__45__cpo4cendE:
	.zero		1
	.type		_ZN34_INTERNAL_b6d65653_4_k_cu_5563a1064cuda3std6ranges3__45__cpo4cendE,@object
	.size		_ZN34_INTERNAL_b6d65653_4_k_cu_5563a1064cuda3std6ranges3__45__cpo4cendE,(_ZN34_INTERNAL_b6d65653_4_k_cu_5563a1066thrust24THRUST_300001_SM_1000_NS12placeholders2_7E - _ZN34_INTERNAL_b6d65653_4_k_cu_5563a1064cuda3std6ranges3__45__cpo4cendE)
_ZN34_INTERNAL_b6d65653_4_k_cu_5563a1064cuda3std6ranges3__45__cpo4cendE:
	.zero		1
	.type		_ZN34_INTERNAL_b6d65653_4_k_cu_5563a1066thrust24THRUST_300001_SM_1000_NS12placeholders2_7E,@object
	.size		_ZN34_INTERNAL_b6d65653_4_k_cu_5563a1066thrust24THRUST_300001_SM_1000_NS12placeholders2_7E,(_ZN34_INTERNAL_b6d65653_4_k_cu_5563a1064cuda3std3__45__cpo5crendE - _ZN34_INTERNAL_b6d65653_4_k_cu_5563a1066thrust24THRUST_300001_SM_1000_NS12placeholders2_7E)
_ZN34_INTERNAL_b6d65653_4_k_cu_5563a1066thrust24THRUST_300001_SM_1000_NS12placeholders2_7E:
	.zero		1
	.type		_ZN34_INTERNAL_b6d65653_4_k_cu_5563a1064cuda3std3__45__cpo5crendE,@object
	.size		_ZN34_INTERNAL_b6d65653_4_k_cu_5563a1064cuda3std3__45__cpo5crendE,(_ZN34_INTERNAL_b6d65653_4_k_cu_5563a1064cuda3std6ranges3__45__cpo4prevE - _ZN34_INTERNAL_b6d65653_4_k_cu_5563a1064cuda3std3__45__cpo5crendE)
_ZN34_INTERNAL_b6d65653_4_k_cu_5563a1064cuda3std3__45__cpo5crendE:
	.zero		1
	.type		_ZN34_INTERNAL_b6d65653_4_k_cu_5563a1064cuda3std6ranges3__45__cpo4prevE,@object
	.size		_ZN34_INTERNAL_b6d65653_4_k_cu_5563a1064cuda3std6ranges3__45__cpo4prevE,(_ZN34_INTERNAL_b6d65653_4_k_cu_5563a1064cuda3std6ranges3__45__cpo9iter_moveE - _ZN34_INTERNAL_b6d65653_4_k_cu_5563a1064cuda3std6ranges3__45__cpo4prevE)
_ZN34_INTERNAL_b6d65653_4_k_cu_5563a1064cuda3std6ranges3__45__cpo4prevE:
	.zero		1
	.type		_ZN34_INTERNAL_b6d65653_4_k_cu_5563a1064cuda3std6ranges3__45__cpo9iter_moveE,@object
	.size		_ZN34_INTERNAL_b6d65653_4_k_cu_5563a1064cuda3std6ranges3__45__cpo9iter_moveE,(_ZN34_INTERNAL_b6d65653_4_k_cu_5563a1066thrust24THRUST_300001_SM_1000_NS6system6detail10sequential3seqE - _ZN34_INTERNAL_b6d65653_4_k_cu_5563a1064cuda3std6ranges3__45__cpo9iter_moveE)
_ZN34_INTERNAL_b6d65653_4_k_cu_5563a1064cuda3std6ranges3__45__cpo9iter_moveE:
	.zero		1
	.type		_ZN34_INTERNAL_b6d65653_4_k_cu_5563a1066thrust24THRUST_300001_SM_1000_NS6system6detail10sequential3seqE,@object
	.size		_ZN34_INTERNAL_b6d65653_4_k_cu_5563a1066thrust24THRUST_300001_SM_1000_NS6system6detail10sequential3seqE,(_ZN34_INTERNAL_b6d65653_4_k_cu_5563a1066thrust24THRUST_300001_SM_1000_NS12placeholders2_9E - _ZN34_INTERNAL_b6d65653_4_k_cu_5563a1066thrust24THRUST_300001_SM_1000_NS6system6detail10sequential3seqE)
_ZN34_INTERNAL_b6d65653_4_k_cu_5563a1066thrust24THRUST_300001_SM_1000_NS6system6detail10sequential3seqE:
	.zero		1
	.type		_ZN34_INTERNAL_b6d65653_4_k_cu_5563a1066thrust24THRUST_300001_SM_1000_NS12placeholders2_9E,@object
	.size		_ZN34_INTERNAL_b6d65653_4_k_cu_5563a1066thrust24THRUST_300001_SM_1000_NS12placeholders2_9E,(_ZN34_INTERNAL_b6d65653_4_k_cu_5563a1064cuda3std3__419piecewise_constructE - _ZN34_INTERNAL_b6d65653_4_k_cu_5563a1066thrust24THRUST_300001_SM_1000_NS12placeholders2_9E)
_ZN34_INTERNAL_b6d65653_4_k_cu_5563a1066thrust24THRUST_300001_SM_1000_NS12placeholders2_9E:
	.zero		1
	.type		_ZN34_INTERNAL_b6d65653_4_k_cu_5563a1064cuda3std3__419piecewise_constructE,@object
	.size		_ZN34_INTERNAL_b6d65653_4_k_cu_5563a1064cuda3std3__419piecewise_constructE,(_ZN34_INTERNAL_b6d65653_4_k_cu_5563a1064cuda3std6ranges3__45__cpo5cdataE - _ZN34_INTERNAL_b6d65653_4_k_cu_5563a1064cuda3std3__419piecewise_constructE)
_ZN34_INTERNAL_b6d65653_4_k_cu_5563a1064cuda3std3__419piecewise_constructE:
	.zero		1
	.type		_ZN34_INTERNAL_b6d65653_4_k_cu_5563a1064cuda3std6ranges3__45__cpo5cdataE,@object
	.size		_ZN34_INTERNAL_b6d65653_4_k_cu_5563a1064cuda3std6ranges3__45__cpo5cdataE,(_ZN34_INTERNAL_b6d65653_4_k_cu_5563a1066thrust24THRUST_300001_SM_1000_NS12placeholders2_1E - _ZN34_INTERNAL_b6d65653_4_k_cu_5563a1064cuda3std6ranges3__45__cpo5cdataE)
_ZN34_INTERNAL_b6d65653_4_k_cu_5563a1064cuda3std6ranges3__45__cpo5cdataE:
	.zero		1
	.type		_ZN34_INTERNAL_b6d65653_4_k_cu_5563a1066thrust24THRUST_300001_SM_1000_NS12placeholders2_1E,@object
	.size		_ZN34_INTERNAL_b6d65653_4_k_cu_5563a1066thrust24THRUST_300001_SM_1000_NS12placeholders2_1E,(_ZN34_INTERNAL_b6d65653_4_k_cu_5563a1064cuda3std3__45__cpo3endE - _ZN34_INTERNAL_b6d65653_4_k_cu_5563a1066thrust24THRUST_300001_SM_1000_NS12placeholders2_1E)
_ZN34_INTERNAL_b6d65653_4_k_cu_5563a1066thrust24THRUST_300001_SM_1000_NS12placeholders2_1E:
	.zero		1
	.type		_ZN34_INTERNAL_b6d65653_4_k_cu_5563a1064cuda3std3__45__cpo3endE,@object
	.size		_ZN34_INTERNAL_b6d65653_4_k_cu_5563a1064cuda3std3__45__cpo3endE,(_ZN34_INTERNAL_b6d65653_4_k_cu_5563a1064cuda3std6ranges3__45__cpo3endE - _ZN34_INTERNAL_b6d65653_4_k_cu_5563a1064cuda3std3__45__cpo3endE)
_ZN34_INTERNAL_b6d65653_4_k_cu_5563a1064cuda3std3__45__cpo3endE:
	.zero		1
	.type		_ZN34_INTERNAL_b6d65653_4_k_cu_5563a1064cuda3std6ranges3__45__cpo3endE,@object
	.size		_ZN34_INTERNAL_b6d65653_4_k_cu_5563a1064cuda3std6ranges3__45__cpo3endE,(_ZN34_INTERNAL_b6d65653_4_k_cu_5563a1066thrust24THRUST_300001_SM_1000_NS12placeholders2_5E - _ZN34_INTERNAL_b6d65653_4_k_cu_5563a1064cuda3std6ranges3__45__cpo3endE)
_ZN34_INTERNAL_b6d65653_4_k_cu_5563a1064cuda3std6ranges3__45__cpo3endE:
	.zero		1
	.type		_ZN34_INTERNAL_b6d65653_4_k_cu_5563a1066thrust24THRUST_300001_SM_1000_NS12placeholders2_5E,@object
	.size		_ZN34_INTERNAL_b6d65653_4_k_cu_5563a1066thrust24THRUST_300001_SM_1000_NS12placeholders2_5E,(_ZN34_INTERNAL_b6d65653_4_k_cu_5563a1064cuda3std3__45__cpo4rendE - _ZN34_INTERNAL_b6d65653_4_k_cu_5563a1066thrust24THRUST_300001_SM_1000_NS12placeholders2_5E)
_ZN34_INTERNAL_b6d65653_4_k_cu_5563a1066thrust24THRUST_300001_SM_1000_NS12placeholders2_5E:
	.zero		1
	.type		_ZN34_INTERNAL_b6d65653_4_k_cu_5563a1064cuda3std3__45__cpo4rendE,@object
	.size		_ZN34_INTERNAL_b6d65653_4_k_cu_5563a1064cuda3std3__45__cpo4rendE,(_ZN34_INTERNAL_b6d65653_4_k_cu_5563a1064cuda3std6ranges3__45__cpo9iter_swapE - _ZN34_INTERNAL_b6d65653_4_k_cu_5563a1064cuda3std3__45__cpo4rendE)
_ZN34_INTERNAL_b6d65653_4_k_cu_5563a1064cuda3std3__45__cpo4rendE:
	.zero		1
	.type		_ZN34_INTERNAL_b6d65653_4_k_cu_5563a1064cuda3std6ranges3__45__cpo9iter_swapE,@object
	.size		_ZN34_INTERNAL_b6d65653_4_k_cu_5563a1064cuda3std6ranges3__45__cpo9iter_swapE,(_ZN34_INTERNAL_b6d65653_4_k_cu_5563a1064cuda3std3__48unexpectE - _ZN34_INTERNAL_b6d65653_4_k_cu_5563a1064cuda3std6ranges3__45__cpo9iter_swapE)
_ZN34_INTERNAL_b6d65653_4_k_cu_5563a1064cuda3std6ranges3__45__cpo9iter_swapE:
	.zero		1
	.type		_ZN34_INTERNAL_b6d65653_4_k_cu_5563a1064cuda3std3__48unexpectE,@object
	.size		_ZN34_INTERNAL_b6d65653_4_k_cu_5563a1064cuda3std3__48unexpectE,(_ZN34_INTERNAL_b6d65653_4_k_cu_5563a1066thrust24THRUST_300001_SM_1000_NS8cuda_cub3parE - _ZN34_INTERNAL_b6d65653_4_k_cu_5563a1064cuda3std3__48unexpectE)
_ZN34_INTERNAL_b6d65653_4_k_cu_5563a1064cuda3std3__48unexpectE:
	.zero		1
	.type		_ZN34_INTERNAL_b6d65653_4_k_cu_5563a1066thrust24THRUST_300001_SM_1000_NS8cuda_cub3parE,@object
	.size		_ZN34_INTERNAL_b6d65653_4_k_cu_5563a1066thrust24THRUST_300001_SM_1000_NS8cuda_cub3parE,(.L_29 - _ZN34_INTERNAL_b6d65653_4_k_cu_5563a1066thrust24THRUST_300001_SM_1000_NS8cuda_cub3parE)
_ZN34_INTERNAL_b6d65653_4_k_cu_5563a1066thrust24THRUST_300001_SM_1000_NS8cuda_cub3parE:
	.zero		1
.L_29:


//--------------------- .nv.shared._ZN3cub18CUB_300001_SM_10006detail4scan16DeviceScanKernelINS2_10policy_hubIiiijN4cuda3std3__44plusIvEEE10Policy1000EPiSC_NS0_13ScanTileStateIiLb1EEES9_NS1_10InputValueIiSC_EEjiLb0EiEEvT0_T1_T2_iT3_T4_T5_ --------------------------
	.section	.nv.shared._ZN3cub18CUB_300001_SM_10006detail4scan16DeviceScanKernelINS2_10policy_hubIiiijN4cuda3std3__44plusIvEEE10Policy1000EPiSC_NS0_13ScanTileStateIiLb1EEES9_NS1_10InputValueIiSC_EEjiLb0EiEEvT0_T1_T2_iT3_T4_T5_,"aw",@nobits
	.sectionflags	@""
	.align	16
.nv.shared._ZN3cub18CUB_300001_SM_10006detail4scan16DeviceScanKernelINS2_10policy_hubIiiijN4cuda3std3__44plusIvEEE10Policy1000EPiSC_NS0_13ScanTileStateIiLb1EEES9_NS1_10InputValueIiSC_EEjiLb0EiEEvT0_T1_T2_iT3_T4_T5_:
	.zero		34832


//--------------------- .nv.shared._Z14exclusive_scanPii --------------------------
	.section	.nv.shared._Z14exclusive_scanPii,"aw",@nobits
	.sectionflags	@""
	.align	4
.nv.shared._Z14exclusive_scanPii:
	.zero		1028


//--------------------- .nv.constant0._ZN3cub18CUB_300001_SM_10006detail4scan16DeviceScanKernelINS2_10policy_hubIiiimN4cuda3std3__44plusIvEEE10Policy1000EPiSC_NS0_13ScanTileStateIiLb1EEES9_NS1_10InputValueIiSC_EEmiLb0EiEEvT0_T1_T2_iT3_T4_T5_ --------------------------
	.section	.nv.constant0._ZN3cub18CUB_300001_SM_10006detail4scan16DeviceScanKernelINS2_10policy_hubIiiimN4cuda3std3__44plusIvEEE10Policy1000EPiSC_NS0_13ScanTileStateIiLb1EEES9_NS1_10InputValueIiSC_EEmiLb0EiEEvT0_T1_T2_iT3_T4_T5_,"a",@progbits
	.sectionflags	@""
	.align	4
.nv.constant0._ZN3cub18CUB_300001_SM_10006detail4scan16DeviceScanKernelINS2_10policy_hubIiiimN4cuda3std3__44plusIvEEE10Policy1000EPiSC_NS0_13ScanTileStateIiLb1EEES9_NS1_10InputValueIiSC_EEmiLb0EiEEvT0_T1_T2_iT3_T4_T5_:
	.zero		952


//--------------------- .nv.constant0._ZN3cub18CUB_300001_SM_10006detail4scan16DeviceScanKernelINS2_10policy_hubIiiijN4cuda3std3__44plusIvEEE10Policy1000EPiSC_NS0_13ScanTileStateIiLb1EEES9_NS1_10InputValueIiSC_EEjiLb0EiEEvT0_T1_T2_iT3_T4_T5_ --------------------------
	.section	.nv.constant0._ZN3cub18CUB_300001_SM_10006detail4scan16DeviceScanKernelINS2_10policy_hubIiiijN4cuda3std3__44plusIvEEE10Policy1000EPiSC_NS0_13ScanTileStateIiLb1EEES9_NS1_10InputValueIiSC_EEjiLb0EiEEvT0_T1_T2_iT3_T4_T5_,"a",@progbits
	.sectionflags	@""
	.align	4
.nv.constant0._ZN3cub18CUB_300001_SM_10006detail4scan16DeviceScanKernelINS2_10policy_hubIiiijN4cuda3std3__44plusIvEEE10Policy1000EPiSC_NS0_13ScanTileStateIiLb1EEES9_NS1_10InputValueIiSC_EEjiLb0EiEEvT0_T1_T2_iT3_T4_T5_:
	.zero		948


//--------------------- .nv.constant0._ZN3cub18CUB_300001_SM_10006detail4scan20DeviceScanInitKernelINS0_13ScanTileStateIiLb1EEEEEvT_i --------------------------
	.section	.nv.constant0._ZN3cub18CUB_300001_SM_10006detail4scan20DeviceScanInitKernelINS0_13ScanTileStateIiLb1EEEEEvT_i,"a",@progbits
	.sectionflags	@""
	.align	4
.nv.constant0._ZN3cub18CUB_300001_SM_10006detail4scan20DeviceScanInitKernelINS0_13ScanTileStateIiLb1EEEEEvT_i:
	.zero		908


//--------------------- .nv.constant0._ZN3cub18CUB_300001_SM_10006detail11EmptyKernelIvEEvv --------------------------
	.section	.nv.constant0._ZN3cub18CUB_300001_SM_10006detail11EmptyKernelIvEEvv,"a",@progbits
	.sectionflags	@""
	.align	4
.nv.constant0._ZN3cub18CUB_300001_SM_10006detail11EmptyKernelIvEEvv:
	.zero		896


//--------------------- .nv.constant0._Z14exclusive_scanPii --------------------------
	.section	.nv.constant0._Z14exclusive_scanPii,"a",@progbits
	.sectionflags	@""
	.align	4
.nv.constant0._Z14exclusive_scanPii:
	.zero		908


//--------------------- SYMBOLS --------------------------

	.type		.nv.reservedSmem.offset0,@object
	.size		.nv.reservedSmem.offset0,0x4
	.type		.nv.reservedSmem.cap,@object
	.size		.nv.reservedSmem.cap,0x4
